// auto-generated by cutlass_sweep.grouped_gemm — config: {"arch": "sm_100", "cluster_m": 2, "cluster_n": 1, "dtype": "bf16", "schedule": "2sm", "tile_k": 64, "tile_m": 128, "tile_n": 256}
#include "cutlass/cutlass.h"
#include "cutlass/gemm/group_array_problem_shape.hpp"
#include "cutlass/gemm/collective/collective_builder.hpp"
#include "cutlass/gemm/device/gemm_universal_adapter.h"
#include "cutlass/gemm/kernel/gemm_universal.hpp"
#include "cutlass/epilogue/collective/collective_builder.hpp"

using Elem = cutlass::bfloat16_t;
using Acc  = float;
using ElemC = cutlass::half_t;
using TileShape    = cute::Shape<cute::_128, cute::_256, cute::_64>;
using ClusterShape = cute::Shape<cute::_2, cute::_1, cute::_1>;
using ProblemShape = cutlass::gemm::GroupProblemShape<cute::Shape<int,int,int>>;

using CollectiveEpilogue = typename cutlass::epilogue::collective::CollectiveBuilder<
    cutlass::arch::Sm100, cutlass::arch::OpClassTensorOp,
    TileShape, ClusterShape,
    cutlass::epilogue::collective::EpilogueTileAuto,
    Acc, Acc,
    ElemC, cutlass::layout::ColumnMajor *, 128 / cutlass::sizeof_bits<ElemC>::value,
    ElemC, cutlass::layout::ColumnMajor *, 128 / cutlass::sizeof_bits<ElemC>::value,
    cutlass::epilogue::PtrArrayTmaWarpSpecialized2Sm
  >::CollectiveOp;

using CollectiveMainloop = typename cutlass::gemm::collective::CollectiveBuilder<
    cutlass::arch::Sm100, cutlass::arch::OpClassTensorOp,
    Elem, cutlass::layout::RowMajor *, 128 / cutlass::sizeof_bits<Elem>::value,
    Elem, cutlass::layout::ColumnMajor *, 128 / cutlass::sizeof_bits<Elem>::value,
    Acc,
    TileShape, ClusterShape,
    cutlass::gemm::collective::StageCountAutoCarveout<
        static_cast<int>(sizeof(typename CollectiveEpilogue::SharedStorage))>,
    cutlass::gemm::KernelPtrArrayTmaWarpSpecialized2SmSm100
  >::CollectiveOp;

using GemmKernel = cutlass::gemm::kernel::GemmUniversal<
    ProblemShape, CollectiveMainloop, CollectiveEpilogue>;
using Gemm = cutlass::gemm::device::GemmUniversalAdapter<GemmKernel>;

auto* _anchor = &cutlass::device_kernel<GemmKernel>;


// ===== COMPILED SASS (sm_100a) =====

	.target	sm_100a

	.elftype	@"ET_EXEC"


//--------------------- .note.nv.tkinfo           --------------------------
	.section	.note.nv.tkinfo,"",@"SHT_NOTE"
	.sectionflags	@"SHF_NOTE_NV_TKINFO"
	.tkinfo
        /*0018*/ 	.word	0x00000002
        /*0030*/ 	.string	""
        /*0030*/ 	.string	"ptxas"
        /*0030*/ 	.string	"Cuda compilation tools, release 13.0, V13.0.88"
        /*0030*/ 	.string	"Build cuda_13.0.r13.0/compiler.36424714_0"
        /*0030*/ 	.string	"-arch sm_100a -m 64 "



//--------------------- .note.nv.cuinfo           --------------------------
	.section	.note.nv.cuinfo,"",@"SHT_NOTE"
	.sectionflags	@"SHF_NOTE_NV_CUINFO"
        /*0018*/ 	.short	0x0002
        /*001a*/ 	.short	0x0064
        /*001c*/ 	.short	0x0082
	.zero		2


//--------------------- .nv.info                  --------------------------
	.section	.nv.info,"",@"SHT_CUDA_INFO"
	.align	4


	//----- nvinfo : EIATTR_REGCOUNT
	.align		4
        /*0000*/ 	.byte	0x04, 0x2f
        /*0002*/ 	.short	(.L_19 - .L_18)
	.align		4
.L_18:
        /*0004*/ 	.word	index@(_ZN7cutlass13device_kernelINS_4gemm6kernel13GemmUniversalINS1_17GroupProblemShapeIN4cute5tupleIJiiiEEEEENS1_10collective13CollectiveMmaINS1_40MainloopSm100ArrayTmaUmmaWarpSpecializedILi7ELi8ELi4ENS6_IJNS5_1CILi2EEENSC_ILi1EEESE_EEEEENS6_IJNSC_ILi128EEENSC_ILi256EEENSC_ILi64EEEEEENS_10bfloat16_tEPNS6_IJlSE_NSC_ILi0EEEEEESL_SO_NS5_8TiledMMAINS5_8MMA_AtomIJNS5_26SM100_MMA_F16BF16_2x1SM_SSISL_SL_fLi128ELi256ELNS5_4UMMA5MajorE0ELST_0ELNSS_7ScaleInE0ELSU_0EEEEEENS5_6LayoutINS6_IJSE_SE_SE_EEENS6_IJSM_SM_SM_EEEEENS6_IJNS5_10UnderscoreES11_S11_EEEEENS5_18SM100_TMA_2SM_LOADENS5_14ComposedLayoutINS5_7SwizzleILi3ELi4ELi3EEENS5_18smem_ptr_flag_bitsILi16EEENSX_INS6_IJNSC_ILi8EEESJ_EEENS6_IJSJ_SE_EEEEEEEvNS5_8identityES14_S1E_vS1F_EENS_8epilogue10collective18CollectiveEpilogueINS1H_31Sm100PtrArrayTmaWarpSpecializedILi4ELi2ELi32ELb1ELb0EEEJNS6_IJSJ_SI_SJ_EEENS6_IJNSX_ISJ_SE_EENSX_INS6_IJNSC_ILi32EEESD_EEENS6_IJSE_SH_EEEEEEEENS_6half_tEPNS6_IJSE_lSM_EEES1T_S1V_NS1H_6fusion15FusionCallbacksIS1L_NS1W_17LinearCombinationIS1T_fS1T_fLNS_15FloatRoundStyleE2EEES1M_S1S_JEEENS5_5SM1004TMEM4LOAD26SM100_TMEM_LOAD_16dp256b4xENS5_13SM90_TMA_LOADENS15_IS17_S19_NSX_INS6_IJSJ_S1A_EEENS6_IJSE_SJ_EEEEEEENS5_17SM75_U16x8_LDSM_TENS5_14SM90_TMA_STOREES2A_NS5_17SM90_U16x8_STSM_TENS5_39AutoVectorizingCopyWithAssumedAlignmentILi128EEEEEEvvEEEEvNT_6ParamsE)
        /*0008*/ 	.word	0x000000a8


	//----- nvinfo : EIATTR_FRAME_SIZE
	.align		4
.L_19:
        /*000c*/ 	.byte	0x04, 0x11
        /*000e*/ 	.short	(.L_21 - .L_20)
	.align		4
.L_20:
        /*0010*/ 	.word	index@($__internal_3_$__cuda_sm20_div_u64)
        /*0014*/ 	.word	0x00000000


	//----- nvinfo : EIATTR_FRAME_SIZE
	.align		4
.L_21:
        /*0018*/ 	.byte	0x04, 0x11
        /*001a*/ 	.short	(.L_23 - .L_22)
	.align		4
.L_22:
        /*001c*/ 	.word	index@($__internal_2_$__cuda_sm10x_tcgen05_guardrail_trap_unallocated_columns_being_dealloced)
        /*0020*/ 	.word	0x00000000


	//----- nvinfo : EIATTR_FRAME_SIZE
	.align		4
.L_23:
        /*0024*/ 	.byte	0x04, 0x11
        /*0026*/ 	.short	(.L_25 - .L_24)
	.align		4
.L_24:
        /*0028*/ 	.word	index@($__internal_1_$__cuda_sm10x_tcgen05_guardrail_trap_phase_invalid_during_alloc)
        /*002c*/ 	.word	0x00000000


	//----- nvinfo : EIATTR_FRAME_SIZE
	.align		4
.L_25:
        /*0030*/ 	.byte	0x04, 0x11
        /*0032*/ 	.short	(.L_27 - .L_26)
	.align		4
.L_26:
        /*0034*/ 	.word	index@($__internal_0_$__cuda_sm10x_tcgen05_guardrail_trap_col_being_dealloced_not_returned_by_alloc)
        /*0038*/ 	.word	0x00000000


	//----- nvinfo : EIATTR_FRAME_SIZE
	.align		4
.L_27:
        /*003c*/ 	.byte	0x04, 0x11
        /*003e*/ 	.short	(.L_29 - .L_28)
	.align		4
.L_28:
        /*0040*/ 	.word	index@(_ZN7cutlass13device_kernelINS_4gemm6kernel13GemmUniversalINS1_17GroupProblemShapeIN4cute5tupleIJiiiEEEEENS1_10collective13CollectiveMmaINS1_40MainloopSm100ArrayTmaUmmaWarpSpecializedILi7ELi8ELi4ENS6_IJNS5_1CILi2EEENSC_ILi1EEESE_EEEEENS6_IJNSC_ILi128EEENSC_ILi256EEENSC_ILi64EEEEEENS_10bfloat16_tEPNS6_IJlSE_NSC_ILi0EEEEEESL_SO_NS5_8TiledMMAINS5_8MMA_AtomIJNS5_26SM100_MMA_F16BF16_2x1SM_SSISL_SL_fLi128ELi256ELNS5_4UMMA5MajorE0ELST_0ELNSS_7ScaleInE0ELSU_0EEEEEENS5_6LayoutINS6_IJSE_SE_SE_EEENS6_IJSM_SM_SM_EEEEENS6_IJNS5_10UnderscoreES11_S11_EEEEENS5_18SM100_TMA_2SM_LOADENS5_14ComposedLayoutINS5_7SwizzleILi3ELi4ELi3EEENS5_18smem_ptr_flag_bitsILi16EEENSX_INS6_IJNSC_ILi8EEESJ_EEENS6_IJSJ_SE_EEEEEEEvNS5_8identityES14_S1E_vS1F_EENS_8epilogue10collective18CollectiveEpilogueINS1H_31Sm100PtrArrayTmaWarpSpecializedILi4ELi2ELi32ELb1ELb0EEEJNS6_IJSJ_SI_SJ_EEENS6_IJNSX_ISJ_SE_EENSX_INS6_IJNSC_ILi32EEESD_EEENS6_IJSE_SH_EEEEEEEENS_6half_tEPNS6_IJSE_lSM_EEES1T_S1V_NS1H_6fusion15FusionCallbacksIS1L_NS1W_17LinearCombinationIS1T_fS1T_fLNS_15FloatRoundStyleE2EEES1M_S1S_JEEENS5_5SM1004TMEM4LOAD26SM100_TMEM_LOAD_16dp256b4xENS5_13SM90_TMA_LOADENS15_IS17_S19_NSX_INS6_IJSJ_S1A_EEENS6_IJSE_SJ_EEEEEEENS5_17SM75_U16x8_LDSM_TENS5_14SM90_TMA_STOREES2A_NS5_17SM90_U16x8_STSM_TENS5_39AutoVectorizingCopyWithAssumedAlignmentILi128EEEEEEvvEEEEvNT_6ParamsE)
        /*0044*/ 	.word	0x00000000


	//----- nvinfo : EIATTR_MIN_STACK_SIZE
	.align		4
.L_29:
        /*0048*/ 	.byte	0x04, 0x12
        /*004a*/ 	.short	(.L_31 - .L_30)
	.align		4
.L_30:
        /*004c*/ 	.word	index@(_ZN7cutlass13device_kernelINS_4gemm6kernel13GemmUniversalINS1_17GroupProblemShapeIN4cute5tupleIJiiiEEEEENS1_10collective13CollectiveMmaINS1_40MainloopSm100ArrayTmaUmmaWarpSpecializedILi7ELi8ELi4ENS6_IJNS5_1CILi2EEENSC_ILi1EEESE_EEEEENS6_IJNSC_ILi128EEENSC_ILi256EEENSC_ILi64EEEEEENS_10bfloat16_tEPNS6_IJlSE_NSC_ILi0EEEEEESL_SO_NS5_8TiledMMAINS5_8MMA_AtomIJNS5_26SM100_MMA_F16BF16_2x1SM_SSISL_SL_fLi128ELi256ELNS5_4UMMA5MajorE0ELST_0ELNSS_7ScaleInE0ELSU_0EEEEEENS5_6LayoutINS6_IJSE_SE_SE_EEENS6_IJSM_SM_SM_EEEEENS6_IJNS5_10UnderscoreES11_S11_EEEEENS5_18SM100_TMA_2SM_LOADENS5_14ComposedLayoutINS5_7SwizzleILi3ELi4ELi3EEENS5_18smem_ptr_flag_bitsILi16EEENSX_INS6_IJNSC_ILi8EEESJ_EEENS6_IJSJ_SE_EEEEEEEvNS5_8identityES14_S1E_vS1F_EENS_8epilogue10collective18CollectiveEpilogueINS1H_31Sm100PtrArrayTmaWarpSpecializedILi4ELi2ELi32ELb1ELb0EEEJNS6_IJSJ_SI_SJ_EEENS6_IJNSX_ISJ_SE_EENSX_INS6_IJNSC_ILi32EEESD_EEENS6_IJSE_SH_EEEEEEEENS_6half_tEPNS6_IJSE_lSM_EEES1T_S1V_NS1H_6fusion15FusionCallbacksIS1L_NS1W_17LinearCombinationIS1T_fS1T_fLNS_15FloatRoundStyleE2EEES1M_S1S_JEEENS5_5SM1004TMEM4LOAD26SM100_TMEM_LOAD_16dp256b4xENS5_13SM90_TMA_LOADENS15_IS17_S19_NSX_INS6_IJSJ_S1A_EEENS6_IJSE_SJ_EEEEEEENS5_17SM75_U16x8_LDSM_TENS5_14SM90_TMA_STOREES2A_NS5_17SM90_U16x8_STSM_TENS5_39AutoVectorizingCopyWithAssumedAlignmentILi128EEEEEEvvEEEEvNT_6ParamsE)
        /*0050*/ 	.word	0x00000000
.L_31:


//--------------------- .nv.compat                --------------------------
	.section	.nv.compat,"",@"SHT_CUDA_COMPAT_INFO"
	.align	4
        /*0000*/ 	.byte	0x02, 0x09, 0x01, 0x00, 0x02, 0x02, 0x02, 0x00, 0x02, 0x05, 0x05, 0x00, 0x03, 0x07, 0x01, 0x01
        /*0010*/ 	.byte	0x02, 0x03, 0x03, 0x00, 0x02, 0x06, 0x01, 0x00, 0x04, 0x0b, 0x08, 0x00, 0x09, 0x00, 0x00, 0x00
        /*0020*/ 	.byte	0x00, 0x00, 0x00, 0x00


//--------------------- .nv.info._ZN7cutlass13device_kernelINS_4gemm6kernel13GemmUniversalINS1_17GroupProblemShapeIN4cute5tupleIJiiiEEEEENS1_10collective13CollectiveMmaINS1_40MainloopSm100ArrayTmaUmmaWarpSpecializedILi7ELi8ELi4ENS6_IJNS5_1CILi2EEENSC_ILi1EEESE_EEEEENS6_IJNSC_ILi128EEENSC_ILi256EEENSC_ILi64EEEEEENS_10bfloat16_tEPNS6_IJlSE_NSC_ILi0EEEEEESL_SO_NS5_8TiledMMAINS5_8MMA_AtomIJNS5_26SM100_MMA_F16BF16_2x1SM_SSISL_SL_fLi128ELi256ELNS5_4UMMA5MajorE0ELST_0ELNSS_7ScaleInE0ELSU_0EEEEEENS5_6LayoutINS6_IJSE_SE_SE_EEENS6_IJSM_SM_SM_EEEEENS6_IJNS5_10UnderscoreES11_S11_EEEEENS5_18SM100_TMA_2SM_LOADENS5_14ComposedLayoutINS5_7SwizzleILi3ELi4ELi3EEENS5_18smem_ptr_flag_bitsILi16EEENSX_INS6_IJNSC_ILi8EEESJ_EEENS6_IJSJ_SE_EEEEEEEvNS5_8identityES14_S1E_vS1F_EENS_8epilogue10collective18CollectiveEpilogueINS1H_31Sm100PtrArrayTmaWarpSpecializedILi4ELi2ELi32ELb1ELb0EEEJNS6_IJSJ_SI_SJ_EEENS6_IJNSX_ISJ_SE_EENSX_INS6_IJNSC_ILi32EEESD_EEENS6_IJSE_SH_EEEEEEEENS_6half_tEPNS6_IJSE_lSM_EEES1T_S1V_NS1H_6fusion15FusionCallbacksIS1L_NS1W_17LinearCombinationIS1T_fS1T_fLNS_15FloatRoundStyleE2EEES1M_S1S_JEEENS5_5SM1004TMEM4LOAD26SM100_TMEM_LOAD_16dp256b4xENS5_13SM90_TMA_LOADENS15_IS17_S19_NSX_INS6_IJSJ_S1A_EEENS6_IJSE_SJ_EEEEEEENS5_17SM75_U16x8_LDSM_TENS5_14SM90_TMA_STOREES2A_NS5_17SM90_U16x8_STSM_TENS5_39AutoVectorizingCopyWithAssumedAlignmentILi128EEEEEEvvEEEEvNT_6ParamsE --------------------------
	.section	.nv.info._ZN7cutlass13device_kernelINS_4gemm6kernel13GemmUniversalINS1_17GroupProblemShapeIN4cute5tupleIJiiiEEEEENS1_10collective13CollectiveMmaINS1_40MainloopSm100ArrayTmaUmmaWarpSpecializedILi7ELi8ELi4ENS6_IJNS5_1CILi2EEENSC_ILi1EEESE_EEEEENS6_IJNSC_ILi128EEENSC_ILi256EEENSC_ILi64EEEEEENS_10bfloat16_tEPNS6_IJlSE_NSC_ILi0EEEEEESL_SO_NS5_8TiledMMAINS5_8MMA_AtomIJNS5_26SM100_MMA_F16BF16_2x1SM_SSISL_SL_fLi128ELi256ELNS5_4UMMA5MajorE0ELST_0ELNSS_7ScaleInE0ELSU_0EEEEEENS5_6LayoutINS6_IJSE_SE_SE_EEENS6_IJSM_SM_SM_EEEEENS6_IJNS5_10UnderscoreES11_S11_EEEEENS5_18SM100_TMA_2SM_LOADENS5_14ComposedLayoutINS5_7SwizzleILi3ELi4ELi3EEENS5_18smem_ptr_flag_bitsILi16EEENSX_INS6_IJNSC_ILi8EEESJ_EEENS6_IJSJ_SE_EEEEEEEvNS5_8identityES14_S1E_vS1F_EENS_8epilogue10collective18CollectiveEpilogueINS1H_31Sm100PtrArrayTmaWarpSpecializedILi4ELi2ELi32ELb1ELb0EEEJNS6_IJSJ_SI_SJ_EEENS6_IJNSX_ISJ_SE_EENSX_INS6_IJNSC_ILi32EEESD_EEENS6_IJSE_SH_EEEEEEEENS_6half_tEPNS6_IJSE_lSM_EEES1T_S1V_NS1H_6fusion15FusionCallbacksIS1L_NS1W_17LinearCombinationIS1T_fS1T_fLNS_15FloatRoundStyleE2EEES1M_S1S_JEEENS5_5SM1004TMEM4LOAD26SM100_TMEM_LOAD_16dp256b4xENS5_13SM90_TMA_LOADENS15_IS17_S19_NSX_INS6_IJSJ_S1A_EEENS6_IJSE_SJ_EEEEEEENS5_17SM75_U16x8_LDSM_TENS5_14SM90_TMA_STOREES2A_NS5_17SM90_U16x8_STSM_TENS5_39AutoVectorizingCopyWithAssumedAlignmentILi128EEEEEEvvEEEEvNT_6ParamsE,"",@"SHT_CUDA_INFO"
	.sectionflags	@""
	.align	4


	//----- nvinfo : EIATTR_CUDA_API_VERSION
	.align		4
        /*0000*/ 	.byte	0x04, 0x37
        /*0002*/ 	.short	(.L_33 - .L_32)
.L_32:
        /*0004*/ 	.word	0x00000082


	//----- nvinfo : EIATTR_KPARAM_INFO
	.align		4
.L_33:
        /*0008*/ 	.byte	0x04, 0x17
        /*000a*/ 	.short	(.L_35 - .L_34)
.L_34:
        /*000c*/ 	.word	0x00000000
        /*0010*/ 	.short	0x0000
        /*0012*/ 	.short	0x0000
        /*0014*/ 	.byte	0x00, 0xf0, 0x01, 0x24


	//----- nvinfo : EIATTR_AT_ENTRY_FRAGMENTS
	.align		4
.L_35:
        /*0018*/ 	.byte	0x04, 0x4f
        /*001a*/ 	.short	(.L_37 - .L_36)


	//   ....[0]....
.L_36:
        /*001c*/ 	.word	0x00000007


	//----- nvinfo : EIATTR_RESERVED_SMEM_USED
	.align		4
.L_37:
        /*0020*/ 	.byte	0x01, 0x41
	.zero		2


	//----- nvinfo : EIATTR_SPARSE_MMA_MASK
	.align		4
        /*0024*/ 	.byte	0x03, 0x50
        /*0026*/ 	.short	0x0000


	//----- nvinfo : EIATTR_TCGEN05_2CTA_USED
	.align		4
        /*0028*/ 	.byte	0x01, 0x52
	.zero		2


	//----- nvinfo : EIATTR_MAXREG_COUNT
	.align		4
        /*002c*/ 	.byte	0x03, 0x1b
        /*002e*/ 	.short	0x00a8


	//----- nvinfo : EIATTR_NUM_BARRIERS
	.align		4
        /*0030*/ 	.byte	0x02, 0x4c
        /*0032*/ 	.byte	0x07
	.zero		1


	//----- nvinfo : EIATTR_EXTERNS
	.align		4
        /*0034*/ 	.byte	0x04, 0x0f
        /*0036*/ 	.short	(.L_39 - .L_38)


	//   ....[0]....
	.align		4
.L_38:
        /*0038*/ 	.word	index@(__assertfail)


	//----- nvinfo : EIATTR_MERCURY_ISA_VERSION
	.align		4
.L_39:
        /*003c*/ 	.byte	0x03, 0x5f
        /*003e*/ 	.short	0x0101


	//----- nvinfo : EIATTR_INT_WARP_WIDE_INSTR_OFFSETS
	.align		4
        /*0040*/ 	.byte	0x04, 0x31
        /*0042*/ 	.short	(.L_41 - .L_40)


	//   ....[0]....
.L_40:
        /*0044*/ 	.word	0x00001120


	//   ....[1]....
        /*0048*/ 	.word	0x000011c0


	//   ....[2]....
        /*004c*/ 	.word	0x00011a60


	//   ....[3]....
        /*0050*/ 	.word	0x00011a80


	//   ....[4]....
        /*0054*/ 	.word	0x00011ab0


	//----- nvinfo : EIATTR_COOP_GROUP_MASK_REGIDS
	.align		4
.L_41:
        /*0058*/ 	.byte	0x04, 0x29
        /*005a*/ 	.short	(.L_43 - .L_42)


	//   ....[0]....
.L_42:
        /*005c*/ 	.word	0xffffffff


	//   ....[1]....
        /*0060*/ 	.word	0xffffffff


	//   ....[2]....
        /*0064*/ 	.word	0xffffffff


	//   ....[3]....
        /*0068*/ 	.word	0xffffffff


	//   ....[4]....
        /*006c*/ 	.word	0xffffffff


	//   ....[5]....
        /*0070*/ 	.word	0xffffffff


	//   ....[6]....
        /*0074*/ 	.word	0xffffffff


	//   ....[7]....
        /*0078*/ 	.word	0xffffffff


	//   ....[8]....
        /*007c*/ 	.word	0xffffffff


	//   ....[9]....
        /*0080*/ 	.word	0xffffffff


	//   ....[10]....
        /*0084*/ 	.word	0xffffffff


	//   ....[11]....
        /*0088*/ 	.word	0xffffffff


	//   ....[12]....
        /*008c*/ 	.word	0xffffffff


	//   ....[13]....
        /*0090*/ 	.word	0xffffffff


	//   ....[14]....
        /*0094*/ 	.word	0xffffffff


	//   ....[15]....
        /*0098*/ 	.word	0xffffffff


	//   ....[16]....
        /*009c*/ 	.word	0xffffffff


	//   ....[17]....
        /*00a0*/ 	.word	0xffffffff


	//   ....[18]....
        /*00a4*/ 	.word	0xffffffff


	//   ....[19]....
        /*00a8*/ 	.word	0xffffffff


	//   ....[20]....
        /*00ac*/ 	.word	0xffffffff


	//   ....[21]....
        /*00b0*/ 	.word	0xffffffff


	//   ....[22]....
        /*00b4*/ 	.word	0xffffffff


	//   ....[23]....
        /*00b8*/ 	.word	0xffffffff


	//   ....[24]....
        /*00bc*/ 	.word	0xffffffff


	//   ....[25]....
        /*00c0*/ 	.word	0xffffffff


	//   ....[26]....
        /*00c4*/ 	.word	0xffffffff


	//   ....[27]....
        /*00c8*/ 	.word	0xffffffff


	//   ....[28]....
        /*00cc*/ 	.word	0xffffffff


	//   ....[29]....
        /*00d0*/ 	.word	0xffffffff


	//   ....[30]....
        /*00d4*/ 	.word	0xffffffff


	//   ....[31]....
        /*00d8*/ 	.word	0xffffffff


	//   ....[32]....
        /*00dc*/ 	.word	0xffffffff


	//   ....[33]....
        /*00e0*/ 	.word	0xffffffff


	//   ....[34]....
        /*00e4*/ 	.word	0xffffffff


	//   ....[35]....
        /*00e8*/ 	.word	0xffffffff


	//   ....[36]....
        /*00ec*/ 	.word	0xffffffff


	//   ....[37]....
        /*00f0*/ 	.word	0xffffffff


	//   ....[38]....
        /*00f4*/ 	.word	0xffffffff


	//   ....[39]....
        /*00f8*/ 	.word	0xffffffff


	//   ....[40]....
        /*00fc*/ 	.word	0xffffffff


	//   ....[41]....
        /*0100*/ 	.word	0xffffffff


	//   ....[42]....
        /*0104*/ 	.word	0xffffffff


	//   ....[43]....
        /*0108*/ 	.word	0xffffffff


	//   ....[44]....
        /*010c*/ 	.word	0xffffffff


	//   ....[45]....
        /*0110*/ 	.word	0xffffffff


	//   ....[46]....
        /*0114*/ 	.word	0xffffffff


	//   ....[47]....
        /*0118*/ 	.word	0xffffffff


	//   ....[48]....
        /*011c*/ 	.word	0xffffffff


	//   ....[49]....
        /*0120*/ 	.word	0xffffffff


	//   ....[50]....
        /*0124*/ 	.word	0xffffffff


	//   ....[51]....
        /*0128*/ 	.word	0xffffffff


	//   ....[52]....
        /*012c*/ 	.word	0xffffffff


	//   ....[53]....
        /*0130*/ 	.word	0xffffffff


	//   ....[54]....
        /*0134*/ 	.word	0xffffffff


	//   ....[55]....
        /*0138*/ 	.word	0xffffffff


	//   ....[56]....
        /*013c*/ 	.word	0xffffffff


	//   ....[57]....
        /*0140*/ 	.word	0xffffffff


	//   ....[58]....
        /*0144*/ 	.word	0xffffffff


	//   ....[59]....
        /*0148*/ 	.word	0xffffffff


	//   ....[60]....
        /*014c*/ 	.word	0xffffffff


	//   ....[61]....
        /*0150*/ 	.word	0xffffffff


	//   ....[62]....
        /*0154*/ 	.word	0xffffffff


	//   ....[63]....
        /*0158*/ 	.word	0xffffffff


	//   ....[64]....
        /*015c*/ 	.word	0xffffffff


	//   ....[65]....
        /*0160*/ 	.word	0xffffffff


	//   ....[66]....
        /*0164*/ 	.word	0xffffffff


	//   ....[67]....
        /*0168*/ 	.word	0xffffffff


	//   ....[68]....
        /*016c*/ 	.word	0xffffffff


	//   ....[69]....
        /*0170*/ 	.word	0xffffffff


	//   ....[70]....
        /*0174*/ 	.word	0xffffffff


	//   ....[71]....
        /*0178*/ 	.word	0xffffffff


	//   ....[72]....
        /*017c*/ 	.word	0xffffffff


	//   ....[73]....
        /*0180*/ 	.word	0xffffffff


	//   ....[74]....
        /*0184*/ 	.word	0xffffffff


	//   ....[75]....
        /*0188*/ 	.word	0xffffffff


	//   ....[76]....
        /*018c*/ 	.word	0xffffffff


	//   ....[77]....
        /*0190*/ 	.word	0xffffffff


	//   ....[78]....
        /*0194*/ 	.word	0xffffffff


	//   ....[79]....
        /*0198*/ 	.word	0xffffffff


	//   ....[80]....
        /*019c*/ 	.word	0xffffffff


	//   ....[81]....
        /*01a0*/ 	.word	0xffffffff


	//   ....[82]....
        /*01a4*/ 	.word	0xffffffff


	//   ....[83]....
        /*01a8*/ 	.word	0xffffffff


	//   ....[84]....
        /*01ac*/ 	.word	0xffffffff


	//   ....[85]....
        /*01b0*/ 	.word	0xffffffff


	//   ....[86]....
        /*01b4*/ 	.word	0xffffffff


	//   ....[87]....
        /*01b8*/ 	.word	0xffffffff


	//   ....[88]....
        /*01bc*/ 	.word	0xffffffff


	//   ....[89]....
        /*01c0*/ 	.word	0xffffffff


	//   ....[90]....
        /*01c4*/ 	.word	0xffffffff


	//   ....[91]....
        /*01c8*/ 	.word	0xffffffff


	//   ....[92]....
        /*01cc*/ 	.word	0xffffffff


	//   ....[93]....
        /*01d0*/ 	.word	0xffffffff


	//   ....[94]....
        /*01d4*/ 	.word	0xffffffff


	//   ....[95]....
        /*01d8*/ 	.word	0xffffffff


	//   ....[96]....
        /*01dc*/ 	.word	0xffffffff


	//   ....[97]....
        /*01e0*/ 	.word	0xffffffff


	//   ....[98]....
        /*01e4*/ 	.word	0xffffffff


	//   ....[99]....
        /*01e8*/ 	.word	0xffffffff


	//   ....[100]....
        /*01ec*/ 	.word	0xffffffff


	//   ....[101]....
        /*01f0*/ 	.word	0xffffffff


	//   ....[102]....
        /*01f4*/ 	.word	0xffffffff


	//   ....[103]....
        /*01f8*/ 	.word	0xffffffff


	//   ....[104]....
        /*01fc*/ 	.word	0xffffffff


	//   ....[105]....
        /*0200*/ 	.word	0xffffffff


	//   ....[106]....
        /*0204*/ 	.word	0xffffffff


	//   ....[107]....
        /*0208*/ 	.word	0xffffffff


	//   ....[108]....
        /*020c*/ 	.word	0xffffffff


	//   ....[109]....
        /*0210*/ 	.word	0xffffffff


	//   ....[110]....
        /*0214*/ 	.word	0xffffffff


	//   ....[111]....
        /*0218*/ 	.word	0xffffffff


	//   ....[112]....
        /*021c*/ 	.word	0xffffffff


	//   ....[113]....
        /*0220*/ 	.word	0xffffffff


	//   ....[114]....
        /*0224*/ 	.word	0xffffffff


	//   ....[115]....
        /*0228*/ 	.word	0xffffffff


	//   ....[116]....
        /*022c*/ 	.word	0xffffffff


	//   ....[117]....
        /*0230*/ 	.word	0xffffffff


	//   ....[118]....
        /*0234*/ 	.word	0xffffffff


	//   ....[119]....
        /*0238*/ 	.word	0xffffffff


	//   ....[120]....
        /*023c*/ 	.word	0xffffffff


	//----- nvinfo : EIATTR_COOP_GROUP_INSTR_OFFSETS
	.align		4
.L_43:
        /*0240*/ 	.byte	0x04, 0x28
        /*0242*/ 	.short	(.L_45 - .L_44)


	//   ....[0]....
.L_44:
        /*0244*/ 	.word	0x000000b0


	//   ....[1]....
        /*0248*/ 	.word	0x00000520


	//   ....[2]....
        /*024c*/ 	.word	0x00000730


	//   ....[3]....
        /*0250*/ 	.word	0x00000740


	//   ....[4]....
        /*0254*/ 	.word	0x000008e0


	//   ....[5]....
        /*0258*/ 	.word	0x00000a70


	//   ....[6]....
        /*025c*/ 	.word	0x00000b60


	//   ....[7]....
        /*0260*/ 	.word	0x00000d70


	//   ....[8]....
        /*0264*/ 	.word	0x00000f80


	//   ....[9]....
        /*0268*/ 	.word	0x00001280


	//   ....[10]....
        /*026c*/ 	.word	0x00002620


	//   ....[11]....
        /*0270*/ 	.word	0x00002650


	//   ....[12]....
        /*0274*/ 	.word	0x000026d0


	//   ....[13]....
        /*0278*/ 	.word	0x000026e0


	//   ....[14]....
        /*027c*/ 	.word	0x00002730


	//   ....[15]....
        /*0280*/ 	.word	0x00002740


	//   ....[16]....
        /*0284*/ 	.word	0x00002780


	//   ....[17]....
        /*0288*/ 	.word	0x000027a0


	//   ....[18]....
        /*028c*/ 	.word	0x000027e0


	//   ....[19]....
        /*0290*/ 	.word	0x00002800


	//   ....[20]....
        /*0294*/ 	.word	0x000028b0


	//   ....[21]....
        /*0298*/ 	.word	0x000029c0


	//   ....[22]....
        /*029c*/ 	.word	0x000029f0


	//   ....[23]....
        /*02a0*/ 	.word	0x00002fc0


	//   ....[24]....
        /*02a4*/ 	.word	0x00002fd0


	//   ....[25]....
        /*02a8*/ 	.word	0x00003020


	//   ....[26]....
        /*02ac*/ 	.word	0x00003030


	//   ....[27]....
        /*02b0*/ 	.word	0x00003080


	//   ....[28]....
        /*02b4*/ 	.word	0x00003090


	//   ....[29]....
        /*02b8*/ 	.word	0x000030e0


	//   ....[30]....
        /*02bc*/ 	.word	0x000030f0


	//   ....[31]....
        /*02c0*/ 	.word	0x00003150


	//   ....[32]....
        /*02c4*/ 	.word	0x00003160


	//   ....[33]....
        /*02c8*/ 	.word	0x000031f0


	//   ....[34]....
        /*02cc*/ 	.word	0x00003240


	//   ....[35]....
        /*02d0*/ 	.word	0x000032c0


	//   ....[36]....
        /*02d4*/ 	.word	0x000032e0


	//   ....[37]....
        /*02d8*/ 	.word	0x000032f0


	//   ....[38]....
        /*02dc*/ 	.word	0x00003300


	//   ....[39]....
        /*02e0*/ 	.word	0x00003310


	//   ....[40]....
        /*02e4*/ 	.word	0x00003320


	//   ....[41]....
        /*02e8*/ 	.word	0x00003f20


	//   ....[42]....
        /*02ec*/ 	.word	0x00004900


	//   ....[43]....
        /*02f0*/ 	.word	0x00005880


	//   ....[44]....
        /*02f4*/ 	.word	0x000058b0


	//   ....[45]....
        /*02f8*/ 	.word	0x00005930


	//   ....[46]....
        /*02fc*/ 	.word	0x00005940


	//   ....[47]....
        /*0300*/ 	.word	0x00005980


	//   ....[48]....
        /*0304*/ 	.word	0x000059a0


	//   ....[49]....
        /*0308*/ 	.word	0x000059f0


	//   ....[50]....
        /*030c*/ 	.word	0x00005a00


	//   ....[51]....
        /*0310*/ 	.word	0x00005a50


	//   ....[52]....
        /*0314*/ 	.word	0x00005a60


	//   ....[53]....
        /*0318*/ 	.word	0x00005b00


	//   ....[54]....
        /*031c*/ 	.word	0x00005bf0


	//   ....[55]....
        /*0320*/ 	.word	0x00005c20


	//   ....[56]....
        /*0324*/ 	.word	0x000061e0


	//   ....[57]....
        /*0328*/ 	.word	0x00006210


	//   ....[58]....
        /*032c*/ 	.word	0x00006260


	//   ....[59]....
        /*0330*/ 	.word	0x00006270


	//   ....[60]....
        /*0334*/ 	.word	0x000062c0


	//   ....[61]....
        /*0338*/ 	.word	0x000062d0


	//   ....[62]....
        /*033c*/ 	.word	0x00006320


	//   ....[63]....
        /*0340*/ 	.word	0x00006330


	//   ....[64]....
        /*0344*/ 	.word	0x00006380


	//   ....[65]....
        /*0348*/ 	.word	0x00006390


	//   ....[66]....
        /*034c*/ 	.word	0x00006430


	//   ....[67]....
        /*0350*/ 	.word	0x00006480


	//   ....[68]....
        /*0354*/ 	.word	0x00006500


	//   ....[69]....
        /*0358*/ 	.word	0x00006520


	//   ....[70]....
        /*035c*/ 	.word	0x00006530


	//   ....[71]....
        /*0360*/ 	.word	0x00006540


	//   ....[72]....
        /*0364*/ 	.word	0x00006550


	//   ....[73]....
        /*0368*/ 	.word	0x00006560


	//   ....[74]....
        /*036c*/ 	.word	0x00007470


	//   ....[75]....
        /*0370*/ 	.word	0x000074a0


	//   ....[76]....
        /*0374*/ 	.word	0x00007520


	//   ....[77]....
        /*0378*/ 	.word	0x00007530


	//   ....[78]....
        /*037c*/ 	.word	0x00007570


	//   ....[79]....
        /*0380*/ 	.word	0x00007590


	//   ....[80]....
        /*0384*/ 	.word	0x000075d0


	//   ....[81]....
        /*0388*/ 	.word	0x000075f0


	//   ....[82]....
        /*038c*/ 	.word	0x00007640


	//   ....[83]....
        /*0390*/ 	.word	0x00007660


	//   ....[84]....
        /*0394*/ 	.word	0x000076f0


	//   ....[85]....
        /*0398*/ 	.word	0x000077e0


	//   ....[86]....
        /*039c*/ 	.word	0x00007810


	//   ....[87]....
        /*03a0*/ 	.word	0x00007dd0


	//   ....[88]....
        /*03a4*/ 	.word	0x00007e00


	//   ....[89]....
        /*03a8*/ 	.word	0x00007e50


	//   ....[90]....
        /*03ac*/ 	.word	0x00007e60


	//   ....[91]....
        /*03b0*/ 	.word	0x00007eb0


	//   ....[92]....
        /*03b4*/ 	.word	0x00007ec0


	//   ....[93]....
        /*03b8*/ 	.word	0x00007f10


	//   ....[94]....
        /*03bc*/ 	.word	0x00007f20


	//   ....[95]....
        /*03c0*/ 	.word	0x00007f70


	//   ....[96]....
        /*03c4*/ 	.word	0x00007f80


	//   ....[97]....
        /*03c8*/ 	.word	0x00008020


	//   ....[98]....
        /*03cc*/ 	.word	0x00008070


	//   ....[99]....
        /*03d0*/ 	.word	0x000080f0


	//   ....[100]....
        /*03d4*/ 	.word	0x00008110


	//   ....[101]....
        /*03d8*/ 	.word	0x00008120


	//   ....[102]....
        /*03dc*/ 	.word	0x00008130


	//   ....[103]....
        /*03e0*/ 	.word	0x00008140


	//   ....[104]....
        /*03e4*/ 	.word	0x00008150


	//   ....[105]....
        /*03e8*/ 	.word	0x00008ea0


	//   ....[106]....
        /*03ec*/ 	.word	0x00009ce0


	//   ....[107]....
        /*03f0*/ 	.word	0x0000a0c0


	//   ....[108]....
        /*03f4*/ 	.word	0x0000a5c0


	//   ....[109]....
        /*03f8*/ 	.word	0x0000e9c0


	//   ....[110]....
        /*03fc*/ 	.word	0x0000ee10


	//   ....[111]....
        /*0400*/ 	.word	0x0000f060


	//   ....[112]....
        /*0404*/ 	.word	0x0000f200


	//   ....[113]....
        /*0408*/ 	.word	0x0000fa10


	//   ....[114]....
        /*040c*/ 	.word	0x0000feb0


	//   ....[115]....
        /*0410*/ 	.word	0x00010280


	//   ....[116]....
        /*0414*/ 	.word	0x00010650


	//   ....[117]....
        /*0418*/ 	.word	0x00010b40


	//   ....[118]....
        /*041c*/ 	.word	0x00010b70


	//   ....[119]....
        /*0420*/ 	.word	0x00011960


	//   ....[120]....
        /*0424*/ 	.word	0x00011b70


	//----- nvinfo : EIATTR_REG_RECONFIG
	.align		4
.L_45:
        /*0428*/ 	.byte	0x01, 0x54
	.zero		2


	//----- nvinfo : EIATTR_VRC_CTA_INIT_COUNT
	.align		4
        /*042c*/ 	.byte	0x02, 0x4a
        /*042e*/ 	.byte	0x80
	.zero		1


	//----- nvinfo : EIATTR_SYSCALL_OFFSETS
	.align		4
        /*0430*/ 	.byte	0x04, 0x46
        /*0432*/ 	.short	(.L_47 - .L_46)


	//   ....[0]....
.L_46:
        /*0434*/ 	.word	0x0000a980


	//   ....[1]....
        /*0438*/ 	.word	0x0000aa70


	//   ....[2]....
        /*043c*/ 	.word	0x0000b1c0


	//   ....[3]....
        /*0440*/ 	.word	0x0000b330


	//   ....[4]....
        /*0444*/ 	.word	0x0000c030


	//   ....[5]....
        /*0448*/ 	.word	0x0000c1a0


	//   ....[6]....
        /*044c*/ 	.word	0x0000ce30


	//   ....[7]....
        /*0450*/ 	.word	0x0000cfa0


	//   ....[8]....
        /*0454*/ 	.word	0x0000dc70


	//   ....[9]....
        /*0458*/ 	.word	0x0000dde0


	//----- nvinfo : EIATTR_MBARRIER_INSTR_OFFSETS
	.align		4
.L_47:
        /*045c*/ 	.byte	0x04, 0x39
        /*045e*/ 	.short	(.L_49 - .L_48)


	//   ....[0]....
.L_48:
        /*0460*/ 	.word	0x000007f0
        /*0464*/ 	.word	0x000000ff
        /*0468*/ 	.word	0x00000000
        /*046c*/ 	.short	0x0100
        /*046e*/ 	.byte	0x05
	.zero		1


	//   ....[1]....
        /*0470*/ 	.word	0x00000800
        /*0474*/ 	.word	0x000000ff
        /*0478*/ 	.word	0x00000038
        /*047c*/ 	.short	0x0100
        /*047e*/ 	.byte	0x05
	.zero		1


	//   ....[2]....
        /*0480*/ 	.word	0x00000810
        /*0484*/ 	.word	0x000000ff
        /*0488*/ 	.word	0x00000008
        /*048c*/ 	.short	0x0100
        /*048e*/ 	.byte	0x05
	.zero		1


	//   ....[3]....
        /*0490*/ 	.word	0x00000820
        /*0494*/ 	.word	0x000000ff
        /*0498*/ 	.word	0x00000040
        /*049c*/ 	.short	0x0100
        /*049e*/ 	.byte	0x05
	.zero		1


	//   ....[4]....
        /*04a0*/ 	.word	0x00000830
        /*04a4*/ 	.word	0x000000ff
        /*04a8*/ 	.word	0x00000010
        /*04ac*/ 	.short	0x0100
        /*04ae*/ 	.byte	0x05
	.zero		1


	//   ....[5]....
        /*04b0*/ 	.word	0x00000840
        /*04b4*/ 	.word	0x000000ff
        /*04b8*/ 	.word	0x00000048
        /*04bc*/ 	.short	0x0100
        /*04be*/ 	.byte	0x05
	.zero		1


	//   ....[6]....
        /*04c0*/ 	.word	0x00000850
        /*04c4*/ 	.word	0x000000ff
        /*04c8*/ 	.word	0x00000018
        /*04cc*/ 	.short	0x0100
        /*04ce*/ 	.byte	0x05
	.zero		1


	//   ....[7]....
        /*04d0*/ 	.word	0x00000860
        /*04d4*/ 	.word	0x000000ff
        /*04d8*/ 	.word	0x00000050
        /*04dc*/ 	.short	0x0100
        /*04de*/ 	.byte	0x05
	.zero		1


	//   ....[8]....
        /*04e0*/ 	.word	0x00000870
        /*04e4*/ 	.word	0x000000ff
        /*04e8*/ 	.word	0x00000020
        /*04ec*/ 	.short	0x0100
        /*04ee*/ 	.byte	0x05
	.zero		1


	//   ....[9]....
        /*04f0*/ 	.word	0x00000880
        /*04f4*/ 	.word	0x000000ff
        /*04f8*/ 	.word	0x00000058
        /*04fc*/ 	.short	0x0100
        /*04fe*/ 	.byte	0x05
	.zero		1


	//   ....[10]....
        /*0500*/ 	.word	0x00000890
        /*0504*/ 	.word	0x000000ff
        /*0508*/ 	.word	0x00000028
        /*050c*/ 	.short	0x0100
        /*050e*/ 	.byte	0x05
	.zero		1


	//   ....[11]....
        /*0510*/ 	.word	0x000008a0
        /*0514*/ 	.word	0x000000ff
        /*0518*/ 	.word	0x00000060
        /*051c*/ 	.short	0x0100
        /*051e*/ 	.byte	0x05
	.zero		1


	//   ....[12]....
        /*0520*/ 	.word	0x000008b0
        /*0524*/ 	.word	0x000000ff
        /*0528*/ 	.word	0x00000030
        /*052c*/ 	.short	0x0100
        /*052e*/ 	.byte	0x05
	.zero		1


	//   ....[13]....
        /*0530*/ 	.word	0x000008c0
        /*0534*/ 	.word	0x000000ff
        /*0538*/ 	.word	0x00000068
        /*053c*/ 	.short	0x0100
        /*053e*/ 	.byte	0x05
	.zero		1


	//   ....[14]....
        /*0540*/ 	.word	0x000009e0
        /*0544*/ 	.word	0x000000ff
        /*0548*/ 	.word	0x00000070
        /*054c*/ 	.short	0x0100
        /*054e*/ 	.byte	0x06
	.zero		1


	//   ....[15]....
        /*0550*/ 	.word	0x000009f0
        /*0554*/ 	.word	0x000000ff
        /*0558*/ 	.word	0x00000090
        /*055c*/ 	.short	0x0100
        /*055e*/ 	.byte	0x06
	.zero		1


	//   ....[16]....
        /*0560*/ 	.word	0x00000a00
        /*0564*/ 	.word	0x000000ff
        /*0568*/ 	.word	0x00000078
        /*056c*/ 	.short	0x0100
        /*056e*/ 	.byte	0x06
	.zero		1


	//   ....[17]....
        /*0570*/ 	.word	0x00000a10
        /*0574*/ 	.word	0x000000ff
        /*0578*/ 	.word	0x00000098
        /*057c*/ 	.short	0x0100
        /*057e*/ 	.byte	0x06
	.zero		1


	//   ....[18]....
        /*0580*/ 	.word	0x00000a20
        /*0584*/ 	.word	0x000000ff
        /*0588*/ 	.word	0x00000080
        /*058c*/ 	.short	0x0100
        /*058e*/ 	.byte	0x06
	.zero		1


	//   ....[19]....
        /*0590*/ 	.word	0x00000a30
        /*0594*/ 	.word	0x000000ff
        /*0598*/ 	.word	0x000000a0
        /*059c*/ 	.short	0x0100
        /*059e*/ 	.byte	0x06
	.zero		1


	//   ....[20]....
        /*05a0*/ 	.word	0x00000a40
        /*05a4*/ 	.word	0x000000ff
        /*05a8*/ 	.word	0x00000088
        /*05ac*/ 	.short	0x0100
        /*05ae*/ 	.byte	0x06
	.zero		1


	//   ....[21]....
        /*05b0*/ 	.word	0x00000a50
        /*05b4*/ 	.word	0x000000ff
        /*05b8*/ 	.word	0x000000a8
        /*05bc*/ 	.short	0x0100
        /*05be*/ 	.byte	0x06
	.zero		1


	//   ....[22]....
        /*05c0*/ 	.word	0x00000b30
        /*05c4*/ 	.word	0x000000ff
        /*05c8*/ 	.word	0x000000b0
        /*05cc*/ 	.short	0x0100
        /*05ce*/ 	.byte	0x05
	.zero		1


	//   ....[23]....
        /*05d0*/ 	.word	0x00000b40
        /*05d4*/ 	.word	0x000000ff
        /*05d8*/ 	.word	0x000000b8
        /*05dc*/ 	.short	0x0100
        /*05de*/ 	.byte	0x05
	.zero		1


	//   ....[24]....
        /*05e0*/ 	.word	0x00000c60
        /*05e4*/ 	.word	0x000000ff
        /*05e8*/ 	.word	0x000000c0
        /*05ec*/ 	.short	0x0100
        /*05ee*/ 	.byte	0x06
	.zero		1


	//   ....[25]....
        /*05f0*/ 	.word	0x00000c70
        /*05f4*/ 	.word	0x000000ff
        /*05f8*/ 	.word	0x00000100
        /*05fc*/ 	.short	0x0100
        /*05fe*/ 	.byte	0x06
	.zero		1


	//   ....[26]....
        /*0600*/ 	.word	0x00000c80
        /*0604*/ 	.word	0x000000ff
        /*0608*/ 	.word	0x000000c8
        /*060c*/ 	.short	0x0100
        /*060e*/ 	.byte	0x06
	.zero		1


	//   ....[27]....
        /*0610*/ 	.word	0x00000c90
        /*0614*/ 	.word	0x000000ff
        /*0618*/ 	.word	0x00000108
        /*061c*/ 	.short	0x0100
        /*061e*/ 	.byte	0x06
	.zero		1


	//   ....[28]....
        /*0620*/ 	.word	0x00000ca0
        /*0624*/ 	.word	0x000000ff
        /*0628*/ 	.word	0x000000d0
        /*062c*/ 	.short	0x0100
        /*062e*/ 	.byte	0x06
	.zero		1


	//   ....[29]....
        /*0630*/ 	.word	0x00000cb0
        /*0634*/ 	.word	0x000000ff
        /*0638*/ 	.word	0x00000110
        /*063c*/ 	.short	0x0100
        /*063e*/ 	.byte	0x06
	.zero		1


	//   ....[30]....
        /*0640*/ 	.word	0x00000cc0
        /*0644*/ 	.word	0x000000ff
        /*0648*/ 	.word	0x000000d8
        /*064c*/ 	.short	0x0100
        /*064e*/ 	.byte	0x06
	.zero		1


	//   ....[31]....
        /*0650*/ 	.word	0x00000cd0
        /*0654*/ 	.word	0x000000ff
        /*0658*/ 	.word	0x00000118
        /*065c*/ 	.short	0x0100
        /*065e*/ 	.byte	0x06
	.zero		1


	//   ....[32]....
        /*0660*/ 	.word	0x00000ce0
        /*0664*/ 	.word	0x000000ff
        /*0668*/ 	.word	0x000000e0
        /*066c*/ 	.short	0x0100
        /*066e*/ 	.byte	0x06
	.zero		1


	//   ....[33]....
        /*0670*/ 	.word	0x00000cf0
        /*0674*/ 	.word	0x000000ff
        /*0678*/ 	.word	0x00000120
        /*067c*/ 	.short	0x0100
        /*067e*/ 	.byte	0x06
	.zero		1


	//   ....[34]....
        /*0680*/ 	.word	0x00000d00
        /*0684*/ 	.word	0x000000ff
        /*0688*/ 	.word	0x000000e8
        /*068c*/ 	.short	0x0100
        /*068e*/ 	.byte	0x06
	.zero		1


	//   ....[35]....
        /*0690*/ 	.word	0x00000d10
        /*0694*/ 	.word	0x000000ff
        /*0698*/ 	.word	0x00000128
        /*069c*/ 	.short	0x0100
        /*069e*/ 	.byte	0x06
	.zero		1


	//   ....[36]....
        /*06a0*/ 	.word	0x00000d20
        /*06a4*/ 	.word	0x000000ff
        /*06a8*/ 	.word	0x000000f0
        /*06ac*/ 	.short	0x0100
        /*06ae*/ 	.byte	0x06
	.zero		1


	//   ....[37]....
        /*06b0*/ 	.word	0x00000d30
        /*06b4*/ 	.word	0x000000ff
        /*06b8*/ 	.word	0x00000130
        /*06bc*/ 	.short	0x0100
        /*06be*/ 	.byte	0x06
	.zero		1


	//   ....[38]....
        /*06c0*/ 	.word	0x00000d40
        /*06c4*/ 	.word	0x000000ff
        /*06c8*/ 	.word	0x000000f8
        /*06cc*/ 	.short	0x0100
        /*06ce*/ 	.byte	0x06
	.zero		1


	//   ....[39]....
        /*06d0*/ 	.word	0x00000d50
        /*06d4*/ 	.word	0x000000ff
        /*06d8*/ 	.word	0x00000138
        /*06dc*/ 	.short	0x0100
        /*06de*/ 	.byte	0x06
	.zero		1


	//   ....[40]....
        /*06e0*/ 	.word	0x00000e70
        /*06e4*/ 	.word	0x000000ff
        /*06e8*/ 	.word	0x000001a0
        /*06ec*/ 	.short	0x0100
        /*06ee*/ 	.byte	0x06
	.zero		1


	//   ....[41]....
        /*06f0*/ 	.word	0x00000e80
        /*06f4*/ 	.word	0x000000ff
        /*06f8*/ 	.word	0x000001e0
        /*06fc*/ 	.short	0x0100
        /*06fe*/ 	.byte	0x06
	.zero		1


	//   ....[42]....
        /*0700*/ 	.word	0x00000e90
        /*0704*/ 	.word	0x000000ff
        /*0708*/ 	.word	0x000001a8
        /*070c*/ 	.short	0x0100
        /*070e*/ 	.byte	0x06
	.zero		1


	//   ....[43]....
        /*0710*/ 	.word	0x00000ea0
        /*0714*/ 	.word	0x000000ff
        /*0718*/ 	.word	0x000001e8
        /*071c*/ 	.short	0x0100
        /*071e*/ 	.byte	0x06
	.zero		1


	//   ....[44]....
        /*0720*/ 	.word	0x00000eb0
        /*0724*/ 	.word	0x000000ff
        /*0728*/ 	.word	0x000001b0
        /*072c*/ 	.short	0x0100
        /*072e*/ 	.byte	0x06
	.zero		1


	//   ....[45]....
        /*0730*/ 	.word	0x00000ec0
        /*0734*/ 	.word	0x000000ff
        /*0738*/ 	.word	0x000001f0
        /*073c*/ 	.short	0x0100
        /*073e*/ 	.byte	0x06
	.zero		1


	//   ....[46]....
        /*0740*/ 	.word	0x00000ed0
        /*0744*/ 	.word	0x000000ff
        /*0748*/ 	.word	0x000001b8
        /*074c*/ 	.short	0x0100
        /*074e*/ 	.byte	0x06
	.zero		1


	//   ....[47]....
        /*0750*/ 	.word	0x00000ee0
        /*0754*/ 	.word	0x000000ff
        /*0758*/ 	.word	0x000001f8
        /*075c*/ 	.short	0x0100
        /*075e*/ 	.byte	0x06
	.zero		1


	//   ....[48]....
        /*0760*/ 	.word	0x00000ef0
        /*0764*/ 	.word	0x000000ff
        /*0768*/ 	.word	0x000001c0
        /*076c*/ 	.short	0x0100
        /*076e*/ 	.byte	0x06
	.zero		1


	//   ....[49]....
        /*0770*/ 	.word	0x00000f00
        /*0774*/ 	.word	0x000000ff
        /*0778*/ 	.word	0x00000200
        /*077c*/ 	.short	0x0100
        /*077e*/ 	.byte	0x06
	.zero		1


	//   ....[50]....
        /*0780*/ 	.word	0x00000f10
        /*0784*/ 	.word	0x000000ff
        /*0788*/ 	.word	0x000001c8
        /*078c*/ 	.short	0x0100
        /*078e*/ 	.byte	0x06
	.zero		1


	//   ....[51]....
        /*0790*/ 	.word	0x00000f20
        /*0794*/ 	.word	0x000000ff
        /*0798*/ 	.word	0x00000208
        /*079c*/ 	.short	0x0100
        /*079e*/ 	.byte	0x06
	.zero		1


	//   ....[52]....
        /*07a0*/ 	.word	0x00000f30
        /*07a4*/ 	.word	0x000000ff
        /*07a8*/ 	.word	0x000001d0
        /*07ac*/ 	.short	0x0100
        /*07ae*/ 	.byte	0x06
	.zero		1


	//   ....[53]....
        /*07b0*/ 	.word	0x00000f40
        /*07b4*/ 	.word	0x000000ff
        /*07b8*/ 	.word	0x00000210
        /*07bc*/ 	.short	0x0100
        /*07be*/ 	.byte	0x06
	.zero		1


	//   ....[54]....
        /*07c0*/ 	.word	0x00000f50
        /*07c4*/ 	.word	0x000000ff
        /*07c8*/ 	.word	0x000001d8
        /*07cc*/ 	.short	0x0100
        /*07ce*/ 	.byte	0x06
	.zero		1


	//   ....[55]....
        /*07d0*/ 	.word	0x00000f60
        /*07d4*/ 	.word	0x000000ff
        /*07d8*/ 	.word	0x00000218
        /*07dc*/ 	.short	0x0100
        /*07de*/ 	.byte	0x06
	.zero		1


	//   ....[56]....
        /*07e0*/ 	.word	0x00001090
        /*07e4*/ 	.word	0x000000ff
        /*07e8*/ 	.word	0x00000140
        /*07ec*/ 	.short	0x0100
        /*07ee*/ 	.byte	0x06
	.zero		1


	//   ....[57]....
        /*07f0*/ 	.word	0x000010a0
        /*07f4*/ 	.word	0x000000ff
        /*07f8*/ 	.word	0x00000160
        /*07fc*/ 	.short	0x0100
        /*07fe*/ 	.byte	0x06
	.zero		1


	//   ....[58]....
        /*0800*/ 	.word	0x000010b0
        /*0804*/ 	.word	0x000000ff
        /*0808*/ 	.word	0x00000148
        /*080c*/ 	.short	0x0100
        /*080e*/ 	.byte	0x06
	.zero		1


	//   ....[59]....
        /*0810*/ 	.word	0x000010c0
        /*0814*/ 	.word	0x000000ff
        /*0818*/ 	.word	0x00000168
        /*081c*/ 	.short	0x0100
        /*081e*/ 	.byte	0x06
	.zero		1


	//   ....[60]....
        /*0820*/ 	.word	0x000010d0
        /*0824*/ 	.word	0x000000ff
        /*0828*/ 	.word	0x00000150
        /*082c*/ 	.short	0x0100
        /*082e*/ 	.byte	0x06
	.zero		1


	//   ....[61]....
        /*0830*/ 	.word	0x000010e0
        /*0834*/ 	.word	0x000000ff
        /*0838*/ 	.word	0x00000170
        /*083c*/ 	.short	0x0100
        /*083e*/ 	.byte	0x06
	.zero		1


	//   ....[62]....
        /*0840*/ 	.word	0x000010f0
        /*0844*/ 	.word	0x000000ff
        /*0848*/ 	.word	0x00000158
        /*084c*/ 	.short	0x0100
        /*084e*/ 	.byte	0x06
	.zero		1


	//   ....[63]....
        /*0850*/ 	.word	0x00001100
        /*0854*/ 	.word	0x000000ff
        /*0858*/ 	.word	0x00000178
        /*085c*/ 	.short	0x0100
        /*085e*/ 	.byte	0x06
	.zero		1


	//   ....[64]....
        /*0860*/ 	.word	0x00001200
        /*0864*/ 	.word	0x000000ff
        /*0868*/ 	.word	0x00000190
        /*086c*/ 	.short	0x0100
        /*086e*/ 	.byte	0x05
	.zero		1


	//   ....[65]....
        /*0870*/ 	.word	0x00004260
        /*0874*/ 	.word	0x000000ff
        /*0878*/ 	.word	0x00000038
        /*087c*/ 	.short	0x010a
        /*087e*/ 	.byte	0x05
	.zero		1


	//   ....[66]....
        /*0880*/ 	.word	0x000043e0
        /*0884*/ 	.word	0x000000ff
        /*0888*/ 	.word	0x00000038
        /*088c*/ 	.short	0x010a
        /*088e*/ 	.byte	0x09
	.zero		1


	//   ....[67]....
        /*0890*/ 	.word	0x00004580
        /*0894*/ 	.word	0x000000ff
        /*0898*/ 	.word	0x00000038
        /*089c*/ 	.short	0x010a
        /*089e*/ 	.byte	0x04
	.zero		1


	//   ....[68]....
        /*08a0*/ 	.word	0x00004620
        /*08a4*/ 	.word	0x000000ff
        /*08a8*/ 	.word	0x000000b8
        /*08ac*/ 	.short	0x0101
        /*08ae*/ 	.byte	0x0c
	.zero		1


	//   ....[69]....
        /*08b0*/ 	.word	0x00004640
        /*08b4*/ 	.word	0x000000ff
        /*08b8*/ 	.word	0x00000038
        /*08bc*/ 	.short	0x010a
        /*08be*/ 	.byte	0x04
	.zero		1


	//   ....[70]....
        /*08c0*/ 	.word	0x000046c0
        /*08c4*/ 	.word	0x000000ff
        /*08c8*/ 	.word	0x00000038
        /*08cc*/ 	.short	0x010a
        /*08ce*/ 	.byte	0x09
	.zero		1


	//   ....[71]....
        /*08d0*/ 	.word	0x00004860
        /*08d4*/ 	.word	0x000000ff
        /*08d8*/ 	.word	0x00000038
        /*08dc*/ 	.short	0x010a
        /*08de*/ 	.byte	0x04
	.zero		1


	//   ....[72]....
        /*08e0*/ 	.word	0x00004950
        /*08e4*/ 	.word	0x000000ff
        /*08e8*/ 	.word	0x000001a0
        /*08ec*/ 	.short	0x010a
        /*08ee*/ 	.byte	0x04
	.zero		1


	//   ....[73]....
        /*08f0*/ 	.word	0x00004ae0
        /*08f4*/ 	.word	0x000000ff
        /*08f8*/ 	.word	0x00000000
        /*08fc*/ 	.short	0x0101
        /*08fe*/ 	.byte	0x04
	.zero		1


	//   ....[74]....
        /*0900*/ 	.word	0x00004b50
        /*0904*/ 	.word	0x000000ff
        /*0908*/ 	.word	0x00000000
        /*090c*/ 	.short	0x010a
        /*090e*/ 	.byte	0x04
	.zero		1


	//   ....[75]....
        /*0910*/ 	.word	0x00004be0
        /*0914*/ 	.word	0x000000ff
        /*0918*/ 	.word	0x00000000
        /*091c*/ 	.short	0x010a
        /*091e*/ 	.byte	0x04
	.zero		1


	//   ....[76]....
        /*0920*/ 	.word	0x00004c70
        /*0924*/ 	.word	0x000000ff
        /*0928*/ 	.word	0x00000000
        /*092c*/ 	.short	0x010a
        /*092e*/ 	.byte	0x04
	.zero		1


	//   ....[77]....
        /*0930*/ 	.word	0x00004d00
        /*0934*/ 	.word	0x000000ff
        /*0938*/ 	.word	0x00000000
        /*093c*/ 	.short	0x010a
        /*093e*/ 	.byte	0x04
	.zero		1


	//   ....[78]....
        /*0940*/ 	.word	0x00004d90
        /*0944*/ 	.word	0x000000ff
        /*0948*/ 	.word	0x00000000
        /*094c*/ 	.short	0x010a
        /*094e*/ 	.byte	0x04
	.zero		1


	//   ....[79]....
        /*0950*/ 	.word	0x00004e20
        /*0954*/ 	.word	0x000000ff
        /*0958*/ 	.word	0x00000000
        /*095c*/ 	.short	0x010a
        /*095e*/ 	.byte	0x04
	.zero		1


	//   ....[80]....
        /*0960*/ 	.word	0x00004ec0
        /*0964*/ 	.word	0x00000000
        /*0968*/ 	.word	0x00000000
        /*096c*/ 	.short	0x010a
        /*096e*/ 	.byte	0xff
	.zero		1


	//   ....[81]....
        /*0970*/ 	.word	0x00006a50
        /*0974*/ 	.word	0x000000ff
        /*0978*/ 	.word	0x00000100
        /*097c*/ 	.short	0x010a
        /*097e*/ 	.byte	0x04
	.zero		1


	//   ....[82]....
        /*0980*/ 	.word	0x00006bf0
        /*0984*/ 	.word	0x000000ff
        /*0988*/ 	.word	0x000000c0
        /*098c*/ 	.short	0x0101
        /*098e*/ 	.byte	0x04
	.zero		1


	//   ....[83]....
        /*0990*/ 	.word	0x00008670
        /*0994*/ 	.word	0x000000ff
        /*0998*/ 	.word	0x00000100
        /*099c*/ 	.short	0x010a
        /*099e*/ 	.byte	0x04
	.zero		1


	//   ....[84]....
        /*09a0*/ 	.word	0x000087f0
        /*09a4*/ 	.word	0x000000ff
        /*09a8*/ 	.word	0x000000c0
        /*09ac*/ 	.short	0x0101
        /*09ae*/ 	.byte	0x04
	.zero		1


	//   ....[85]....
        /*09b0*/ 	.word	0x00008f10
        /*09b4*/ 	.word	0x0000000f
        /*09b8*/ 	.word	0x000000b8
        /*09bc*/ 	.short	0x010a
        /*09be*/ 	.byte	0xff
	.zero		1


	//   ....[86]....
        /*09c0*/ 	.word	0x00009180
        /*09c4*/ 	.word	0x000000ff
        /*09c8*/ 	.word	0x00000090
        /*09cc*/ 	.short	0x010a
        /*09ce*/ 	.byte	0x18
	.zero		1


	//   ....[87]....
        /*09d0*/ 	.word	0x000092a0
        /*09d4*/ 	.word	0x000000ff
        /*09d8*/ 	.word	0x00000070
        /*09dc*/ 	.short	0x010b
        /*09de*/ 	.byte	0x18
	.zero		1


	//   ....[88]....
        /*09e0*/ 	.word	0x00009310
        /*09e4*/ 	.word	0x000000ff
        /*09e8*/ 	.word	0x00000000
        /*09ec*/ 	.short	0x0101
        /*09ee*/ 	.byte	0x04
	.zero		1


	//   ....[89]....
        /*09f0*/ 	.word	0x00009340
        /*09f4*/ 	.word	0x000000ff
        /*09f8*/ 	.word	0x00000098
        /*09fc*/ 	.short	0x010a
        /*09fe*/ 	.byte	0x18
	.zero		1


	//   ....[90]....
        /*0a00*/ 	.word	0x00009470
        /*0a04*/ 	.word	0x000000ff
        /*0a08*/ 	.word	0x00000078
        /*0a0c*/ 	.short	0x010b
        /*0a0e*/ 	.byte	0x18
	.zero		1


	//   ....[91]....
        /*0a10*/ 	.word	0x000094d0
        /*0a14*/ 	.word	0x000000ff
        /*0a18*/ 	.word	0x00000000
        /*0a1c*/ 	.short	0x0101
        /*0a1e*/ 	.byte	0x04
	.zero		1


	//   ....[92]....
        /*0a20*/ 	.word	0x00009500
        /*0a24*/ 	.word	0x000000ff
        /*0a28*/ 	.word	0x000000a0
        /*0a2c*/ 	.short	0x010a
        /*0a2e*/ 	.byte	0x18
	.zero		1


	//   ....[93]....
        /*0a30*/ 	.word	0x00009630
        /*0a34*/ 	.word	0x000000ff
        /*0a38*/ 	.word	0x00000080
        /*0a3c*/ 	.short	0x010b
        /*0a3e*/ 	.byte	0x18
	.zero		1


	//   ....[94]....
        /*0a40*/ 	.word	0x00009690
        /*0a44*/ 	.word	0x000000ff
        /*0a48*/ 	.word	0x00000000
        /*0a4c*/ 	.short	0x0101
        /*0a4e*/ 	.byte	0x04
	.zero		1


	//   ....[95]....
        /*0a50*/ 	.word	0x000096c0
        /*0a54*/ 	.word	0x000000ff
        /*0a58*/ 	.word	0x000000a8
        /*0a5c*/ 	.short	0x010a
        /*0a5e*/ 	.byte	0x18
	.zero		1


	//   ....[96]....
        /*0a60*/ 	.word	0x000097f0
        /*0a64*/ 	.word	0x000000ff
        /*0a68*/ 	.word	0x00000088
        /*0a6c*/ 	.short	0x010b
        /*0a6e*/ 	.byte	0x18
	.zero		1


	//   ....[97]....
        /*0a70*/ 	.word	0x00009870
        /*0a74*/ 	.word	0x000000ff
        /*0a78*/ 	.word	0x00000000
        /*0a7c*/ 	.short	0x0101
        /*0a7e*/ 	.byte	0x04
	.zero		1


	//   ....[98]....
        /*0a80*/ 	.word	0x000098c0
        /*0a84*/ 	.word	0x000000ff
        /*0a88*/ 	.word	0x000001a0
        /*0a8c*/ 	.short	0x010a
        /*0a8e*/ 	.byte	0x08
	.zero		1


	//   ....[99]....
        /*0a90*/ 	.word	0x00009a20
        /*0a94*/ 	.word	0x000000ff
        /*0a98*/ 	.word	0x00000000
        /*0a9c*/ 	.short	0x0101
        /*0a9e*/ 	.byte	0x08
	.zero		1


	//   ....[100]....
        /*0aa0*/ 	.word	0x00009ad0
        /*0aa4*/ 	.word	0x000000ff
        /*0aa8*/ 	.word	0x00000090
        /*0aac*/ 	.short	0x010a
        /*0aae*/ 	.byte	0x18
	.zero		1


	//   ....[101]....
        /*0ab0*/ 	.word	0x00009b10
        /*0ab4*/ 	.word	0x000000ff
        /*0ab8*/ 	.word	0x00000098
        /*0abc*/ 	.short	0x010a
        /*0abe*/ 	.byte	0x18
	.zero		1


	//   ....[102]....
        /*0ac0*/ 	.word	0x00009b50
        /*0ac4*/ 	.word	0x000000ff
        /*0ac8*/ 	.word	0x000000a0
        /*0acc*/ 	.short	0x010a
        /*0ace*/ 	.byte	0x18
	.zero		1


	//   ....[103]....
        /*0ad0*/ 	.word	0x00009bb0
        /*0ad4*/ 	.word	0x00000000
        /*0ad8*/ 	.word	0x000000a8
        /*0adc*/ 	.short	0x010a
        /*0ade*/ 	.byte	0xff
	.zero		1


	//   ....[104]....
        /*0ae0*/ 	.word	0x0000a660
        /*0ae4*/ 	.word	0x000000ff
        /*0ae8*/ 	.word	0x000001a0
        /*0aec*/ 	.short	0x010a
        /*0aee*/ 	.byte	0x06
	.zero		1


	//   ....[105]....
        /*0af0*/ 	.word	0x0000a7f0
        /*0af4*/ 	.word	0x000000ff
        /*0af8*/ 	.word	0x00000000
        /*0afc*/ 	.short	0x0101
        /*0afe*/ 	.byte	0x04
	.zero		1


	//   ....[106]....
        /*0b00*/ 	.word	0x0000ad60
        /*0b04*/ 	.word	0x000000ff
        /*0b08*/ 	.word	0x00000070
        /*0b0c*/ 	.short	0x010a
        /*0b0e*/ 	.byte	0x2b
	.zero		1


	//   ....[107]....
        /*0b10*/ 	.word	0x0000adc0
        /*0b14*/ 	.word	0x00000061
        /*0b18*/ 	.word	0x00000140
        /*0b1c*/ 	.short	0x010a
        /*0b1e*/ 	.byte	0xff
	.zero		1


	//   ....[108]....
        /*0b20*/ 	.word	0x0000ade0
        /*0b24*/ 	.word	0x000000ff
        /*0b28*/ 	.word	0x00000070
        /*0b2c*/ 	.short	0x010a
        /*0b2e*/ 	.byte	0x2b
	.zero		1


	//   ....[109]....
        /*0b30*/ 	.word	0x0000b090
        /*0b34*/ 	.word	0x00000061
        /*0b38*/ 	.word	0x00000140
        /*0b3c*/ 	.short	0x010a
        /*0b3e*/ 	.byte	0xff
	.zero		1


	//   ....[110]....
        /*0b40*/ 	.word	0x0000bcd0
        /*0b44*/ 	.word	0x000000ff
        /*0b48*/ 	.word	0x00000000
        /*0b4c*/ 	.short	0x0101
        /*0b4e*/ 	.byte	0x04
	.zero		1


	//   ....[111]....
        /*0b50*/ 	.word	0x0000bd20
        /*0b54*/ 	.word	0x000000ff
        /*0b58*/ 	.word	0x00000078
        /*0b5c*/ 	.short	0x010a
        /*0b5e*/ 	.byte	0x2b
	.zero		1


	//   ....[112]....
        /*0b60*/ 	.word	0x0000bd50
        /*0b64*/ 	.word	0x000000ff
        /*0b68*/ 	.word	0x00000078
        /*0b6c*/ 	.short	0x010a
        /*0b6e*/ 	.byte	0x2b
	.zero		1


	//   ....[113]....
        /*0b70*/ 	.word	0x0000cb10
        /*0b74*/ 	.word	0x000000ff
        /*0b78*/ 	.word	0x00000000
        /*0b7c*/ 	.short	0x0101
        /*0b7e*/ 	.byte	0x04
	.zero		1


	//   ....[114]....
        /*0b80*/ 	.word	0x0000cb30
        /*0b84*/ 	.word	0x000000ff
        /*0b88*/ 	.word	0x00000080
        /*0b8c*/ 	.short	0x010a
        /*0b8e*/ 	.byte	0x2b
	.zero		1


	//   ....[115]....
        /*0b90*/ 	.word	0x0000cb50
        /*0b94*/ 	.word	0x000000ff
        /*0b98*/ 	.word	0x00000080
        /*0b9c*/ 	.short	0x010a
        /*0b9e*/ 	.byte	0x2b
	.zero		1


	//   ....[116]....
        /*0ba0*/ 	.word	0x0000d950
        /*0ba4*/ 	.word	0x000000ff
        /*0ba8*/ 	.word	0x00000000
        /*0bac*/ 	.short	0x0101
        /*0bae*/ 	.byte	0x04
	.zero		1


	//   ....[117]....
        /*0bb0*/ 	.word	0x0000d970
        /*0bb4*/ 	.word	0x000000ff
        /*0bb8*/ 	.word	0x00000088
        /*0bbc*/ 	.short	0x010a
        /*0bbe*/ 	.byte	0x2b
	.zero		1


	//   ....[118]....
        /*0bc0*/ 	.word	0x0000d990
        /*0bc4*/ 	.word	0x000000ff
        /*0bc8*/ 	.word	0x00000088
        /*0bcc*/ 	.short	0x010a
        /*0bce*/ 	.byte	0x2b
	.zero		1


	//   ....[119]....
        /*0bd0*/ 	.word	0x0000e030
        /*0bd4*/ 	.word	0x00000061
        /*0bd8*/ 	.word	0x00000000
        /*0bdc*/ 	.short	0x0101
        /*0bde*/ 	.byte	0xff
	.zero		1


	//   ....[120]....
        /*0be0*/ 	.word	0x0000e8b0
        /*0be4*/ 	.word	0x000000ff
        /*0be8*/ 	.word	0x00000000
        /*0bec*/ 	.short	0x0101
        /*0bee*/ 	.byte	0x04
	.zero		1


	//   ....[121]....
        /*0bf0*/ 	.word	0x0000e950
        /*0bf4*/ 	.word	0x000000ff
        /*0bf8*/ 	.word	0x00000000
        /*0bfc*/ 	.short	0x0101
        /*0bfe*/ 	.byte	0x04
	.zero		1


	//   ....[122]....
        /*0c00*/ 	.word	0x0000f260
        /*0c04*/ 	.word	0x000000ff
        /*0c08*/ 	.word	0x000000c0
        /*0c0c*/ 	.short	0x010a
        /*0c0e*/ 	.byte	0x18
	.zero		1


	//   ....[123]....
        /*0c10*/ 	.word	0x0000f3a0
        /*0c14*/ 	.word	0x000000ff
        /*0c18*/ 	.word	0x00000000
        /*0c1c*/ 	.short	0x0101
        /*0c1e*/ 	.byte	0x06
	.zero		1


	//   ....[124]....
        /*0c20*/ 	.word	0x0000f410
        /*0c24*/ 	.word	0x000000ff
        /*0c28*/ 	.word	0x000001e0
        /*0c2c*/ 	.short	0x010a
        /*0c2e*/ 	.byte	0x18
	.zero		1


	//   ....[125]....
        /*0c30*/ 	.word	0x00010550
        /*0c34*/ 	.word	0x000000ff
        /*0c38*/ 	.word	0x000001a0
        /*0c3c*/ 	.short	0x0101
        /*0c3e*/ 	.byte	0x18
	.zero		1


	//   ....[126]....
        /*0c40*/ 	.word	0x00010840
        /*0c44*/ 	.word	0x000000ff
        /*0c48*/ 	.word	0x00000008
        /*0c4c*/ 	.short	0x010a
        /*0c4e*/ 	.byte	0x06
	.zero		1


	//   ....[127]....
        /*0c50*/ 	.word	0x00010860
        /*0c54*/ 	.word	0x000000ff
        /*0c58*/ 	.word	0x00000008
        /*0c5c*/ 	.short	0x010a
        /*0c5e*/ 	.byte	0x06
	.zero		1


	//   ....[128]....
        /*0c60*/ 	.word	0x000109f0
        /*0c64*/ 	.word	0x000000ff
        /*0c68*/ 	.word	0x00000008
        /*0c6c*/ 	.short	0x010a
        /*0c6e*/ 	.byte	0x06
	.zero		1


	//   ....[129]....
        /*0c70*/ 	.word	0x00010a10
        /*0c74*/ 	.word	0x000000ff
        /*0c78*/ 	.word	0x00000008
        /*0c7c*/ 	.short	0x010a
        /*0c7e*/ 	.byte	0x06
	.zero		1


	//   ....[130]....
        /*0c80*/ 	.word	0x00010ad0
        /*0c84*/ 	.word	0x000000ff
        /*0c88*/ 	.word	0x00000000
        /*0c8c*/ 	.short	0x0101
        /*0c8e*/ 	.byte	0x05
	.zero		1


	//   ....[131]....
        /*0c90*/ 	.word	0x00010dc0
        /*0c94*/ 	.word	0x000000ff
        /*0c98*/ 	.word	0x00000000
        /*0c9c*/ 	.short	0x010a
        /*0c9e*/ 	.byte	0x06
	.zero		1


	//   ....[132]....
        /*0ca0*/ 	.word	0x00010e20
        /*0ca4*/ 	.word	0x000000ff
        /*0ca8*/ 	.word	0x00000160
        /*0cac*/ 	.short	0x010a
        /*0cae*/ 	.byte	0x09
	.zero		1


	//   ....[133]....
        /*0cb0*/ 	.word	0x00010f80
        /*0cb4*/ 	.word	0x000000ff
        /*0cb8*/ 	.word	0x00000000
        /*0cbc*/ 	.short	0x010a
        /*0cbe*/ 	.byte	0x06
	.zero		1


	//   ....[134]....
        /*0cc0*/ 	.word	0x000110b0
        /*0cc4*/ 	.word	0x000000ff
        /*0cc8*/ 	.word	0x00000000
        /*0ccc*/ 	.short	0x010a
        /*0cce*/ 	.byte	0x1e
	.zero		1


	//   ....[135]....
        /*0cd0*/ 	.word	0x00011350
        /*0cd4*/ 	.word	0x000000ff
        /*0cd8*/ 	.word	0x000001a0
        /*0cdc*/ 	.short	0x010a
        /*0cde*/ 	.byte	0x06
	.zero		1


	//   ....[136]....
        /*0ce0*/ 	.word	0x00011480
        /*0ce4*/ 	.word	0x000000ff
        /*0ce8*/ 	.word	0x00000000
        /*0cec*/ 	.short	0x0101
        /*0cee*/ 	.byte	0x06
	.zero		1


	//   ....[137]....
        /*0cf0*/ 	.word	0x000115d0
        /*0cf4*/ 	.word	0x000000ff
        /*0cf8*/ 	.word	0x00000160
        /*0cfc*/ 	.short	0x010a
        /*0cfe*/ 	.byte	0x06
	.zero		1


	//   ....[138]....
        /*0d00*/ 	.word	0x00011690
        /*0d04*/ 	.word	0x000000ff
        /*0d08*/ 	.word	0x00000160
        /*0d0c*/ 	.short	0x010a
        /*0d0e*/ 	.byte	0x07
	.zero		1


	//   ....[139]....
        /*0d10*/ 	.word	0x00011750
        /*0d14*/ 	.word	0x000000ff
        /*0d18*/ 	.word	0x00000160
        /*0d1c*/ 	.short	0x010a
        /*0d1e*/ 	.byte	0x07
	.zero		1


	//   ....[140]....
        /*0d20*/ 	.word	0x00011810
        /*0d24*/ 	.word	0x00000000
        /*0d28*/ 	.word	0x00000160
        /*0d2c*/ 	.short	0x010a
        /*0d2e*/ 	.byte	0xff
	.zero		1


	//   ....[141]....
        /*0d30*/ 	.word	0x00011850
        /*0d34*/ 	.word	0x00000000
        /*0d38*/ 	.word	0x00000160
        /*0d3c*/ 	.short	0x010a
        /*0d3e*/ 	.byte	0xff
	.zero		1


	//   ....[142]....
        /*0d40*/ 	.word	0x000118c0
        /*0d44*/ 	.word	0x000000ff
        /*0d48*/ 	.word	0x00000000
        /*0d4c*/ 	.short	0x0101
        /*0d4e*/ 	.byte	0x06
	.zero		1


	//   ....[143]....
        /*0d50*/ 	.word	0x00011900
        /*0d54*/ 	.word	0x000000ff
        /*0d58*/ 	.word	0x00000190
        /*0d5c*/ 	.short	0x010a
        /*0d5e*/ 	.byte	0x04
	.zero		1


	//   ....[144]....
        /*0d60*/ 	.word	0x00011950
        /*0d64*/ 	.word	0x000000ff
        /*0d68*/ 	.word	0x00000000
        /*0d6c*/ 	.short	0x0101
        /*0d6e*/ 	.byte	0x06
	.zero		1


	//   ....[145]....
        /*0d70*/ 	.word	0x00011ba0
        /*0d74*/ 	.word	0x00000000
        /*0d78*/ 	.word	0x00000038
        /*0d7c*/ 	.short	0x010a
        /*0d7e*/ 	.byte	0xff
	.zero		1


	//   ....[146]....
        /*0d80*/ 	.word	0x00011c00
        /*0d84*/ 	.word	0x00000000
        /*0d88*/ 	.word	0x00000038
        /*0d8c*/ 	.short	0x010a
        /*0d8e*/ 	.byte	0xff
	.zero		1


	//   ....[147]....
        /*0d90*/ 	.word	0x00011c60
        /*0d94*/ 	.word	0x00000000
        /*0d98*/ 	.word	0x000001a0
        /*0d9c*/ 	.short	0x010a
        /*0d9e*/ 	.byte	0xff
	.zero		1


	//   ....[148]....
        /*0da0*/ 	.word	0x00011cc0
        /*0da4*/ 	.word	0x00000000
        /*0da8*/ 	.word	0x00000000
        /*0dac*/ 	.short	0x010a
        /*0dae*/ 	.byte	0xff
	.zero		1


	//   ....[149]....
        /*0db0*/ 	.word	0x00011d20
        /*0db4*/ 	.word	0x00000000
        /*0db8*/ 	.word	0x00000000
        /*0dbc*/ 	.short	0x010a
        /*0dbe*/ 	.byte	0xff
	.zero		1


	//   ....[150]....
        /*0dc0*/ 	.word	0x00011d80
        /*0dc4*/ 	.word	0x00000000
        /*0dc8*/ 	.word	0x00000000
        /*0dcc*/ 	.short	0x010a
        /*0dce*/ 	.byte	0xff
	.zero		1


	//   ....[151]....
        /*0dd0*/ 	.word	0x00011de0
        /*0dd4*/ 	.word	0x00000000
        /*0dd8*/ 	.word	0x00000000
        /*0ddc*/ 	.short	0x010a
        /*0dde*/ 	.byte	0xff
	.zero		1


	//   ....[152]....
        /*0de0*/ 	.word	0x00011e40
        /*0de4*/ 	.word	0x00000000
        /*0de8*/ 	.word	0x00000000
        /*0dec*/ 	.short	0x010a
        /*0dee*/ 	.byte	0xff
	.zero		1


	//   ....[153]....
        /*0df0*/ 	.word	0x00011ea0
        /*0df4*/ 	.word	0x00000000
        /*0df8*/ 	.word	0x00000000
        /*0dfc*/ 	.short	0x010a
        /*0dfe*/ 	.byte	0xff
	.zero		1


	//   ....[154]....
        /*0e00*/ 	.word	0x00011f00
        /*0e04*/ 	.word	0x00000011
        /*0e08*/ 	.word	0x00000100
        /*0e0c*/ 	.short	0x010a
        /*0e0e*/ 	.byte	0xff
	.zero		1


	//   ....[155]....
        /*0e10*/ 	.word	0x00011f60
        /*0e14*/ 	.word	0x0000000b
        /*0e18*/ 	.word	0x00000100
        /*0e1c*/ 	.short	0x010a
        /*0e1e*/ 	.byte	0xff
	.zero		1


	//   ....[156]....
        /*0e20*/ 	.word	0x00011fb0
        /*0e24*/ 	.word	0x0000000f
        /*0e28*/ 	.word	0x000000b8
        /*0e2c*/ 	.short	0x010a
        /*0e2e*/ 	.byte	0xff
	.zero		1


	//   ....[157]....
        /*0e30*/ 	.word	0x00012010
        /*0e34*/ 	.word	0x00000000
        /*0e38*/ 	.word	0x00000090
        /*0e3c*/ 	.short	0x010a
        /*0e3e*/ 	.byte	0xff
	.zero		1


	//   ....[158]....
        /*0e40*/ 	.word	0x00012070
        /*0e44*/ 	.word	0x00000000
        /*0e48*/ 	.word	0x00000098
        /*0e4c*/ 	.short	0x010a
        /*0e4e*/ 	.byte	0xff
	.zero		1


	//   ....[159]....
        /*0e50*/ 	.word	0x000120d0
        /*0e54*/ 	.word	0x00000000
        /*0e58*/ 	.word	0x000000a0
        /*0e5c*/ 	.short	0x010a
        /*0e5e*/ 	.byte	0xff
	.zero		1


	//   ....[160]....
        /*0e60*/ 	.word	0x00012130
        /*0e64*/ 	.word	0x00000000
        /*0e68*/ 	.word	0x000000a8
        /*0e6c*/ 	.short	0x010a
        /*0e6e*/ 	.byte	0xff
	.zero		1


	//   ....[161]....
        /*0e70*/ 	.word	0x00012190
        /*0e74*/ 	.word	0x00000000
        /*0e78*/ 	.word	0x000001a0
        /*0e7c*/ 	.short	0x010a
        /*0e7e*/ 	.byte	0xff
	.zero		1


	//   ....[162]....
        /*0e80*/ 	.word	0x000121f0
        /*0e84*/ 	.word	0x00000000
        /*0e88*/ 	.word	0x00000090
        /*0e8c*/ 	.short	0x010a
        /*0e8e*/ 	.byte	0xff
	.zero		1


	//   ....[163]....
        /*0e90*/ 	.word	0x00012250
        /*0e94*/ 	.word	0x00000000
        /*0e98*/ 	.word	0x00000098
        /*0e9c*/ 	.short	0x010a
        /*0e9e*/ 	.byte	0xff
	.zero		1


	//   ....[164]....
        /*0ea0*/ 	.word	0x000122b0
        /*0ea4*/ 	.word	0x00000000
        /*0ea8*/ 	.word	0x000000a0
        /*0eac*/ 	.short	0x010a
        /*0eae*/ 	.byte	0xff
	.zero		1


	//   ....[165]....
        /*0eb0*/ 	.word	0x00012310
        /*0eb4*/ 	.word	0x00000000
        /*0eb8*/ 	.word	0x000001a0
        /*0ebc*/ 	.short	0x010a
        /*0ebe*/ 	.byte	0xff
	.zero		1


	//   ....[166]....
        /*0ec0*/ 	.word	0x000123d0
        /*0ec4*/ 	.word	0x00000003
        /*0ec8*/ 	.word	0x00000070
        /*0ecc*/ 	.short	0x010a
        /*0ece*/ 	.byte	0xff
	.zero		1


	//   ....[167]....
        /*0ed0*/ 	.word	0x00012420
        /*0ed4*/ 	.word	0x00000061
        /*0ed8*/ 	.word	0x00000140
        /*0edc*/ 	.short	0x010a
        /*0ede*/ 	.byte	0xff
	.zero		1


	//   ....[168]....
        /*0ee0*/ 	.word	0x00012480
        /*0ee4*/ 	.word	0x00000003
        /*0ee8*/ 	.word	0x00000078
        /*0eec*/ 	.short	0x010a
        /*0eee*/ 	.byte	0xff
	.zero		1


	//   ....[169]....
        /*0ef0*/ 	.word	0x000124e0
        /*0ef4*/ 	.word	0x00000000
        /*0ef8*/ 	.word	0x00000080
        /*0efc*/ 	.short	0x010a
        /*0efe*/ 	.byte	0xff
	.zero		1


	//   ....[170]....
        /*0f00*/ 	.word	0x00012540
        /*0f04*/ 	.word	0x00000000
        /*0f08*/ 	.word	0x00000088
        /*0f0c*/ 	.short	0x010a
        /*0f0e*/ 	.byte	0xff
	.zero		1


	//   ....[171]....
        /*0f10*/ 	.word	0x000125a0
        /*0f14*/ 	.word	0x00000004
        /*0f18*/ 	.word	0x000000c0
        /*0f1c*/ 	.short	0x010a
        /*0f1e*/ 	.byte	0xff
	.zero		1


	//   ....[172]....
        /*0f20*/ 	.word	0x00012600
        /*0f24*/ 	.word	0x00000004
        /*0f28*/ 	.word	0x000001e0
        /*0f2c*/ 	.short	0x010a
        /*0f2e*/ 	.byte	0xff
	.zero		1


	//   ....[173]....
        /*0f30*/ 	.word	0x00012660
        /*0f34*/ 	.word	0x00000000
        /*0f38*/ 	.word	0x00000008
        /*0f3c*/ 	.short	0x010a
        /*0f3e*/ 	.byte	0xff
	.zero		1


	//   ....[174]....
        /*0f40*/ 	.word	0x00012740
        /*0f44*/ 	.word	0x00000000
        /*0f48*/ 	.word	0x00000008
        /*0f4c*/ 	.short	0x010a
        /*0f4e*/ 	.byte	0xff
	.zero		1


	//   ....[175]....
        /*0f50*/ 	.word	0x000127a0
        /*0f54*/ 	.word	0x00000003
        /*0f58*/ 	.word	0x00000160
        /*0f5c*/ 	.short	0x010a
        /*0f5e*/ 	.byte	0xff
	.zero		1


	//   ....[176]....
        /*0f60*/ 	.word	0x00012800
        /*0f64*/ 	.word	0x00000003
        /*0f68*/ 	.word	0x00000000
        /*0f6c*/ 	.short	0x010a
        /*0f6e*/ 	.byte	0xff
	.zero		1


	//   ....[177]....
        /*0f70*/ 	.word	0x00012860
        /*0f74*/ 	.word	0x00000003
        /*0f78*/ 	.word	0x000001a0
        /*0f7c*/ 	.short	0x010a
        /*0f7e*/ 	.byte	0xff
	.zero		1


	//   ....[178]....
        /*0f80*/ 	.word	0x000128c0
        /*0f84*/ 	.word	0x00000000
        /*0f88*/ 	.word	0x00000160
        /*0f8c*/ 	.short	0x010a
        /*0f8e*/ 	.byte	0xff
	.zero		1


	//   ....[179]....
        /*0f90*/ 	.word	0x00012920
        /*0f94*/ 	.word	0x00000000
        /*0f98*/ 	.word	0x00000160
        /*0f9c*/ 	.short	0x010a
        /*0f9e*/ 	.byte	0xff
	.zero		1


	//   ....[180]....
        /*0fa0*/ 	.word	0x00012980
        /*0fa4*/ 	.word	0x00000000
        /*0fa8*/ 	.word	0x00000160
        /*0fac*/ 	.short	0x010a
        /*0fae*/ 	.byte	0xff
	.zero		1


	//   ....[181]....
        /*0fb0*/ 	.word	0x000129e0
        /*0fb4*/ 	.word	0x00000000
        /*0fb8*/ 	.word	0x00000190
        /*0fbc*/ 	.short	0x010a
        /*0fbe*/ 	.byte	0xff
	.zero		1


	//----- nvinfo : EIATTR_NUM_MBARRIERS
	.align		4
.L_49:
        /*0fc0*/ 	.byte	0x03, 0x38
        /*0fc2*/ 	.short	0x0041


	//----- nvinfo : EIATTR_EXIT_INSTR_OFFSETS
	.align		4
        /*0fc4*/ 	.byte	0x04, 0x1c
        /*0fc6*/ 	.short	(.L_51 - .L_50)


	//   ....[0]....
.L_50:
        /*0fc8*/ 	.word	0x00003850


	//   ....[1]....
        /*0fcc*/ 	.word	0x00004ef0


	//   ....[2]....
        /*0fd0*/ 	.word	0x00008890


	//   ....[3]....
        /*0fd4*/ 	.word	0x00009be0


	//   ....[4]....
        /*0fd8*/ 	.word	0x0000e960


	//   ....[5]....
        /*0fdc*/ 	.word	0x0000e990


	//   ....[6]....
        /*0fe0*/ 	.word	0x00010620


	//   ....[7]....
        /*0fe4*/ 	.word	0x00011b80


	//----- nvinfo : EIATTR_INDIRECT_BRANCH_TARGETS
	.align		4
.L_51:
        /*0fe8*/ 	.byte	0x04, 0x34
        /*0fea*/ 	.short	(.L_53 - .L_52)


	//   ....[0]....
.L_52:
        /*0fec*/ 	.word	.L_x_303@srel
        /*0ff0*/ 	.short	0x0
        /*0ff2*/ 	.short	0x0
        /*0ff4*/ 	.word	0xa
        /*0ff8*/ 	.word	.L_x_304@srel
        /* <DEDUP_REMOVED lines=9> */


	//----- nvinfo : EIATTR_MAX_THREADS
	.align		4
.L_53:
        /*1020*/ 	.byte	0x04, 0x05
        /*1022*/ 	.short	(.L_55 - .L_54)
.L_54:
        /*1024*/ 	.word	0x00000180
        /*1028*/ 	.word	0x00000001
        /*102c*/ 	.word	0x00000001


	//----- nvinfo : EIATTR_CRS_STACK_SIZE
	.align		4
.L_55:
        /*1030*/ 	.byte	0x04, 0x1e
        /*1032*/ 	.short	(.L_57 - .L_56)
.L_56:
        /*1034*/ 	.word	0x00000000


	//----- nvinfo : EIATTR_CBANK_PARAM_SIZE
	.align		4
.L_57:
        /*1038*/ 	.byte	0x03, 0x19
        /*103a*/ 	.short	0x0900


	//----- nvinfo : EIATTR_PARAM_CBANK
	.align		4
        /*103c*/ 	.byte	0x04, 0x0a
        /*103e*/ 	.short	(.L_59 - .L_58)
	.align		4
.L_58:
        /*1040*/ 	.word	index@(.nv.constant0._ZN7cutlass13device_kernelINS_4gemm6kernel13GemmUniversalINS1_17GroupProblemShapeIN4cute5tupleIJiiiEEEEENS1_10collective13CollectiveMmaINS1_40MainloopSm100ArrayTmaUmmaWarpSpecializedILi7ELi8ELi4ENS6_IJNS5_1CILi2EEENSC_ILi1EEESE_EEEEENS6_IJNSC_ILi128EEENSC_ILi256EEENSC_ILi64EEEEEENS_10bfloat16_tEPNS6_IJlSE_NSC_ILi0EEEEEESL_SO_NS5_8TiledMMAINS5_8MMA_AtomIJNS5_26SM100_MMA_F16BF16_2x1SM_SSISL_SL_fLi128ELi256ELNS5_4UMMA5MajorE0ELST_0ELNSS_7ScaleInE0ELSU_0EEEEEENS5_6LayoutINS6_IJSE_SE_SE_EEENS6_IJSM_SM_SM_EEEEENS6_IJNS5_10UnderscoreES11_S11_EEEEENS5_18SM100_TMA_2SM_LOADENS5_14ComposedLayoutINS5_7SwizzleILi3ELi4ELi3EEENS5_18smem_ptr_flag_bitsILi16EEENSX_INS6_IJNSC_ILi8EEESJ_EEENS6_IJSJ_SE_EEEEEEEvNS5_8identityES14_S1E_vS1F_EENS_8epilogue10collective18CollectiveEpilogueINS1H_31Sm100PtrArrayTmaWarpSpecializedILi4ELi2ELi32ELb1ELb0EEEJNS6_IJSJ_SI_SJ_EEENS6_IJNSX_ISJ_SE_EENSX_INS6_IJNSC_ILi32EEESD_EEENS6_IJSE_SH_EEEEEEEENS_6half_tEPNS6_IJSE_lSM_EEES1T_S1V_NS1H_6fusion15FusionCallbacksIS1L_NS1W_17LinearCombinationIS1T_fS1T_fLNS_15FloatRoundStyleE2EEES1M_S1S_JEEENS5_5SM1004TMEM4LOAD26SM100_TMEM_LOAD_16dp256b4xENS5_13SM90_TMA_LOADENS15_IS17_S19_NSX_INS6_IJSJ_S1A_EEENS6_IJSE_SJ_EEEEEEENS5_17SM75_U16x8_LDSM_TENS5_14SM90_TMA_STOREES2A_NS5_17SM90_U16x8_STSM_TENS5_39AutoVectorizingCopyWithAssumedAlignmentILi128EEEEEEvvEEEEvNT_6ParamsE)
        /*1044*/ 	.short	0x0380
        /*1046*/ 	.short	0x0900


	//----- nvinfo : EIATTR_SW_WAR
	.align		4
.L_59:
        /*1048*/ 	.byte	0x04, 0x36
        /*104a*/ 	.short	(.L_61 - .L_60)
.L_60:
        /*104c*/ 	.word	0x00000008
.L_61:


//--------------------- .nv.callgraph             --------------------------
	.section	.nv.callgraph,"",@"SHT_CUDA_CALLGRAPH"
	.align	4
	.sectionentsize	8
	.align		4
        /*0000*/ 	.word	0x00000000
	.align		4
        /*0004*/ 	.word	0xffffffff
	.align		4
        /*0008*/ 	.word	index@(_ZN7cutlass13device_kernelINS_4gemm6kernel13GemmUniversalINS1_17GroupProblemShapeIN4cute5tupleIJiiiEEEEENS1_10collective13CollectiveMmaINS1_40MainloopSm100ArrayTmaUmmaWarpSpecializedILi7ELi8ELi4ENS6_IJNS5_1CILi2EEENSC_ILi1EEESE_EEEEENS6_IJNSC_ILi128EEENSC_ILi256EEENSC_ILi64EEEEEENS_10bfloat16_tEPNS6_IJlSE_NSC_ILi0EEEEEESL_SO_NS5_8TiledMMAINS5_8MMA_AtomIJNS5_26SM100_MMA_F16BF16_2x1SM_SSISL_SL_fLi128ELi256ELNS5_4UMMA5MajorE0ELST_0ELNSS_7ScaleInE0ELSU_0EEEEEENS5_6LayoutINS6_IJSE_SE_SE_EEENS6_IJSM_SM_SM_EEEEENS6_IJNS5_10UnderscoreES11_S11_EEEEENS5_18SM100_TMA_2SM_LOADENS5_14ComposedLayoutINS5_7SwizzleILi3ELi4ELi3EEENS5_18smem_ptr_flag_bitsILi16EEENSX_INS6_IJNSC_ILi8EEESJ_EEENS6_IJSJ_SE_EEEEEEEvNS5_8identityES14_S1E_vS1F_EENS_8epilogue10collective18CollectiveEpilogueINS1H_31Sm100PtrArrayTmaWarpSpecializedILi4ELi2ELi32ELb1ELb0EEEJNS6_IJSJ_SI_SJ_EEENS6_IJNSX_ISJ_SE_EENSX_INS6_IJNSC_ILi32EEESD_EEENS6_IJSE_SH_EEEEEEEENS_6half_tEPNS6_IJSE_lSM_EEES1T_S1V_NS1H_6fusion15FusionCallbacksIS1L_NS1W_17LinearCombinationIS1T_fS1T_fLNS_15FloatRoundStyleE2EEES1M_S1S_JEEENS5_5SM1004TMEM4LOAD26SM100_TMEM_LOAD_16dp256b4xENS5_13SM90_TMA_LOADENS15_IS17_S19_NSX_INS6_IJSJ_S1A_EEENS6_IJSE_SJ_EEEEEEENS5_17SM75_U16x8_LDSM_TENS5_14SM90_TMA_STOREES2A_NS5_17SM90_U16x8_STSM_TENS5_39AutoVectorizingCopyWithAssumedAlignmentILi128EEEEEEvvEEEEvNT_6ParamsE)
	.align		4
        /*000c*/ 	.word	index@(__assertfail)
	.align		4
        /*0010*/ 	.word	0x00000000
	.align		4
        /*0014*/ 	.word	0xfffffffe
	.align		4
        /*0018*/ 	.word	0x00000000
	.align		4
        /*001c*/ 	.word	0xfffffffd
	.align		4
        /*0020*/ 	.word	0x00000000
	.align		4
        /*0024*/ 	.word	0xfffffffc


//--------------------- .nv.constant4             --------------------------
	.section	.nv.constant4,"a",@progbits
	.align	8
	.align		8
.nv.constant4:
        /*0000*/ 	.dword	__assertfail
	.align		8
        /*0008*/ 	.dword	__unnamed_1
	.align		8
        /*0010*/ 	.dword	__unnamed_2
	.align		8
        /*0018*/ 	.dword	_ZN39_INTERNAL_05a52a53_4_k_cu_90e3d21a_27954cuda3std3__45__cpo5beginE
	.align		8
        /*0020*/ 	.dword	_ZN39_INTERNAL_05a52a53_4_k_cu_90e3d21a_27954cuda3std3__45__cpo3endE
	.align		8
        /*0028*/ 	.dword	_ZN39_INTERNAL_05a52a53_4_k_cu_90e3d21a_27954cuda3std3__45__cpo6cbeginE
	.align		8
        /*0030*/ 	.dword	_ZN39_INTERNAL_05a52a53_4_k_cu_90e3d21a_27954cuda3std3__45__cpo4cendE
	.align		8
        /*0038*/ 	.dword	_ZN39_INTERNAL_05a52a53_4_k_cu_90e3d21a_27954cuda3std3__441_GLOBAL__N__05a52a53_4_k_cu_90e3d21a_27956ignoreE
	.align		8
        /*0040*/ 	.dword	_ZN39_INTERNAL_05a52a53_4_k_cu_90e3d21a_27954cuda3std3__419piecewise_constructE
	.align		8
        /*0048*/ 	.dword	_ZN39_INTERNAL_05a52a53_4_k_cu_90e3d21a_27954cuda3std3__48in_placeE
	.align		8
        /*0050*/ 	.dword	_ZN39_INTERNAL_05a52a53_4_k_cu_90e3d21a_27954cuda3std6ranges3__45__cpo4swapE
	.align		8
        /*0058*/ 	.dword	_ZN39_INTERNAL_05a52a53_4_k_cu_90e3d21a_27954cuda3std6ranges3__45__cpo9iter_moveE
	.align		8
        /*0060*/ 	.dword	_ZN39_INTERNAL_05a52a53_4_k_cu_90e3d21a_27954cute7productE
	.align		8
        /*0068*/ 	.dword	_ZN39_INTERNAL_05a52a53_4_k_cu_90e3d21a_27954cute1_E
	.align		8
        /*0070*/ 	.dword	$str$24
	.align		8
        /*0078*/ 	.dword	$str$25
	.align		8
        /*0080*/ 	.dword	$str$26
	.align		8
        /*0088*/ 	.dword	$str$27


//--------------------- .nv.constant2._ZN7cutlass13device_kernelINS_4gemm6kernel13GemmUniversalINS1_17GroupProblemShapeIN4cute5tupleIJiiiEEEEENS1_10collective13CollectiveMmaINS1_40MainloopSm100ArrayTmaUmmaWarpSpecializedILi7ELi8ELi4ENS6_IJNS5_1CILi2EEENSC_ILi1EEESE_EEEEENS6_IJNSC_ILi128EEENSC_ILi256EEENSC_ILi64EEEEEENS_10bfloat16_tEPNS6_IJlSE_NSC_ILi0EEEEEESL_SO_NS5_8TiledMMAINS5_8MMA_AtomIJNS5_26SM100_MMA_F16BF16_2x1SM_SSISL_SL_fLi128ELi256ELNS5_4UMMA5MajorE0ELST_0ELNSS_7ScaleInE0ELSU_0EEEEEENS5_6LayoutINS6_IJSE_SE_SE_EEENS6_IJSM_SM_SM_EEEEENS6_IJNS5_10UnderscoreES11_S11_EEEEENS5_18SM100_TMA_2SM_LOADENS5_14ComposedLayoutINS5_7SwizzleILi3ELi4ELi3EEENS5_18smem_ptr_flag_bitsILi16EEENSX_INS6_IJNSC_ILi8EEESJ_EEENS6_IJSJ_SE_EEEEEEEvNS5_8identityES14_S1E_vS1F_EENS_8epilogue10collective18CollectiveEpilogueINS1H_31Sm100PtrArrayTmaWarpSpecializedILi4ELi2ELi32ELb1ELb0EEEJNS6_IJSJ_SI_SJ_EEENS6_IJNSX_ISJ_SE_EENSX_INS6_IJNSC_ILi32EEESD_EEENS6_IJSE_SH_EEEEEEEENS_6half_tEPNS6_IJSE_lSM_EEES1T_S1V_NS1H_6fusion15FusionCallbacksIS1L_NS1W_17LinearCombinationIS1T_fS1T_fLNS_15FloatRoundStyleE2EEES1M_S1S_JEEENS5_5SM1004TMEM4LOAD26SM100_TMEM_LOAD_16dp256b4xENS5_13SM90_TMA_LOADENS15_IS17_S19_NSX_INS6_IJSJ_S1A_EEENS6_IJSE_SJ_EEEEEEENS5_17SM75_U16x8_LDSM_TENS5_14SM90_TMA_STOREES2A_NS5_17SM90_U16x8_STSM_TENS5_39AutoVectorizingCopyWithAssumedAlignmentILi128EEEEEEvvEEEEvNT_6ParamsE --------------------------
	.section	.nv.constant2._ZN7cutlass13device_kernelINS_4gemm6kernel13GemmUniversalINS1_17GroupProblemShapeIN4cute5tupleIJiiiEEEEENS1_10collective13CollectiveMmaINS1_40MainloopSm100ArrayTmaUmmaWarpSpecializedILi7ELi8ELi4ENS6_IJNS5_1CILi2EEENSC_ILi1EEESE_EEEEENS6_IJNSC_ILi128EEENSC_ILi256EEENSC_ILi64EEEEEENS_10bfloat16_tEPNS6_IJlSE_NSC_ILi0EEEEEESL_SO_NS5_8TiledMMAINS5_8MMA_AtomIJNS5_26SM100_MMA_F16BF16_2x1SM_SSISL_SL_fLi128ELi256ELNS5_4UMMA5MajorE0ELST_0ELNSS_7ScaleInE0ELSU_0EEEEEENS5_6LayoutINS6_IJSE_SE_SE_EEENS6_IJSM_SM_SM_EEEEENS6_IJNS5_10UnderscoreES11_S11_EEEEENS5_18SM100_TMA_2SM_LOADENS5_14ComposedLayoutINS5_7SwizzleILi3ELi4ELi3EEENS5_18smem_ptr_flag_bitsILi16EEENSX_INS6_IJNSC_ILi8EEESJ_EEENS6_IJSJ_SE_EEEEEEEvNS5_8identityES14_S1E_vS1F_EENS_8epilogue10collective18CollectiveEpilogueINS1H_31Sm100PtrArrayTmaWarpSpecializedILi4ELi2ELi32ELb1ELb0EEEJNS6_IJSJ_SI_SJ_EEENS6_IJNSX_ISJ_SE_EENSX_INS6_IJNSC_ILi32EEESD_EEENS6_IJSE_SH_EEEEEEEENS_6half_tEPNS6_IJSE_lSM_EEES1T_S1V_NS1H_6fusion15FusionCallbacksIS1L_NS1W_17LinearCombinationIS1T_fS1T_fLNS_15FloatRoundStyleE2EEES1M_S1S_JEEENS5_5SM1004TMEM4LOAD26SM100_TMEM_LOAD_16dp256b4xENS5_13SM90_TMA_LOADENS15_IS17_S19_NSX_INS6_IJSJ_S1A_EEENS6_IJSE_SJ_EEEEEEENS5_17SM75_U16x8_LDSM_TENS5_14SM90_TMA_STOREES2A_NS5_17SM90_U16x8_STSM_TENS5_39AutoVectorizingCopyWithAssumedAlignmentILi128EEEEEEvvEEEEvNT_6ParamsE,"a",@progbits
	.sectionflags	@""
	.align	4
.nv.constant2._ZN7cutlass13device_kernelINS_4gemm6kernel13GemmUniversalINS1_17GroupProblemShapeIN4cute5tupleIJiiiEEEEENS1_10collective13CollectiveMmaINS1_40MainloopSm100ArrayTmaUmmaWarpSpecializedILi7ELi8ELi4ENS6_IJNS5_1CILi2EEENSC_ILi1EEESE_EEEEENS6_IJNSC_ILi128EEENSC_ILi256EEENSC_ILi64EEEEEENS_10bfloat16_tEPNS6_IJlSE_NSC_ILi0EEEEEESL_SO_NS5_8TiledMMAINS5_8MMA_AtomIJNS5_26SM100_MMA_F16BF16_2x1SM_SSISL_SL_fLi128ELi256ELNS5_4UMMA5MajorE0ELST_0ELNSS_7ScaleInE0ELSU_0EEEEEENS5_6LayoutINS6_IJSE_SE_SE_EEENS6_IJSM_SM_SM_EEEEENS6_IJNS5_10UnderscoreES11_S11_EEEEENS5_18SM100_TMA_2SM_LOADENS5_14ComposedLayoutINS5_7SwizzleILi3ELi4ELi3EEENS5_18smem_ptr_flag_bitsILi16EEENSX_INS6_IJNSC_ILi8EEESJ_EEENS6_IJSJ_SE_EEEEEEEvNS5_8identityES14_S1E_vS1F_EENS_8epilogue10collective18CollectiveEpilogueINS1H_31Sm100PtrArrayTmaWarpSpecializedILi4ELi2ELi32ELb1ELb0EEEJNS6_IJSJ_SI_SJ_EEENS6_IJNSX_ISJ_SE_EENSX_INS6_IJNSC_ILi32EEESD_EEENS6_IJSE_SH_EEEEEEEENS_6half_tEPNS6_IJSE_lSM_EEES1T_S1V_NS1H_6fusion15FusionCallbacksIS1L_NS1W_17LinearCombinationIS1T_fS1T_fLNS_15FloatRoundStyleE2EEES1M_S1S_JEEENS5_5SM1004TMEM4LOAD26SM100_TMEM_LOAD_16dp256b4xENS5_13SM90_TMA_LOADENS15_IS17_S19_NSX_INS6_IJSJ_S1A_EEENS6_IJSE_SJ_EEEEEEENS5_17SM75_U16x8_LDSM_TENS5_14SM90_TMA_STOREES2A_NS5_17SM90_U16x8_STSM_TENS5_39AutoVectorizingCopyWithAssumedAlignmentILi128EEEEEEvvEEEEvNT_6ParamsE:
        /*0000*/ 	.byte	0x40, 0x06, 0x01, 0x00, 0x70, 0x4f, 0x00, 0x00, 0x70, 0x4f, 0x00, 0x00, 0x70, 0x4f, 0x00, 0x00
        /*0010*/ 	.byte	0x70, 0x4f, 0x00, 0x00, 0x70, 0x4f, 0x00, 0x00, 0x70, 0x4f, 0x00, 0x00, 0x70, 0x4f, 0x00, 0x00
        /*0020*/ 	.byte	0xa0, 0xe9, 0x00, 0x00, 0x70, 0x4f, 0x00, 0x00


//--------------------- .text._ZN7cutlass13device_kernelINS_4gemm6kernel13GemmUniversalINS1_17GroupProblemShapeIN4cute5tupleIJiiiEEEEENS1_10collective13CollectiveMmaINS1_40MainloopSm100ArrayTmaUmmaWarpSpecializedILi7ELi8ELi4ENS6_IJNS5_1CILi2EEENSC_ILi1EEESE_EEEEENS6_IJNSC_ILi128EEENSC_ILi256EEENSC_ILi64EEEEEENS_10bfloat16_tEPNS6_IJlSE_NSC_ILi0EEEEEESL_SO_NS5_8TiledMMAINS5_8MMA_AtomIJNS5_26SM100_MMA_F16BF16_2x1SM_SSISL_SL_fLi128ELi256ELNS5_4UMMA5MajorE0ELST_0ELNSS_7ScaleInE0ELSU_0EEEEEENS5_6LayoutINS6_IJSE_SE_SE_EEENS6_IJSM_SM_SM_EEEEENS6_IJNS5_10UnderscoreES11_S11_EEEEENS5_18SM100_TMA_2SM_LOADENS5_14ComposedLayoutINS5_7SwizzleILi3ELi4ELi3EEENS5_18smem_ptr_flag_bitsILi16EEENSX_INS6_IJNSC_ILi8EEESJ_EEENS6_IJSJ_SE_EEEEEEEvNS5_8identityES14_S1E_vS1F_EENS_8epilogue10collective18CollectiveEpilogueINS1H_31Sm100PtrArrayTmaWarpSpecializedILi4ELi2ELi32ELb1ELb0EEEJNS6_IJSJ_SI_SJ_EEENS6_IJNSX_ISJ_SE_EENSX_INS6_IJNSC_ILi32EEESD_EEENS6_IJSE_SH_EEEEEEEENS_6half_tEPNS6_IJSE_lSM_EEES1T_S1V_NS1H_6fusion15FusionCallbacksIS1L_NS1W_17LinearCombinationIS1T_fS1T_fLNS_15FloatRoundStyleE2EEES1M_S1S_JEEENS5_5SM1004TMEM4LOAD26SM100_TMEM_LOAD_16dp256b4xENS5_13SM90_TMA_LOADENS15_IS17_S19_NSX_INS6_IJSJ_S1A_EEENS6_IJSE_SJ_EEEEEEENS5_17SM75_U16x8_LDSM_TENS5_14SM90_TMA_STOREES2A_NS5_17SM90_U16x8_STSM_TENS5_39AutoVectorizingCopyWithAssumedAlignmentILi128EEEEEEvvEEEEvNT_6ParamsE --------------------------
	.section	.text._ZN7cutlass13device_kernelINS_4gemm6kernel13GemmUniversalINS1_17GroupProblemShapeIN4cute5tupleIJiiiEEEEENS1_10collective13CollectiveMmaINS1_40MainloopSm100ArrayTmaUmmaWarpSpecializedILi7ELi8ELi4ENS6_IJNS5_1CILi2EEENSC_ILi1EEESE_EEEEENS6_IJNSC_ILi128EEENSC_ILi256EEENSC_ILi64EEEEEENS_10bfloat16_tEPNS6_IJlSE_NSC_ILi0EEEEEESL_SO_NS5_8TiledMMAINS5_8MMA_AtomIJNS5_26SM100_MMA_F16BF16_2x1SM_SSISL_SL_fLi128ELi256ELNS5_4UMMA5MajorE0ELST_0ELNSS_7ScaleInE0ELSU_0EEEEEENS5_6LayoutINS6_IJSE_SE_SE_EEENS6_IJSM_SM_SM_EEEEENS6_IJNS5_10UnderscoreES11_S11_EEEEENS5_18SM100_TMA_2SM_LOADENS5_14ComposedLayoutINS5_7SwizzleILi3ELi4ELi3EEENS5_18smem_ptr_flag_bitsILi16EEENSX_INS6_IJNSC_ILi8EEESJ_EEENS6_IJSJ_SE_EEEEEEEvNS5_8identityES14_S1E_vS1F_EENS_8epilogue10collective18CollectiveEpilogueINS1H_31Sm100PtrArrayTmaWarpSpecializedILi4ELi2ELi32ELb1ELb0EEEJNS6_IJSJ_SI_SJ_EEENS6_IJNSX_ISJ_SE_EENSX_INS6_IJNSC_ILi32EEESD_EEENS6_IJSE_SH_EEEEEEEENS_6half_tEPNS6_IJSE_lSM_EEES1T_S1V_NS1H_6fusion15FusionCallbacksIS1L_NS1W_17LinearCombinationIS1T_fS1T_fLNS_15FloatRoundStyleE2EEES1M_S1S_JEEENS5_5SM1004TMEM4LOAD26SM100_TMEM_LOAD_16dp256b4xENS5_13SM90_TMA_LOADENS15_IS17_S19_NSX_INS6_IJSJ_S1A_EEENS6_IJSE_SJ_EEEEEEENS5_17SM75_U16x8_LDSM_TENS5_14SM90_TMA_STOREES2A_NS5_17SM90_U16x8_STSM_TENS5_39AutoVectorizingCopyWithAssumedAlignmentILi128EEEEEEvvEEEEvNT_6ParamsE,"ax",@progbits
	.align	128
.text._ZN7cutlass13device_kernelINS_4gemm6kernel13GemmUniversalINS1_17GroupProblemShapeIN4cute5tupleIJiiiEEEEENS1_10collective13CollectiveMmaINS1_40MainloopSm100ArrayTmaUmmaWarpSpecializedILi7ELi8ELi4ENS6_IJNS5_1CILi2EEENSC_ILi1EEESE_EEEEENS6_IJNSC_ILi128EEENSC_ILi256EEENSC_ILi64EEEEEENS_10bfloat16_tEPNS6_IJlSE_NSC_ILi0EEEEEESL_SO_NS5_8TiledMMAINS5_8MMA_AtomIJNS5_26SM100_MMA_F16BF16_2x1SM_SSISL_SL_fLi128ELi256ELNS5_4UMMA5MajorE0ELST_0ELNSS_7ScaleInE0ELSU_0EEEEEENS5_6LayoutINS6_IJSE_SE_SE_EEENS6_IJSM_SM_SM_EEEEENS6_IJNS5_10UnderscoreES11_S11_EEEEENS5_18SM100_TMA_2SM_LOADENS5_14ComposedLayoutINS5_7SwizzleILi3ELi4ELi3EEENS5_18smem_ptr_flag_bitsILi16EEENSX_INS6_IJNSC_ILi8EEESJ_EEENS6_IJSJ_SE_EEEEEEEvNS5_8identityES14_S1E_vS1F_EENS_8epilogue10collective18CollectiveEpilogueINS1H_31Sm100PtrArrayTmaWarpSpecializedILi4ELi2ELi32ELb1ELb0EEEJNS6_IJSJ_SI_SJ_EEENS6_IJNSX_ISJ_SE_EENSX_INS6_IJNSC_ILi32EEESD_EEENS6_IJSE_SH_EEEEEEEENS_6half_tEPNS6_IJSE_lSM_EEES1T_S1V_NS1H_6fusion15FusionCallbacksIS1L_NS1W_17LinearCombinationIS1T_fS1T_fLNS_15FloatRoundStyleE2EEES1M_S1S_JEEENS5_5SM1004TMEM4LOAD26SM100_TMEM_LOAD_16dp256b4xENS5_13SM90_TMA_LOADENS15_IS17_S19_NSX_INS6_IJSJ_S1A_EEENS6_IJSE_SJ_EEEEEEENS5_17SM75_U16x8_LDSM_TENS5_14SM90_TMA_STOREES2A_NS5_17SM90_U16x8_STSM_TENS5_39AutoVectorizingCopyWithAssumedAlignmentILi128EEEEEEvvEEEEvNT_6ParamsE:
        .type           _ZN7cutlass13device_kernelINS_4gemm6kernel13GemmUniversalINS1_17GroupProblemShapeIN4cute5tupleIJiiiEEEEENS1_10collective13CollectiveMmaINS1_40MainloopSm100ArrayTmaUmmaWarpSpecializedILi7ELi8ELi4ENS6_IJNS5_1CILi2EEENSC_ILi1EEESE_EEEEENS6_IJNSC_ILi128EEENSC_ILi256EEENSC_ILi64EEEEEENS_10bfloat16_tEPNS6_IJlSE_NSC_ILi0EEEEEESL_SO_NS5_8TiledMMAINS5_8MMA_AtomIJNS5_26SM100_MMA_F16BF16_2x1SM_SSISL_SL_fLi128ELi256ELNS5_4UMMA5MajorE0ELST_0ELNSS_7ScaleInE0ELSU_0EEEEEENS5_6LayoutINS6_IJSE_SE_SE_EEENS6_IJSM_SM_SM_EEEEENS6_IJNS5_10UnderscoreES11_S11_EEEEENS5_18SM100_TMA_2SM_LOADENS5_14ComposedLayoutINS5_7SwizzleILi3ELi4ELi3EEENS5_18smem_ptr_flag_bitsILi16EEENSX_INS6_IJNSC_ILi8EEESJ_EEENS6_IJSJ_SE_EEEEEEEvNS5_8identityES14_S1E_vS1F_EENS_8epilogue10collective18CollectiveEpilogueINS1H_31Sm100PtrArrayTmaWarpSpecializedILi4ELi2ELi32ELb1ELb0EEEJNS6_IJSJ_SI_SJ_EEENS6_IJNSX_ISJ_SE_EENSX_INS6_IJNSC_ILi32EEESD_EEENS6_IJSE_SH_EEEEEEEENS_6half_tEPNS6_IJSE_lSM_EEES1T_S1V_NS1H_6fusion15FusionCallbacksIS1L_NS1W_17LinearCombinationIS1T_fS1T_fLNS_15FloatRoundStyleE2EEES1M_S1S_JEEENS5_5SM1004TMEM4LOAD26SM100_TMEM_LOAD_16dp256b4xENS5_13SM90_TMA_LOADENS15_IS17_S19_NSX_INS6_IJSJ_S1A_EEENS6_IJSE_SJ_EEEEEEENS5_17SM75_U16x8_LDSM_TENS5_14SM90_TMA_STOREES2A_NS5_17SM90_U16x8_STSM_TENS5_39AutoVectorizingCopyWithAssumedAlignmentILi128EEEEEEvvEEEEvNT_6ParamsE,@function
        .size           _ZN7cutlass13device_kernelINS_4gemm6kernel13GemmUniversalINS1_17GroupProblemShapeIN4cute5tupleIJiiiEEEEENS1_10collective13CollectiveMmaINS1_40MainloopSm100ArrayTmaUmmaWarpSpecializedILi7ELi8ELi4ENS6_IJNS5_1CILi2EEENSC_ILi1EEESE_EEEEENS6_IJNSC_ILi128EEENSC_ILi256EEENSC_ILi64EEEEEENS_10bfloat16_tEPNS6_IJlSE_NSC_ILi0EEEEEESL_SO_NS5_8TiledMMAINS5_8MMA_AtomIJNS5_26SM100_MMA_F16BF16_2x1SM_SSISL_SL_fLi128ELi256ELNS5_4UMMA5MajorE0ELST_0ELNSS_7ScaleInE0ELSU_0EEEEEENS5_6LayoutINS6_IJSE_SE_SE_EEENS6_IJSM_SM_SM_EEEEENS6_IJNS5_10UnderscoreES11_S11_EEEEENS5_18SM100_TMA_2SM_LOADENS5_14ComposedLayoutINS5_7SwizzleILi3ELi4ELi3EEENS5_18smem_ptr_flag_bitsILi16EEENSX_INS6_IJNSC_ILi8EEESJ_EEENS6_IJSJ_SE_EEEEEEEvNS5_8identityES14_S1E_vS1F_EENS_8epilogue10collective18CollectiveEpilogueINS1H_31Sm100PtrArrayTmaWarpSpecializedILi4ELi2ELi32ELb1ELb0EEEJNS6_IJSJ_SI_SJ_EEENS6_IJNSX_ISJ_SE_EENSX_INS6_IJNSC_ILi32EEESD_EEENS6_IJSE_SH_EEEEEEEENS_6half_tEPNS6_IJSE_lSM_EEES1T_S1V_NS1H_6fusion15FusionCallbacksIS1L_NS1W_17LinearCombinationIS1T_fS1T_fLNS_15FloatRoundStyleE2EEES1M_S1S_JEEENS5_5SM1004TMEM4LOAD26SM100_TMEM_LOAD_16dp256b4xENS5_13SM90_TMA_LOADENS15_IS17_S19_NSX_INS6_IJSJ_S1A_EEENS6_IJSE_SJ_EEEEEEENS5_17SM75_U16x8_LDSM_TENS5_14SM90_TMA_STOREES2A_NS5_17SM90_U16x8_STSM_TENS5_39AutoVectorizingCopyWithAssumedAlignmentILi128EEEEEEvvEEEEvNT_6ParamsE,(.L_x_314 - _ZN7cutlass13device_kernelINS_4gemm6kernel13GemmUniversalINS1_17GroupProblemShapeIN4cute5tupleIJiiiEEEEENS1_10collective13CollectiveMmaINS1_40MainloopSm100ArrayTmaUmmaWarpSpecializedILi7ELi8ELi4ENS6_IJNS5_1CILi2EEENSC_ILi1EEESE_EEEEENS6_IJNSC_ILi128EEENSC_ILi256EEENSC_ILi64EEEEEENS_10bfloat16_tEPNS6_IJlSE_NSC_ILi0EEEEEESL_SO_NS5_8TiledMMAINS5_8MMA_AtomIJNS5_26SM100_MMA_F16BF16_2x1SM_SSISL_SL_fLi128ELi256ELNS5_4UMMA5MajorE0ELST_0ELNSS_7ScaleInE0ELSU_0EEEEEENS5_6LayoutINS6_IJSE_SE_SE_EEENS6_IJSM_SM_SM_EEEEENS6_IJNS5_10UnderscoreES11_S11_EEEEENS5_18SM100_TMA_2SM_LOADENS5_14ComposedLayoutINS5_7SwizzleILi3ELi4ELi3EEENS5_18smem_ptr_flag_bitsILi16EEENSX_INS6_IJNSC_ILi8EEESJ_EEENS6_IJSJ_SE_EEEEEEEvNS5_8identityES14_S1E_vS1F_EENS_8epilogue10collective18CollectiveEpilogueINS1H_31Sm100PtrArrayTmaWarpSpecializedILi4ELi2ELi32ELb1ELb0EEEJNS6_IJSJ_SI_SJ_EEENS6_IJNSX_ISJ_SE_EENSX_INS6_IJNSC_ILi32EEESD_EEENS6_IJSE_SH_EEEEEEEENS_6half_tEPNS6_IJSE_lSM_EEES1T_S1V_NS1H_6fusion15FusionCallbacksIS1L_NS1W_17LinearCombinationIS1T_fS1T_fLNS_15FloatRoundStyleE2EEES1M_S1S_JEEENS5_5SM1004TMEM4LOAD26SM100_TMEM_LOAD_16dp256b4xENS5_13SM90_TMA_LOADENS15_IS17_S19_NSX_INS6_IJSJ_S1A_EEENS6_IJSE_SJ_EEEEEEENS5_17SM75_U16x8_LDSM_TENS5_14SM90_TMA_STOREES2A_NS5_17SM90_U16x8_STSM_TENS5_39AutoVectorizingCopyWithAssumedAlignmentILi128EEEEEEvvEEEEvNT_6ParamsE)
        .other          _ZN7cutlass13device_kernelINS_4gemm6kernel13GemmUniversalINS1_17GroupProblemShapeIN4cute5tupleIJiiiEEEEENS1_10collective13CollectiveMmaINS1_40MainloopSm100ArrayTmaUmmaWarpSpecializedILi7ELi8ELi4ENS6_IJNS5_1CILi2EEENSC_ILi1EEESE_EEEEENS6_IJNSC_ILi128EEENSC_ILi256EEENSC_ILi64EEEEEENS_10bfloat16_tEPNS6_IJlSE_NSC_ILi0EEEEEESL_SO_NS5_8TiledMMAINS5_8MMA_AtomIJNS5_26SM100_MMA_F16BF16_2x1SM_SSISL_SL_fLi128ELi256ELNS5_4UMMA5MajorE0ELST_0ELNSS_7ScaleInE0ELSU_0EEEEEENS5_6LayoutINS6_IJSE_SE_SE_EEENS6_IJSM_SM_SM_EEEEENS6_IJNS5_10UnderscoreES11_S11_EEEEENS5_18SM100_TMA_2SM_LOADENS5_14ComposedLayoutINS5_7SwizzleILi3ELi4ELi3EEENS5_18smem_ptr_flag_bitsILi16EEENSX_INS6_IJNSC_ILi8EEESJ_EEENS6_IJSJ_SE_EEEEEEEvNS5_8identityES14_S1E_vS1F_EENS_8epilogue10collective18CollectiveEpilogueINS1H_31Sm100PtrArrayTmaWarpSpecializedILi4ELi2ELi32ELb1ELb0EEEJNS6_IJSJ_SI_SJ_EEENS6_IJNSX_ISJ_SE_EENSX_INS6_IJNSC_ILi32EEESD_EEENS6_IJSE_SH_EEEEEEEENS_6half_tEPNS6_IJSE_lSM_EEES1T_S1V_NS1H_6fusion15FusionCallbacksIS1L_NS1W_17LinearCombinationIS1T_fS1T_fLNS_15FloatRoundStyleE2EEES1M_S1S_JEEENS5_5SM1004TMEM4LOAD26SM100_TMEM_LOAD_16dp256b4xENS5_13SM90_TMA_LOADENS15_IS17_S19_NSX_INS6_IJSJ_S1A_EEENS6_IJSE_SJ_EEEEEEENS5_17SM75_U16x8_LDSM_TENS5_14SM90_TMA_STOREES2A_NS5_17SM90_U16x8_STSM_TENS5_39AutoVectorizingCopyWithAssumedAlignmentILi128EEEEEEvvEEEEvNT_6ParamsE,@"STO_CUDA_ENTRY STV_DEFAULT"
_ZN7cutlass13device_kernelINS_4gemm6kernel13GemmUniversalINS1_17GroupProblemShapeIN4cute5tupleIJiiiEEEEENS1_10collective13CollectiveMmaINS1_40MainloopSm100ArrayTmaUmmaWarpSpecializedILi7ELi8ELi4ENS6_IJNS5_1CILi2EEENSC_ILi1EEESE_EEEEENS6_IJNSC_ILi128EEENSC_ILi256EEENSC_ILi64EEEEEENS_10bfloat16_tEPNS6_IJlSE_NSC_ILi0EEEEEESL_SO_NS5_8TiledMMAINS5_8MMA_AtomIJNS5_26SM100_MMA_F16BF16_2x1SM_SSISL_SL_fLi128ELi256ELNS5_4UMMA5MajorE0ELST_0ELNSS_7ScaleInE0ELSU_0EEEEEENS5_6LayoutINS6_IJSE_SE_SE_EEENS6_IJSM_SM_SM_EEEEENS6_IJNS5_10UnderscoreES11_S11_EEEEENS5_18SM100_TMA_2SM_LOADENS5_14ComposedLayoutINS5_7SwizzleILi3ELi4ELi3EEENS5_18smem_ptr_flag_bitsILi16EEENSX_INS6_IJNSC_ILi8EEESJ_EEENS6_IJSJ_SE_EEEEEEEvNS5_8identityES14_S1E_vS1F_EENS_8epilogue10collective18CollectiveEpilogueINS1H_31Sm100PtrArrayTmaWarpSpecializedILi4ELi2ELi32ELb1ELb0EEEJNS6_IJSJ_SI_SJ_EEENS6_IJNSX_ISJ_SE_EENSX_INS6_IJNSC_ILi32EEESD_EEENS6_IJSE_SH_EEEEEEEENS_6half_tEPNS6_IJSE_lSM_EEES1T_S1V_NS1H_6fusion15FusionCallbacksIS1L_NS1W_17LinearCombinationIS1T_fS1T_fLNS_15FloatRoundStyleE2EEES1M_S1S_JEEENS5_5SM1004TMEM4LOAD26SM100_TMEM_LOAD_16dp256b4xENS5_13SM90_TMA_LOADENS15_IS17_S19_NSX_INS6_IJSJ_S1A_EEENS6_IJSE_SJ_EEEEEEENS5_17SM75_U16x8_LDSM_TENS5_14SM90_TMA_STOREES2A_NS5_17SM90_U16x8_STSM_TENS5_39AutoVectorizingCopyWithAssumedAlignmentILi128EEEEEEvvEEEEvNT_6ParamsE:
[----:B------:R-:W1:Y:S01]  /*0000*/  LDC R1, c[0x0][0x37c] ;  /* 0x0000df00ff017b82 */ /* 0x000e620000000800 */
[----:B------:R-:W2:Y:S07]  /*0010*/  S2R R0, SR_TID.X ;  /* 0x0000000000007919 */ /* 0x000eae0000002100 */
[----:B------:R-:W3:Y:S01]  /*0020*/  S2UR UR31, SR_CgaCtaId ;  /* 0x00000000001f79c3 */ /* 0x000ee20000008800 */
[----:B------:R-:W-:Y:S01]  /*0030*/  UMOV UR37, 0x4 ;  /* 0x0000000400257882 */ /* 0x000fe20000000000 */
[----:B------:R-:W4:Y:S01]  /*0040*/  LDCU UR30, c[0x0][0x370] ;  /* 0x00006e00ff1e77ac */ /* 0x000f220008000800 */
[----:B------:R-:W-:-:S05]  /*0050*/  ELECT P2, URZ, PT ;  /* 0x0000000000ff782f */ /* 0x000fca0003840000 */
[----:B------:R-:W-:Y:S08]  /*0060*/  S2UR UR42, SR_CTAID.X ;  /* 0x00000000002a79c3 */ /* 0x000ff00000002500 */
[----:B------:R-:W4:Y:S01]  /*0070*/  S2UR UR58, SR_CTAID.Y ;  /* 0x00000000003a79c3 */ /* 0x000f220000002600 */
[----:B---3--:R-:W-:Y:S02]  /*0080*/  ULOP3.LUT UR44, UR31, 0x1, URZ, 0xc0, !UPT ;  /* 0x000000011f2c7892 */ /* 0x008fe4000f8ec0ff */
[----:B------:R-:W-:Y:S01]  /*0090*/  ULOP3.LUT UR43, UR31, 0x1, URZ, 0x3c, !UPT ;  /* 0x000000011f2b7892 */ /* 0x000fe2000f8e3cff */
[----:B--2---:R-:W-:-:S05]  /*00a0*/  SHF.R.U32.HI R80, RZ, 0x5, R0 ;  /* 0x00000005ff507819 */ /* 0x004fca0000011600 */
[----:B------:R-:W2:Y:S01]  /*00b0*/  SHFL.IDX PT, R2, R80, RZ, 0x1f ;  /* 0x00001fff50027589 */ /* 0x000ea200000e0000 */
[----:B----4-:R-:W-:Y:S01]  /*00c0*/  UIMAD UR28, UR58, UR30, UR42 ;  /* 0x0000001e3a1c72a4 */ /* 0x010fe2000f8e022a */
[----:B--2---:R-:W-:-:S13]  /*00d0*/  R2UR UR21, R2 ;  /* 0x00000000021572ca */ /* 0x004fda00000e0000 */
[----:B------:R-:W-:Y:S02]  /*00e0*/  UISETP.GE.AND UP0, UPT, UR21, 0x8, UPT ;  /* 0x000000081500788c */ /* 0x000fe4000bf06270 */
[----:B------:R-:W-:Y:S02]  /*00f0*/  UISETP.GT.AND UP1, UPT, UR21, 0x3, UPT ;  /* 0x000000031500788c */ /* 0x000fe4000bf24270 */
[----:B------:R-:W-:-:S04]  /*0100*/  USEL UR37, UR37, 0x8, !UP0 ;  /* 0x0000000825257887 */ /* 0x000fc8000c000000 */
[----:B------:R-:W-:Y:S02]  /*0110*/  USEL UR37, UR37, UR21, UP1 ;  /* 0x0000001525257287 */ /* 0x000fe40008800000 */
[----:B------:R-:W-:Y:S02]  /*0120*/  ULOP3.LUT UR21, UR21, 0xfffffffc, URZ, 0xc0, !UPT ;  /* 0xfffffffc15157892 */ /* 0x000fe4000f8ec0ff */
[----:B------:R-:W-:-:S09]  /*0130*/  UISETP.NE.AND UP0, UPT, UR37, 0x2, UPT ;  /* 0x000000022500788c */ /* 0x000fd2000bf05270 */
[----:B-1----:R-:W-:Y:S05]  /*0140*/  BRA.U UP0, `(.L_x_0) ;  /* 0x0000000100f87547 */ /* 0x002fea000b800000 */
[----:B------:R-:W1:Y:S01]  /*0150*/  LDCU UR34, c[0x0][0xc1c] ;  /* 0x00018380ff2277ac */ /* 0x000e620008000800 */
[----:B------:R-:W-:Y:S01]  /*0160*/  BSSY.RECONVERGENT B0, `(.L_x_1) ;  /* 0x000003b000007945 */ /* 0x000fe20003800200 */
[----:B------:R-:W2:Y:S01]  /*0170*/  LDCU.64 UR4, c[0x0][0x820] ;  /* 0x00010400ff0477ac */ /* 0x000ea20008000a00 */
[----:B------:R-:W-:Y:S01]  /*0180*/  ELECT P0, URZ, PT ;  /* 0x0000000000ff782f */ /* 0x000fe20003800000 */
[----:B------:R-:W-:Y:S02]  /*0190*/  UIMAD UR38, UR28, 0x11, URZ ;  /* 0x000000111c2678a4 */ /* 0x000fe4000f8e02ff */
[----:B-1----:R-:W-:-:S04]  /*01a0*/  UIADD3 UR34, UPT, UPT, UR28, UR34, URZ ;  /* 0x000000221c227290 */ /* 0x002fc8000fffe0ff */
[----:B------:R-:W-:Y:S02]  /*01b0*/  UIMAD UR34, UR34, 0x11, URZ ;  /* 0x00000011222278a4 */ /* 0x000fe4000f8e02ff */
[----:B--2---:R-:W-:Y:S02]  /*01c0*/  UIMAD.WIDE.U32 UR38, UR38, 0x80, UR4 ;  /* 0x00000080262678a5 */ /* 0x004fe4000f8e0004 */
[----:B------:R-:W-:Y:S02]  /*01d0*/  UIMAD.WIDE.U32 UR34, UR34, 0x80, UR4 ;  /* 0x00000080222278a5 */ /* 0x000fe4000f8e0004 */
[----:B------:R-:W-:Y:S10]  /*01e0*/  @!P0 BRA `(.L_x_2) ;  /* 0x0000000000c88947 */ /* 0x000ff40003800000 */
[----:B------:R-:W1:Y:S01]  /*01f0*/  LDC.64 R64, c[0x0][0x400] ;  /* 0x00010000ff407b82 */ /* 0x000e620000000a00 */
[----:B------:R-:W-:Y:S02]  /*0200*/  UMOV UR4, 0x400 ;  /* 0x0000040000047882 */ /* 0x000fe40000000000 */
[----:B------:R-:W-:-:S05]  /*0210*/  ULEA UR4, UR31, UR4, 0x18 ;  /* 0x000000041f047291 */ /* 0x000fca000f8ec0ff */
[----:B------:R-:W1:Y:S08]  /*0220*/  LDC.64 R66, c[0x0][0x408] ;  /* 0x00010200ff427b82 */ /* 0x000e700000000a00 */
[----:B------:R-:W2:Y:S08]  /*0230*/  LDC.64 R60, c[0x0][0x410] ;  /* 0x00010400ff3c7b82 */ /* 0x000eb00000000a00 */
[----:B------:R-:W2:Y:S08]  /*0240*/  LDC.64 R62, c[0x0][0x418] ;  /* 0x00010600ff3e7b82 */ /* 0x000eb00000000a00 */
[----:B------:R-:W3:Y:S01]  /*0250*/  LDC.64 R56, c[0x0][0x420] ;  /* 0x00010800ff387b82 */ /* 0x000ee20000000a00 */
[----:B-1----:R1:W-:Y:S07]  /*0260*/  STS.128 [UR4+0x480], R64 ;  /* 0x00048040ff007988 */ /* 0x0023ee0008000c04 */
[----:B------:R-:W3:Y:S08]  /*0270*/  LDC.64 R58, c[0x0][0x428] ;  /* 0x00010a00ff3a7b82 */ /* 0x000ef00000000a00 */
[----:B------:R-:W4:Y:S01]  /*0280*/  LDC.64 R52, c[0x0][0x430] ;  /* 0x00010c00ff347b82 */ /* 0x000f220000000a00 */
[----:B--2---:R1:W-:Y:S07]  /*0290*/  STS.128 [UR4+0x490], R60 ;  /* 0x0004903cff007988 */ /* 0x0043ee0008000c04 */
[----:B------:R-:W4:Y:S08]  /*02a0*/  LDC.64 R54, c[0x0][0x438] ;  /* 0x00010e00ff367b82 */ /* 0x000f300000000a00 */
[----:B------:R-:W2:Y:S01]  /*02b0*/  LDC.64 R48, c[0x0][0x440] ;  /* 0x00011000ff307b82 */ /* 0x000ea20000000a00 */
[----:B---3--:R1:W-:Y:S07]  /*02c0*/  STS.128 [UR4+0x4a0], R56 ;  /* 0x0004a038ff007988 */ /* 0x0083ee0008000c04 */
[----:B------:R-:W2:Y:S08]  /*02d0*/  LDC.64 R50, c[0x0][0x448] ;  /* 0x00011200ff327b82 */ /* 0x000eb00000000a00 */
[----:B------:R-:W3:Y:S01]  /*02e0*/  LDC.64 R44, c[0x0][0x450] ;  /* 0x00011400ff2c7b82 */ /* 0x000ee20000000a00 */
[----:B----4-:R1:W-:Y:S07]  /*02f0*/  STS.128 [UR4+0x4b0], R52 ;  /* 0x0004b034ff007988 */ /* 0x0103ee0008000c04 */
        /* <DEDUP_REMOVED lines=30> */
[----:B------:R-:W4:Y:S01]  /*04e0*/  LDC.64 R6, c[0x0][0x578] ;  /* 0x00015e00ff067b82 */ /* 0x000f220000000a00 */
[----:B---3--:R1:W-:Y:S04]  /*04f0*/  STS.128 [UR4+0x560], R8 ;  /* 0x00056008ff007988 */ /* 0x0083e80008000c04 */
[----:B----4-:R1:W-:Y:S02]  /*0500*/  STS.128 [UR4+0x570], R4 ;  /* 0x00057004ff007988 */ /* 0x0103e40008000c04 */
.L_x_2:
[----:B------:R-:W-:Y:S05]  /*0510*/  BSYNC.RECONVERGENT B0 ;  /* 0x0000000000007941 */ /* 0x000fea0003800200 */
.L_x_1:
[----:B------:R-:W-:Y:S01]  /*0520*/  NOP ;  /* 0x0000000000007918 */ /* 0x000fe20000000000 */
.L_x_0:
[----:B------:R-:W-:-:S09]  /*0530*/  UISETP.NE.AND UP0, UPT, UR37, 0x3, UPT ;  /* 0x000000032500788c */ /* 0x000fd2000bf05270 */
[----:B------:R-:W-:Y:S05]  /*0540*/  BRA.U UP0, `(.L_x_3) ;  /* 0x00000001007c7547 */ /* 0x000fea000b800000 */
[----:B-1----:R-:W1:Y:S01]  /*0550*/  LDC.64 R32, c[0x0][0x900] ;  /* 0x00024000ff207b82 */ /* 0x002e620000000a00 */
[----:B------:R-:W2:Y:S01]  /*0560*/  LDCU.64 UR6, c[0x0][0xb00] ;  /* 0x00016000ff0677ac */ /* 0x000ea20008000a00 */
[----:B------:R-:W-:Y:S01]  /*0570*/  ELECT P0, URZ, PT ;  /* 0x0000000000ff782f */ /* 0x000fe20003800000 */
[----:B------:R-:W-:-:S05]  /*0580*/  UMOV UR4, 0x400 ;  /* 0x0000040000047882 */ /* 0x000fca0000000000 */
[----:B------:R-:W1:Y:S01]  /*0590*/  LDC.64 R34, c[0x0][0x908] ;  /* 0x00024200ff227b82 */ /* 0x000e620000000a00 */
[----:B------:R-:W-:Y:S02]  /*05a0*/  ULEA UR4, UR31, UR4, 0x18 ;  /* 0x000000041f047291 */ /* 0x000fe4000f8ec0ff */
[----:B------:R-:W-:-:S05]  /*05b0*/  UIMAD UR22, UR28, 0xe, URZ ;  /* 0x0000000e1c1678a4 */ /* 0x000fca000f8e02ff */
[----:B------:R-:W3:Y:S01]  /*05c0*/  LDC.64 R28, c[0x0][0x910] ;  /* 0x00024400ff1c7b82 */ /* 0x000ee20000000a00 */
[----:B--2---:R-:W-:-:S07]  /*05d0*/  UIMAD.WIDE.U32 UR22, UR22, 0x80, UR6 ;  /* 0x00000080161678a5 */ /* 0x004fce000f8e0006 */
[----:B------:R-:W3:Y:S08]  /*05e0*/  LDC.64 R30, c[0x0][0x918] ;  /* 0x00024600ff1e7b82 */ /* 0x000ef00000000a00 */
[----:B------:R-:W2:Y:S01]  /*05f0*/  LDC.64 R24, c[0x0][0x920] ;  /* 0x00024800ff187b82 */ /* 0x000ea20000000a00 */
[----:B-1----:R4:W-:Y:S07]  /*0600*/  @P0 STS.128 [UR4+0x380], R32 ;  /* 0x00038020ff000988 */ /* 0x0029ee0008000c04 */
[----:B------:R-:W2:Y:S08]  /*0610*/  LDC.64 R26, c[0x0][0x928] ;  /* 0x00024a00ff1a7b82 */ /* 0x000eb00000000a00 */
[----:B------:R-:W1:Y:S01]  /*0620*/  LDC.64 R20, c[0x0][0x930] ;  /* 0x00024c00ff147b82 */ /* 0x000e620000000a00 */
[----:B---3--:R4:W-:Y:S07]  /*0630*/  @P0 STS.128 [UR4+0x390], R28 ;  /* 0x0003901cff000988 */ /* 0x0089ee0008000c04 */
[----:B------:R-:W1:Y:S08]  /*0640*/  LDC.64 R22, c[0x0][0x938] ;  /* 0x00024e00ff167b82 */ /* 0x000e700000000a00 */
[----:B------:R-:W3:Y:S01]  /*0650*/  LDC.64 R16, c[0x0][0x940] ;  /* 0x00025000ff107b82 */ /* 0x000ee20000000a00 */
[----:B--2---:R4:W-:Y:S07]  /*0660*/  @P0 STS.128 [UR4+0x3a0], R24 ;  /* 0x0003a018ff000988 */ /* 0x0049ee0008000c04 */
        /* <DEDUP_REMOVED lines=9> */
[----:B------:R-:W3:Y:S01]  /*0700*/  LDC.64 R6, c[0x0][0x978] ;  /* 0x00025e00ff067b82 */ /* 0x000ee20000000a00 */
[----:B-1----:R4:W-:Y:S04]  /*0710*/  @P0 STS.128 [UR4+0x3e0], R8 ;  /* 0x0003e008ff000988 */ /* 0x0029e80008000c04 */
[----:B---3--:R4:W-:Y:S01]  /*0720*/  @P0 STS.128 [UR4+0x3f0], R4 ;  /* 0x0003f004ff000988 */ /* 0x0089e20008000c04 */
[----:B------:R-:W-:Y:S01]  /*0730*/  NOP ;  /* 0x0000000000007918 */ /* 0x000fe20000000000 */
.L_x_3:
[----:B------:R-:W2:Y:S02]  /*0740*/  SHFL.IDX PT, R2, R80, RZ, 0x1f ;  /* 0x00001fff50027589 */ /* 0x000ea400000e0000 */
[----:B--2---:R-:W-:-:S13]  /*0750*/  ISETP.NE.AND P0, PT, R2, RZ, PT ;  /* 0x000000ff0200720c */ /* 0x004fda0003f05270 */
[----:B------:R-:W-:Y:S05]  /*0760*/  @P0 BRA `(.L_x_4) ;  /* 0x00000000005c0947 */ /* 0x000fea0003800000 */
[----:B------:R-:W-:Y:S01]  /*0770*/  UMOV UR5, 0x400 ;  /* 0x0000040000057882 */ /* 0x000fe20000000000 */
[----:B------:R-:W-:Y:S01]  /*0780*/  UMOV UR4, 0x1 ;  /* 0x0000000100047882 */ /* 0x000fe20000000000 */
[----:B------:R-:W-:Y:S02]  /*0790*/  ULEA UR5, UR31, UR5, 0x18 ;  /* 0x000000051f057291 */ /* 0x000fe4000f8ec0ff */
[----:B------:R-:W-:-:S04]  /*07a0*/  UIADD3 UR6, UPT, UPT, -UR4, 0x100000, URZ ;  /* 0x0010000004067890 */ /* 0x000fc8000fffe1ff */
[----:B------:R-:W-:Y:S02]  /*07b0*/  USHF.L.U32 UR7, UR6, 0xb, URZ ;  /* 0x0000000b06077899 */ /* 0x000fe400080006ff */
[----:B------:R-:W-:Y:S01]  /*07c0*/  USHF.L.U32 UR6, UR6, 0x1, URZ ;  /* 0x0000000106067899 */ /* 0x000fe200080006ff */
[----:B------:R-:W-:Y:S01]  /*07d0*/  ELECT P0, URZ, PT ;  /* 0x0000000000ff782f */ /* 0x000fe20003800000 */
[----:B------:R-:W2:Y:S10]  /*07e0*/  FENCE.VIEW.ASYNC.S ;  /* 0x00000000000073c6 */ /* 0x000eb40000000000 */
[----:B--2---:R2:W3:Y:S01]  /*07f0*/  SYNCS.EXCH.64 URZ, [UR5], UR6 ;  /* 0x0000000605ff75b2 */ /* 0x0044e20008000100 */
[----:B------:R2:W1:Y:S01]  /*0800*/  SYNCS.EXCH.64 URZ, [UR5+0x38], UR6 ;  /* 0x0000380605ff75b2 */ /* 0x0004620008000100 */
        /* <DEDUP_REMOVED lines=11> */
[----:B------:R2:W1:Y:S02]  /*08c0*/  SYNCS.EXCH.64 URZ, [UR5+0x68], UR6 ;  /* 0x0000680605ff75b2 */ /* 0x0004640008000100 */
[----:B--2---:R-:W-:Y:S01]  /*08d0*/  NOP ;  /* 0x0000000000007918 */ /* 0x004fe20000000000 */
.L_x_4:
[----:B------:R-:W2:Y:S01]  /*08e0*/  SHFL.IDX PT, R2, R80, RZ, 0x1f ;  /* 0x00001fff50027589 */ /* 0x000ea200000e0000 */
[----:B------:R-:W-:Y:S01]  /*08f0*/  NOP ;  /* 0x0000000000007918 */ /* 0x000fe20000000000 */
[----:B--2---:R-:W-:-:S13]  /*0900*/  ISETP.NE.AND P0, PT, R2, 0x1, PT ;  /* 0x000000010200780c */ /* 0x004fda0003f05270 */
[----:B------:R-:W-:Y:S05]  /*0910*/  @P0 BRA `(.L_x_5) ;  /* 0x0000000000540947 */ /* 0x000fea0003800000 */
[----:B------:R-:W-:Y:S01]  /*0920*/  UMOV UR6, 0x400 ;  /* 0x0000040000067882 */ /* 0x000fe20000000000 */
[----:B------:R-:W-:Y:S01]  /*0930*/  UMOV UR5, 0x20 ;  /* 0x0000002000057882 */ /* 0x000fe20000000000 */
[----:B------:R-:W-:Y:S01]  /*0940*/  UMOV UR4, 0x80 ;  /* 0x0000008000047882 */ /* 0x000fe20000000000 */
[----:B------:R-:W-:Y:S02]  /*0950*/  ULEA UR6, UR31, UR6, 0x18 ;  /* 0x000000061f067291 */ /* 0x000fe4000f8ec0ff */
[----:B------:R-:W-:-:S04]  /*0960*/  UIADD3 UR8, UPT, UPT, -UR5, 0x100000, URZ ;  /* 0x0010000005087890 */ /* 0x000fc8000fffe1ff */
[----:B------:R-:W-:Y:S02]  /*0970*/  USHF.L.U32 UR9, UR8, 0xb, URZ ;  /* 0x0000000b08097899 */ /* 0x000fe400080006ff */
[----:B------:R-:W-:Y:S02]  /*0980*/  USHF.L.U32 UR8, UR8, 0x1, URZ ;  /* 0x0000000108087899 */ /* 0x000fe400080006ff */
[----:B------:R-:W-:-:S04]  /*0990*/  UIADD3 UR4, UPT, UPT, -UR4, 0x100000, URZ ;  /* 0x0010000004047890 */ /* 0x000fc8000fffe1ff */
[----:B------:R-:W-:Y:S02]  /*09a0*/  USHF.L.U32 UR5, UR4, 0xb, URZ ;  /* 0x0000000b04057899 */ /* 0x000fe400080006ff */
[----:B------:R-:W-:Y:S01]  /*09b0*/  USHF.L.U32 UR4, UR4, 0x1, URZ ;  /* 0x0000000104047899 */ /* 0x000fe200080006ff */
[----:B------:R-:W-:Y:S01]  /*09c0*/  ELECT P0, URZ, PT ;  /* 0x0000000000ff782f */ /* 0x000fe20003800000 */
[----:B------:R-:W2:Y:S02]  /*09d0*/  FENCE.VIEW.ASYNC.S ;  /* 0x00000000000073c6 */ /* 0x000ea40000000000 */
[----:B--2---:R2:W1:Y:S08]  /*09e0*/  SYNCS.EXCH.64 URZ, [UR6+0x70], UR8 ;  /* 0x0000700806ff75b2 */ /* 0x0044700008000100 */
[----:B------:R2:W1:Y:S01]  /*09f0*/  SYNCS.EXCH.64 URZ, [UR6+0x90], UR4 ;  /* 0x0000900406ff75b2 */ /* 0x0004620008000100 */
[----:B------:R2:W1:Y:S01]  /*0a00*/  SYNCS.EXCH.64 URZ, [UR6+0x78], UR8 ;  /* 0x0000780806ff75b2 */ /* 0x0004620008000100 */
[----:B------:R2:W1:Y:S01]  /*0a10*/  SYNCS.EXCH.64 URZ, [UR6+0x98], UR4 ;  /* 0x0000980406ff75b2 */ /* 0x0004620008000100 */
[----:B------:R2:W1:Y:S01]  /*0a20*/  SYNCS.EXCH.64 URZ, [UR6+0x80], UR8 ;  /* 0x0000800806ff75b2 */ /* 0x0004620008000100 */
[----:B------:R2:W1:Y:S01]  /*0a30*/  SYNCS.EXCH.64 URZ, [UR6+0xa0], UR4 ;  /* 0x0000a00406ff75b2 */ /* 0x0004620008000100 */
[----:B------:R2:W1:Y:S01]  /*0a40*/  SYNCS.EXCH.64 URZ, [UR6+0x88], UR8 ;  /* 0x0000880806ff75b2 */ /* 0x0004620008000100 */
[----:B------:R2:W1:Y:S01]  /*0a50*/  SYNCS.EXCH.64 URZ, [UR6+0xa8], UR4 ;  /* 0x0000a80406ff75b2 */ /* 0x0004620008000100 */
[----:B------:R-:W-:Y:S01]  /*0a60*/  NOP ;  /* 0x0000000000007918 */ /* 0x000fe20000000000 */
.L_x_5:
[----:B------:R-:W5:Y:S01]  /*0a70*/  SHFL.IDX PT, R2, R80, RZ, 0x1f ;  /* 0x00001fff50027589 */ /* 0x000f6200000e0000 */
[----:B------:R-:W-:Y:S01]  /*0a80*/  NOP ;  /* 0x0000000000007918 */ /* 0x000fe20000000000 */
[----:B-----5:R-:W-:-:S13]  /*0a90*/  ISETP.NE.AND P0, PT, R2, 0x3, PT ;  /* 0x000000030200780c */ /* 0x020fda0003f05270 */
[----:B------:R-:W-:Y:S05]  /*0aa0*/  @P0 BRA `(.L_x_6) ;  /* 0x00000000002c0947 */ /* 0x000fea0003800000 */
[----:B--2---:R-:W-:Y:S01]  /*0ab0*/  UMOV UR5, 0x400 ;  /* 0x0000040000057882 */ /* 0x004fe20000000000 */
[----:B------:R-:W-:Y:S01]  /*0ac0*/  UMOV UR4, 0x20 ;  /* 0x0000002000047882 */ /* 0x000fe20000000000 */
[----:B------:R-:W-:Y:S02]  /*0ad0*/  ULEA UR5, UR31, UR5, 0x18 ;  /* 0x000000051f057291 */ /* 0x000fe4000f8ec0ff */
[----:B------:R-:W-:-:S04]  /*0ae0*/  UIADD3 UR6, UPT, UPT, -UR4, 0x100000, URZ ;  /* 0x0010000004067890 */ /* 0x000fc8000fffe1ff */
[----:B------:R-:W-:Y:S02]  /*0af0*/  USHF.L.U32 UR7, UR6, 0xb, URZ ;  /* 0x0000000b06077899 */ /* 0x000fe400080006ff */
[----:B------:R-:W-:Y:S01]  /*0b00*/  USHF.L.U32 UR6, UR6, 0x1, URZ ;  /* 0x0000000106067899 */ /* 0x000fe200080006ff */
[----:B------:R-:W-:Y:S01]  /*0b10*/  ELECT P0, URZ, PT ;  /* 0x0000000000ff782f */ /* 0x000fe20003800000 */
[----:B------:R-:W2:Y:S10]  /*0b20*/  FENCE.VIEW.ASYNC.S ;  /* 0x00000000000073c6 */ /* 0x000eb40000000000 */
[----:B--2---:R2:W1:Y:S01]  /*0b30*/  SYNCS.EXCH.64 URZ, [UR5+0xb0], UR6 ;  /* 0x0000b00605ff75b2 */ /* 0x0044620008000100 */
[----:B------:R2:W1:Y:S01]  /*0b40*/  SYNCS.EXCH.64 URZ, [UR5+0xb8], UR6 ;  /* 0x0000b80605ff75b2 */ /* 0x0004620008000100 */
[----:B------:R-:W-:Y:S01]  /*0b50*/  NOP ;  /* 0x0000000000007918 */ /* 0x000fe20000000000 */
.L_x_6:
[----:B------:R-:W5:Y:S01]  /*0b60*/  SHFL.IDX PT, R2, R80, RZ, 0x1f ;  /* 0x00001fff50027589 */ /* 0x000f6200000e0000 */
[----:B------:R-:W-:Y:S01]  /*0b70*/  NOP ;  /* 0x0000000000007918 */ /* 0x000fe20000000000 */
[----:B-----5:R-:W-:-:S13]  /*0b80*/  ISETP.NE.AND P0, PT, R2, 0x4, PT ;  /* 0x000000040200780c */ /* 0x020fda0003f05270 */
[----:B------:R-:W-:Y:S05]  /*0b90*/  @P0 BRA `(.L_x_7) ;  /* 0x0000000000740947 */ /* 0x000fea0003800000 */
[----:B--2---:R-:W-:Y:S01]  /*0ba0*/  UMOV UR6, 0x400 ;  /* 0x0000040000067882 */ /* 0x004fe20000000000 */
        /* <DEDUP_REMOVED lines=28> */
.L_x_7:
        /* <DEDUP_REMOVED lines=33> */
.L_x_8:
[----:B------:R-:W5:Y:S01]  /*0f80*/  SHFL.IDX PT, R2, R80, RZ, 0x1f ;  /* 0x00001fff50027589 */ /* 0x000f6200000e0000 */
[----:B------:R-:W-:Y:S01]  /*0f90*/  ISETP.NE.OR P0, PT, RZ, UR37, !P2 ;  /* 0x00000025ff007c0c */ /* 0x000fe2000d705670 */
        /* <DEDUP_REMOVED lines=24> */
.L_x_9:
[----:B------:R-:W-:Y:S01]  /*1120*/  VOTEU.ALL UP0, P0 ;  /* 0x0000000000ff7886 */ /* 0x000fe20000000000 */
[----:B--2---:R-:W-:Y:S01]  /*1130*/  UMOV UR4, 0x20 ;  /* 0x0000002000047882 */ /* 0x004fe20000000000 */
[----:B------:R-:W-:Y:S01]  /*1140*/  UISETP.NE.AND UP1, UPT, UR37, 0x2, UPT ;  /* 0x000000022500788c */ /* 0x000fe2000bf25270 */
[----:B------:R-:W-:Y:S02]  /*1150*/  NOP ;  /* 0x0000000000007918 */ /* 0x000fe40000000000 */
[----:B------:R-:W-:Y:S01]  /*1160*/  @!UP0 UMOV UR5, 0x400 ;  /* 0x0000040000058882 */ /* 0x000fe20000000000 */
[----:B------:R-:W-:-:S04]  /*1170*/  @!UP0 UIADD3 UR6, UPT, UPT, -UR4, 0x100000, URZ ;  /* 0x0010000004068890 */ /* 0x000fc8000fffe1ff */
[----:B------:R-:W-:Y:S02]  /*1180*/  @!UP0 USHF.L.U32 UR7, UR6, 0xb, URZ ;  /* 0x0000000b06078899 */ /* 0x000fe400080006ff */
[----:B------:R-:W-:Y:S02]  /*1190*/  @!UP0 USHF.L.U32 UR6, UR6, 0x1, URZ ;  /* 0x0000000106068899 */ /* 0x000fe400080006ff */
[----:B------:R-:W-:Y:S01]  /*11a0*/  @!UP0 ULEA UR5, UR31, UR5, 0x18 ;  /* 0x000000051f058291 */ /* 0x000fe2000f8ec0ff */
[----:B------:R-:W2:Y:S01]  /*11b0*/  LDCU UR4, c[0x0][0x36c] ;  /* 0x00006d80ff0477ac */ /* 0x000ea20008000800 */
[----:B------:R-:W-:Y:S01]  /*11c0*/  VOTEU.ALL UP0, P0 ;  /* 0x0000000000ff7886 */ /* 0x000fe20000000000 */
[----:B------:R-:W-:Y:S02]  /*11d0*/  USEL UR20, URZ, 0x1, UP1 ;  /* 0x00000001ff147887 */ /* 0x000fe40008800000 */
[----:B------:R-:W-:Y:S01]  /*11e0*/  UISETP.EQ.AND UP2, UPT, UR44, URZ, !UP1 ;  /* 0x000000ff2c00728c */ /* 0x000fe2000cf42270 */
[----:B------:R-:W5:Y:S06]  /*11f0*/  FENCE.VIEW.ASYNC.S ;  /* 0x00000000000073c6 */ /* 0x000f6c0000000000 */
[----:B-----5:R1:W1:Y:S01]  /*1200*/  @!UP0 SYNCS.EXCH.64 URZ, [UR5+0x190], UR6 ;  /* 0x0001900605ff85b2 */ /* 0x0202620008000100 */
[----:B------:R-:W-:Y:S01]  /*1210*/  UISETP.NE.AND UP0, UPT, UR37, URZ, UPT ;  /* 0x000000ff2500728c */ /* 0x000fe2000bf05270 */
[----:B------:R-:W-:-:S03]  /*1220*/  PLOP3.LUT P2, PT, P2, PT, UP2, 0x80, 0x8 ;  /* 0x000000000008781c */ /* 0x000fc6000174f028 */
[----:B------:R-:W-:Y:S02]  /*1230*/  USEL UR29, UR20, 0x2, UP0 ;  /* 0x00000002141d7887 */ /* 0x000fe40008000000 */
[----:B--2---:R-:W-:-:S09]  /*1240*/  UISETP.EQ.U32.AND UP0, UPT, UR4, 0x1, UPT ;  /* 0x000000010400788c */ /* 0x004fd2000bf02070 */
[----:B------:R-:W-:Y:S05]  /*1250*/  BRA.U !UP0, `(.L_x_10) ;  /* 0x0000000108087547 */ /* 0x000fea000b800000 */
[----:B-1-3--:R-:W-:Y:S01]  /*1260*/  UCGABAR_ARV ;  /* 0x00000000000079c7 */ /* 0x00afe20008000000 */
[----:B------:R-:W-:Y:S05]  /*1270*/  BRA `(.L_x_11) ;  /* 0x0000000000047947 */ /* 0x000fea0003800000 */
.L_x_10:
[----:B-1-3--:R-:W-:Y:S01]  /*1280*/  NOP ;  /* 0x0000000000007918 */ /* 0x00afe20000000000 */
.L_x_11:
[----:B----4-:R-:W1:Y:S01]  /*1290*/  LDC.64 R4, c[0x0][0xbf0] ;  /* 0x0002fc00ff047b82 */ /* 0x010e620000000a00 */
[----:B------:R-:W1:Y:S01]  /*12a0*/  LDCU.64 UR50, c[0x0][0x358] ;  /* 0x00006b00ff3277ac */ /* 0x000e620008000a00 */
[----:B------:R-:W2:Y:S01]  /*12b0*/  LDCU UR27, c[0x0][0xc0c] ;  /* 0x00018180ff1b77ac */ /* 0x000ea20008000800 */
[----:B------:R-:W2:Y:S01]  /*12c0*/  LDCU UR4, c[0x0][0xbdc] ;  /* 0x00017b80ff0477ac */ /* 0x000ea20008000800 */
[----:B------:R-:W3:Y:S01]  /*12d0*/  LDCU UR26, c[0x0][0xc10] ;  /* 0x00018200ff1a77ac */ /* 0x000ee20008000800 */
[----:B------:R-:W4:Y:S01]  /*12e0*/  LDCU.128 UR12, c[0x0][0xba0] ;  /* 0x00017400ff0c77ac */ /* 0x000f220008000c00 */
[----:B------:R-:W4:Y:S01]  /*12f0*/  LDCU.128 UR8, c[0x0][0xbb0] ;  /* 0x00017600ff0877ac */ /* 0x000f220008000c00 */
[----:B-1----:R-:W4:Y:S01]  /*1300*/  LDG.E R9, desc[UR50][R4.64] ;  /* 0x0000003204097981 */ /* 0x002f22000c1e1900 */
[----:B------:R-:W1:Y:S03]  /*1310*/  LDCU UR45, c[0x0][0xbe8] ;  /* 0x00017d00ff2d77ac */ /* 0x000e660008000800 */
[----:B------:R1:W4:Y:S01]  /*1320*/  LDG.E R3, desc[UR50][R4.64+0x4] ;  /* 0x0000043204037981 */ /* 0x000322000c1e1900 */
[----:B--2---:R-:W-:Y:S01]  /*1330*/  USHF.L.U32 UR27, UR27, UR4, URZ ;  /* 0x000000041b1b7299 */ /* 0x004fe200080006ff */
[----:B------:R-:W-:Y:S01]  /*1340*/  LOP3.LUT R8, R0, 0x1f, RZ, 0xc0, !PT ;  /* 0x0000001f00087812 */ /* 0x000fe200078ec0ff */
[----:B---3--:R-:W-:Y:S01]  /*1350*/  USHF.L.U32 UR26, UR26, UR4, URZ ;  /* 0x000000041a1a7299 */ /* 0x008fe200080006ff */
[----:B------:R-:W-:Y:S01]  /*1360*/  CS2R R6, SRZ ;  /* 0x0000000000067805 */ /* 0x000fe2000001ff00 */
[----:B------:R-:W2:Y:S01]  /*1370*/  LDCU.128 UR4, c[0x0][0xbc0] ;  /* 0x00017800ff0477ac */ /* 0x000ea20008000c00 */
[----:B----4-:R-:W-:Y:S01]  /*1380*/  UISETP.NE.U32.AND UP3, UPT, UR14, URZ, UPT ;  /* 0x000000ff0e00728c */ /* 0x010fe2000bf65070 */
[----:B------:R-:W-:Y:S01]  /*1390*/  UMOV UR36, 0x400 ;  /* 0x0000040000247882 */ /* 0x000fe20000000000 */
[----:B------:R-:W-:Y:S01]  /*13a0*/  UISETP.NE.AND UP5, UPT, UR37, 0x8, UPT ;  /* 0x000000082500788c */ /* 0x000fe2000bfa5270 */
[----:B------:R-:W3:Y:S01]  /*13b0*/  LDCU UR40, c[0x0][0xbe0] ;  /* 0x00017c00ff2877ac */ /* 0x000ee20008000800 */
[----:B-1----:R-:W-:Y:S01]  /*13c0*/  ISETP.GE.AND P0, PT, R8, UR45, PT ;  /* 0x0000002d08007c0c */ /* 0x002fe2000bf06270 */
[----:B------:R-:W-:Y:S01]  /*13d0*/  UISETP.NE.AND UP1, UPT, UR37, 0x1, UPT ;  /* 0x000000012500788c */ /* 0x000fe2000bf25270 */
[----:B------:R-:W-:-:S05]  /*13e0*/  CS2R.32 R21, SR_CgaSize ;  /* 0x0000000000157805 */ /* 0x000fca0000008a00 */
[----:B------:R-:W-:-:S05]  /*13f0*/  IMAD R21, R21, -0xa0, RZ ;  /* 0xffffff6015157824 */ /* 0x000fca00078e02ff */
[----:B------:R-:W-:-:S14]  /*1400*/  R2UR UR33, R21 ;  /* 0x00000000152172ca */ /* 0x000fdc00000e0000 */
[----:B------:R-:W1:Y:S01]  /*1410*/  LDCU UR33, c[0x0][UR33+0x2b0] ;  /* 0x00005600212177ac */ /* 0x000e620008000800 */
[----:B------:R-:W-:-:S05]  /*1420*/  CS2R.32 R21, SR_CgaSize ;  /* 0x0000000000157805 */ /* 0x000fca0000008a00 */
[----:B------:R-:W-:-:S05]  /*1430*/  IMAD R21, R21, -0xa0, RZ ;  /* 0xffffff6015157824 */ /* 0x000fca00078e02ff */
[----:B------:R-:W-:-:S14]  /*1440*/  R2UR UR24, R21 ;  /* 0x00000000151872ca */ /* 0x000fdc00000e0000 */
[----:B------:R-:W4:Y:S01]  /*1450*/  LDCU UR24, c[0x0][UR24+0x2b4] ;  /* 0x00005680181877ac */ /* 0x000f220008000800 */
[----:B------:R-:W-:Y:S02]  /*1460*/  IMAD.U32 R5, RZ, RZ, UR27 ;  /* 0x0000001bff057e24 */ /* 0x000fe4000f8e00ff */
[----:B------:R-:W-:Y:S01]  /*1470*/  IMAD.U32 R4, RZ, RZ, UR26 ;  /* 0x0000001aff047e24 */ /* 0x000fe2000f8e00ff */
[----:B------:R-:W-:Y:S01]  /*1480*/  UISETP.NE.AND.EX UP3, UPT, UR15, URZ, UPT, UP3 ;  /* 0x000000ff0f00728c */ /* 0x000fe2000bf65330 */
[----:B------:R-:W2:Y:S01]  /*1490*/  @!P0 LDC.64 R12, c[0x0][0xbf0] ;  /* 0x0002fc00ff0c8b82 */ /* 0x000ea20000000a00 */
[----:B------:R-:W-:Y:S01]  /*14a0*/  IABS R2, R5 ;  /* 0x0000000500027213 */ /* 0x000fe20000000000 */
[----:B------:R-:W3:Y:S03]  /*14b0*/  LDCU UR17, c[0x0][0x374] ;  /* 0x00006e80ff1177ac */ /* 0x000ee60008000800 */
[----:B------:R-:W-:Y:S01]  /*14c0*/  R2UR UR48, R2 ;  /* 0x00000000023072ca */ /* 0x000fe200000e0000 */
[----:B------:R-:W3:Y:S01]  /*14d0*/  LDCU.U8 UR16, c[0x0][0xbd8] ;  /* 0x00017b00ff1077ac */ /* 0x000ee20008000000 */
[----:B------:R-:W-:-:S04]  /*14e0*/  IABS R2, R4 ;  /* 0x0000000400027213 */ /* 0x000fc80000000000 */
[----:B------:R-:W-:-:S07]  /*14f0*/  R2UR UR47, R2 ;  /* 0x00000000022f72ca */ /* 0x000fce00000e0000 */
[----:B------:R-:W1:Y:S01]  /*1500*/  I2F.RP R2, UR48 ;  /* 0x0000003000027d06 */ /* 0x000e620008209400 */
[----:B------:R-:W-:Y:S01]  /*1510*/  ULEA UR36, UR31, UR36, 0x18 ;  /* 0x000000241f247291 */ /* 0x000fe2000f8ec0ff */
[----:B------:R-:W-:Y:S01]  /*1520*/  I2FP.F32.U32 R10, UR42 ;  /* 0x0000002a000a7c45 */ /* 0x000fe20008201000 */
[----:B--2---:R-:W-:-:S05]  /*1530*/  @!P0 IMAD.WIDE.U32 R12, R8, 0xc, R12 ;  /* 0x0000000c080c8825 */ /* 0x004fca00078e000c */
[----:B-1----:R-:W1:Y:S01]  /*1540*/  MUFU.RCP R2, R2 ;  /* 0x0000000200027308 */ /* 0x002e620000001000 */
[----:B------:R-:W-:Y:S01]  /*1550*/  FMUL R10, R10, UR33 ;  /* 0x000000210a0a7c20 */ /* 0x000fe20008400000 */
[----:B------:R2:W5:Y:S04]  /*1560*/  @!P0 LDG.E R6, desc[UR50][R12.64] ;  /* 0x000000320c068981 */ /* 0x000568000c1e1900 */
[----:B------:R2:W5:Y:S01]  /*1570*/  @!P0 LDG.E R7, desc[UR50][R12.64+0x4] ;  /* 0x000004320c078981 */ /* 0x000562000c1e1900 */
[----:B------:R-:W-:Y:S01]  /*1580*/  UMOV UR33, URZ ;  /* 0x000000ff00217c82 */ /* 0x000fe20008000000 */
[----:B------:R-:W-:Y:S01]  /*1590*/  F2I.U32.TRUNC.NTZ R10, R10 ;  /* 0x0000000a000a7305 */ /* 0x000fe2000020f000 */
[----:B------:R-:W-:-:S05]  /*15a0*/  CS2R.32 R21, SR_CgaSize ;  /* 0x0000000000157805 */ /* 0x000fca0000008a00 */
[----:B------:R-:W-:-:S05]  /*15b0*/  IMAD R21, R21, -0xa0, RZ ;  /* 0xffffff6015157824 */ /* 0x000fca00078e02ff */
[----:B------:R-:W-:-:S14]  /*15c0*/  R2UR UR56, R21 ;  /* 0x00000000153872ca */ /* 0x000fdc00000e0000 */
[----:B------:R-:W2:Y:S01]  /*15d0*/  LDCU UR56, c[0x0][UR56+0x2a0] ;  /* 0x00005400383877ac */ /* 0x000ea20008000800 */
[----:B------:R-:W-:Y:S01]  /*15e0*/  LOP3.LUT R11, R11, 0xfffffffd, RZ, 0xc0, !PT ;  /* 0xfffffffd0b0b7812 */ /* 0x000fe200078ec0ff */
[----:B------:R-:W-:Y:S01]  /*15f0*/  IMAD.MOV.U32 R21, RZ, RZ, RZ ;  /* 0x000000ffff157224 */ /* 0x000fe200078e00ff */
[----:B---3--:R-:W-:Y:S02]  /*1600*/  ISETP.NE.AND P3, PT, RZ, UR16, PT ;  /* 0x00000010ff007c0c */ /* 0x008fe4000bf65270 */
[----:B------:R-:W-:-:S05]  /*1610*/  CS2R.32 R17, SR_CgaSize ;  /* 0x0000000000117805 */ /* 0x000fca0000008a00 */
[----:B------:R-:W-:-:S05]  /*1620*/  IMAD R17, R17, -0xa0, RZ ;  /* 0xffffff6011117824 */ /* 0x000fca00078e02ff */
[----:B------:R-:W-:-:S14]  /*1630*/  R2UR UR54, R17 ;  /* 0x00000000113672ca */ /* 0x000fdc00000e0000 */
[----:B------:R-:W3:Y:S01]  /*1640*/  LDCU UR54, c[0x0][UR54+0x2a4] ;  /* 0x00005480363677ac */ /* 0x000ee20008000800 */
[----:B------:R-:W-:Y:S02]  /*1650*/  IMAD.MOV.U32 R17, RZ, RZ, -0x1 ;  /* 0xffffffffff117424 */ /* 0x000fe400078e00ff */
[----:B-1----:R-:W-:Y:S01]  /*1660*/  VIADD R2, R2, 0xffffffe ;  /* 0x0ffffffe02027836 */ /* 0x002fe20000000000 */
[----:B------:R-:W-:-:S05]  /*1670*/  UISETP.NE.AND UP0, UPT, UR37, URZ, UPT ;  /* 0x000000ff2500728c */ /* 0x000fca000bf05270 */
[----:B------:R-:W-:Y:S01]  /*1680*/  F2I.FTZ.U32.TRUNC.NTZ R2, R2 ;  /* 0x0000000200027305 */ /* 0x000fe2000021f000 */
[----:B------:R-:W-:Y:S02]  /*1690*/  R2UR UR59, R9 ;  /* 0x00000000093b72ca */ /* 0x000fe400000e0000 */
[----:B------:R-:W-:Y:S02]  /*16a0*/  I2FP.F32.U32 R9, UR58 ;  /* 0x0000003a00097c45 */ /* 0x000fe40008201000 */
[----:B------:R-:W-:-:S03]  /*16b0*/  R2UR UR19, R3 ;  /* 0x00000000031372ca */ /* 0x000fc600000e0000 */
[----:B------:R-:W1:Y:S01]  /*16c0*/  I2F.RP R3, UR47 ;  /* 0x0000002f00037d06 */ /* 0x000e620008209400 */
[----:B----4-:R-:W-:-:S05]  /*16d0*/  FMUL R9, R9, UR24 ;  /* 0x0000001809097c20 */ /* 0x010fca0008400000 */
[----:B------:R-:W-:Y:S02]  /*16e0*/  UIADD3 UR32, UP2, UPT, UR59, UR12, URZ ;  /* 0x0000000c3b207290 */ /* 0x000fe4000ff5e0ff */
[----:B------:R-:W-:Y:S02]  /*16f0*/  F2I.U32.TRUNC.NTZ R9, R9 ;  /* 0x0000000900097305 */ /* 0x000fe4000020f000 */
[----:B------:R-:W-:Y:S02]  /*1700*/  ULEA.HI.X.SX32 UR59, UR59, UR13, 0x1, UP2 ;  /* 0x0000000d3b3b7291 */ /* 0x000fe400090f0eff */
[----:B------:R-:W-:Y:S02]  /*1710*/  UIADD3 UR32, UP2, UPT, UR32, -0x1, URZ ;  /* 0xffffffff20207890 */ /* 0x000fe4000ff5e0ff */
[----:B------:R-:W-:Y:S02]  /*1720*/  UIADD3 UR25, UP4, UPT, UR19, UR10, URZ ;  /* 0x0000000a13197290 */ /* 0x000fe4000ff9e0ff */
[----:B-1----:R-:W1:Y:S01]  /*1730*/  MUFU.RCP R3, R3 ;  /* 0x0000000300037308 */ /* 0x002e620000001000 */
[----:B------:R-:W-:-:S02]  /*1740*/  UIADD3.X UR59, UPT, UPT, UR59, -0x1, URZ, UP2, !UPT ;  /* 0xffffffff3b3b7890 */ /* 0x000fc400097fe4ff */
[----:B------:R-:W-:Y:S02]  /*1750*/  UIADD3 UR18, UP6, UPT, UR32, UR9, URZ ;  /* 0x0000000920127290 */ /* 0x000fe4000ffde0ff */
[----:B------:R-:W-:Y:S02]  /*1760*/  ULEA.HI.X.SX32 UR19, UR19, UR11, 0x1, UP4 ;  /* 0x0000000b13137291 */ /* 0x000fe4000a0f0eff */
[----:B------:R-:W-:Y:S02]  /*1770*/  UIADD3.X UR41, UPT, UPT, URZ, UR59, URZ, UP6, !UPT ;  /* 0x0000003bff297290 */ /* 0x000fe4000b7fe4ff */
[----:B------:R-:W-:Y:S02]  /*1780*/  UIADD3 UR25, UP4, UPT, UR25, -0x1, URZ ;  /* 0xffffffff19197890 */ /* 0x000fe4000ff9e0ff */
[----:B------:R-:W-:Y:S02]  /*1790*/  UIMAD.WIDE.U32 UR62, UR41, UR14, URZ ;  /* 0x0000000e293e72a5 */ /* 0x000fe4000f8e00ff */
[----:B------:R-:W-:-:S02]  /*17a0*/  UIADD3.X UR19, UPT, UPT, UR19, -0x1, URZ, UP4, !UPT ;  /* 0xffffffff13137890 */ /* 0x000fc4000a7fe4ff */
[----:B------:R-:W-:Y:S02]  /*17b0*/  UIADD3 UR46, UP4, UPT, UR25, UR7, URZ ;  /* 0x00000007192e7290 */ /* 0x000fe4000ff9e0ff */
[----:B------:R-:W-:Y:S01]  /*17c0*/  UIMAD.WIDE.U32 UR52, UR18, UR14, URZ ;  /* 0x0000000e123472a5 */ /* 0x000fe2000f8e00ff */
[----:B-1----:R-:W-:Y:S01]  /*17d0*/  VIADD R3, R3, 0xffffffe ;  /* 0x0ffffffe03037836 */ /* 0x002fe20000000000 */
[----:B------:R-:W-:Y:S02]  /*17e0*/  UIMAD.WIDE.U32 UR62, UP6, UR18, UR15, UR62 ;  /* 0x0000000f123e72a5 */ /* 0x000fe4000f8c003e */
[----:B------:R-:W-:Y:S02]  /*17f0*/  UIADD3.X UR18, UPT, UPT, URZ, UR19, URZ, UP4, !UPT ;  /* 0x00000013ff127290 */ /* 0x000fe4000a7fe4ff */
[----:B------:R-:W-:Y:S01]  /*1800*/  UIADD3.X UR61, UPT, UPT, URZ, URZ, URZ, UP6, !UPT ;  /* 0x000000ffff3d7290 */ /* 0x000fe2000b7fe4ff */
[----:B------:R-:W1:Y:S01]  /*1810*/  F2I.FTZ.U32.TRUNC.NTZ R3, R3 ;  /* 0x0000000300037305 */ /* 0x000e62000021f000 */
[----:B------:R-:W-:-:S02]  /*1820*/  UIMAD.WIDE.U32 UR64, UR18, UR4, URZ ;  /* 0x00000004124072a5 */ /* 0x000fc4000f8e00ff */
[----:B------:R-:W-:Y:S01]  /*1830*/  UIADD3 URZ, UP6, UPT, UR53, UR62, URZ ;  /* 0x0000003e35ff7290 */ /* 0x000fe2000ffde0ff */
[----:B------:R-:W-:Y:S01]  /*1840*/  UMOV UR60, UR63 ;  /* 0x0000003f003c7c82 */ /* 0x000fe20008000000 */
[----:B------:R-:W-:Y:S02]  /*1850*/  UIMAD.WIDE.U32 UR52, UP4, UR46, UR5, UR64 ;  /* 0x000000052e3472a5 */ /* 0x000fe4000f880040 */
[----:B------:R-:W-:Y:S02]  /*1860*/  UIMAD.WIDE.U32.X UR64, UR41, UR15, UR60, UP6 ;  /* 0x0000000f294072a5 */ /* 0x000fe4000b0e043c */
[----:B------:R-:W-:Y:S02]  /*1870*/  UIMAD.WIDE.U32 UR62, UR46, UR4, URZ ;  /* 0x000000042e3e72a5 */ /* 0x000fe4000f8e00ff */
[----:B------:R-:W-:Y:S02]  /*1880*/  USEL UR32, UR32, UR64, !UP3 ;  /* 0x0000004020207287 */ /* 0x000fe4000d800000 */
[----:B------:R-:W-:Y:S01]  /*1890*/  USEL UR59, UR59, UR65, !UP3 ;  /* 0x000000413b3b7287 */ /* 0x000fe2000d800000 */
[----:B------:R-:W-:Y:S01]  /*18a0*/  R2UR UR65, R2 ;  /* 0x00000000024172ca */ /* 0x000fe200000e0000 */
[----:B------:R-:W-:Y:S01]  /*18b0*/  UIADD3.X UR61, UPT, UPT, URZ, URZ, URZ, UP4, !UPT ;  /* 0x000000ffff3d7290 */ /* 0x000fe2000a7fe4ff */
[----:B------:R-:W-:Y:S01]  /*18c0*/  IABS R2, R5 ;  /* 0x0000000500027213 */ /* 0x000fe20000000000 */
[----:B------:R-:W-:-:S02]  /*18d0*/  UISETP.NE.U32.AND UP2, UPT, UR4, URZ, UPT ;  /* 0x000000ff0400728c */ /* 0x000fc4000bf45070 */
[----:B------:R-:W-:Y:S02]  /*18e0*/  UIADD3 URZ, UP4, UPT, UR63, UR52, URZ ;  /* 0x000000343fff7290 */ /* 0x000fe4000ff9e0ff */
[----:B------:R-:W-:Y:S01]  /*18f0*/  USHF.R.U64 UR59, UR32, UR8, UR59 ;  /* 0x00000008203b7299 */ /* 0x000fe2000800123b */
[----:B------:R-:W-:Y:S01]  /*1900*/  IMAD.MOV R2, RZ, RZ, -R2 ;  /* 0x000000ffff027224 */ /* 0x000fe200078e0a02 */
[----:B------:R-:W-:Y:S01]  /*1910*/  UMOV UR60, UR53 ;  /* 0x00000035003c7c82 */ /* 0x000fe20008000000 */
[----:B------:R-:W-:Y:S01]  /*1920*/  UISETP.NE.AND.EX UP2, UPT, UR5, URZ, UPT, UP2 ;  /* 0x000000ff0500728c */ /* 0x000fe2000bf45320 */
[----:B-1----:R-:W-:Y:S01]  /*1930*/  R2UR UR53, R3 ;  /* 0x00000000033572ca */ /* 0x002fe200000e0000 */
[----:B------:R-:W-:Y:S02]  /*1940*/  UIMAD.WIDE.U32.X UR60, UR18, UR5, UR60, UP4 ;  /* 0x00000005123c72a5 */ /* 0x000fe4000a0e043c */
[----:B------:R-:W-:Y:S02]  /*1950*/  UIADD3 UR59, UPT, UPT, UR27, -0x1, UR59 ;  /* 0xffffffff1b3b7890 */ /* 0x000fe4000fffe03b */
[----:B------:R-:W-:-:S02]  /*1960*/  USEL UR25, UR25, UR60, !UP2 ;  /* 0x0000003c19197287 */ /* 0x000fc4000d000000 */
[----:B------:R-:W-:Y:S01]  /*1970*/  USEL UR19, UR19, UR61, !UP2 ;  /* 0x0000003d13137287 */ /* 0x000fe2000d000000 */
[----:B------:R-:W-:Y:S01]  /*1980*/  R2UR UR60, R2 ;  /* 0x00000000023c72ca */ /* 0x000fe200000e0000 */
[----:B------:R-:W-:Y:S01]  /*1990*/  IMAD.U32 R3, RZ, RZ, UR59 ;  /* 0x0000003bff037e24 */ /* 0x000fe2000f8e00ff */
[----:B------:R-:W-:Y:S01]  /*19a0*/  UIADD3 UR32, UPT, UPT, URZ, -UR65, URZ ;  /* 0x80000041ff207290 */ /* 0x000fe2000fffe0ff */
[----:B------:R-:W-:Y:S01]  /*19b0*/  IABS R2, R4 ;  /* 0x0000000400027213 */ /* 0x000fe20000000000 */
[----:B------:R-:W-:Y:S02]  /*19c0*/  USHF.R.U64 UR19, UR25, UR6, UR19 ;  /* 0x0000000619137299 */ /* 0x000fe40008001213 */
[----:B------:R-:W-:Y:S01]  /*19d0*/  IABS R3, R3 ;  /* 0x0000000300037213 */ /* 0x000fe20000000000 */
[----:B------:R-:W-:Y:S01]  /*19e0*/  UIMAD UR32, UR32, UR48, URZ ;  /* 0x00000030202072a4 */ /* 0x000fe2000f8e02ff */
[----:B------:R-:W-:Y:S01]  /*19f0*/  IMAD.MOV R2, RZ, RZ, -R2 ;  /* 0x000000ffff027224 */ /* 0x000fe200078e0a02 */
[----:B------:R-:W-:Y:S01]  /*1a00*/  UIADD3 UR57, UPT, UPT, UR26, -0x1, UR19 ;  /* 0xffffffff1a397890 */ /* 0x000fe2000fffe013 */
[----:B------:R-:W-:Y:S01]  /*1a10*/  R2UR UR25, R3 ;  /* 0x00000000031972ca */ /* 0x000fe200000e0000 */
[----:B------:R-:W-:Y:S01]  /*1a20*/  UMOV UR64, URZ ;  /* 0x000000ff00407c82 */ /* 0x000fe20008000000 */
[----:B------:R-:W-:Y:S01]  /*1a30*/  UIADD3 UR19, UPT, UPT, URZ, -UR53, URZ ;  /* 0x80000035ff137290 */ /* 0x000fe2000fffe0ff */
[----:B------:R-:W-:Y:S01]  /*1a40*/  R2UR UR46, R2 ;  /* 0x00000000022e72ca */ /* 0x000fe200000e0000 */
[----:B------:R-:W-:Y:S01]  /*1a50*/  UIMAD.WIDE.U32 UR62, UR65, UR32, UR64 ;  /* 0x00000020413e72a5 */ /* 0x000fe2000f8e0040 */
[----:B------:R-:W-:Y:S01]  /*1a60*/  IMAD.U32 R3, RZ, RZ, UR57 ;  /* 0x00000039ff037e24 */ /* 0x000fe2000f8e00ff */
[----:B------:R-:W-:Y:S01]  /*1a70*/  UIMAD UR19, UR19, UR47, URZ ;  /* 0x0000002f131372a4 */ /* 0x000fe2000f8e02ff */
[----:B------:R-:W-:Y:S01]  /*1a80*/  UMOV UR52, URZ ;  /* 0x000000ff00347c82 */ /* 0x000fe20008000000 */
[----:B------:R-:W-:-:S02]  /*1a90*/  UISETP.NE.AND UP4, UPT, UR40, 0x1, UPT ;  /* 0x000000012800788c */ /* 0x000fc4000bf85270 */
[----:B------:R-:W-:Y:S01]  /*1aa0*/  IABS R3, R3 ;  /* 0x0000000300037213 */ /* 0x000fe20000000000 */
[----:B------:R-:W-:Y:S01]  /*1ab0*/  UMOV UR49, UR63 ;  /* 0x0000003f00317c82 */ /* 0x000fe20008000000 */
[----:B------:R-:W-:Y:S01]  /*1ac0*/  UIMAD.WIDE.U32 UR52, UR53, UR19, UR52 ;  /* 0x00000013353472a5 */ /* 0x000fe2000f8e0034 */
[----:B------:R-:W-:Y:S01]  /*1ad0*/  R2UR UR40, R10 ;  /* 0x000000000a2872ca */ /* 0x000fe200000e0000 */
[----:B------:R-:W-:Y:S01]  /*1ae0*/  UIMAD.WIDE.U32 UR62, UR49, UR25, URZ ;  /* 0x00000019313e72a5 */ /* 0x000fe2000f8e00ff */
[----:B------:R-:W-:Y:S01]  /*1af0*/  R2UR UR55, R3 ;  /* 0x00000000033772ca */ /* 0x000fe200000e0000 */
[----:B------:R-:W-:Y:S01]  /*1b00*/  USEL UR32, UR42, UR58, !UP4 ;  /* 0x0000003a2a207287 */ /* 0x000fe2000e000000 */
[----:B------:R-:W1:Y:S01]  /*1b10*/  LDC.64 R2, c[0x0][0xbd0] ;  /* 0x0002f400ff027b82 */ /* 0x000e620000000a00 */
[----:B------:R-:W-:Y:S01]  /*1b20*/  ULOP3.LUT UR52, URZ, UR27, URZ, 0x33, !UPT ;  /* 0x0000001bff347292 */ /* 0x000fe2000f8e33ff */
[----:B------:R-:W-:Y:S01]  /*1b30*/  PRMT R10, RZ, 0x7610, R10 ;  /* 0x00007610ff0a7816 */ /* 0x000fe2000000000a */
[----:B------:R-:W-:Y:S01]  /*1b40*/  ULOP3.LUT UR49, URZ, UR26, URZ, 0x33, !UPT ;  /* 0x0000001aff317292 */ /* 0x000fe2000f8e33ff */
[----:B------:R-:W-:Y:S01]  /*1b50*/  UMOV UR19, UR63 ;  /* 0x0000003f00137c82 */ /* 0x000fe20008000000 */
[----:B------:R-:W-:-:S02]  /*1b60*/  UIMAD.WIDE.U32 UR62, UR30, UR17, URZ ;  /* 0x000000111e3e72a5 */ /* 0x000fc4000f8e00ff */
[----:B------:R-:W-:Y:S02]  /*1b70*/  UIMAD UR60, UR19, UR60, UR25 ;  /* 0x0000003c133c72a4 */ /* 0x000fe4000f8e0219 */
[----:B------:R-:W-:Y:S02]  /*1b80*/  UIADD3 UR19, UPT, UPT, UR36, 0x2c0, URZ ;  /* 0x000002c024137890 */ /* 0x000fe4000fffe0ff */
[----:B------:R-:W-:Y:S02]  /*1b90*/  UIMAD.WIDE.U32 UR66, UR53, UR55, URZ ;  /* 0x00000037354272a5 */ /* 0x000fe4000f8e00ff */
[----:B------:R-:W-:Y:S02]  /*1ba0*/  UISETP.GT.U32.AND UP6, UPT, UR48, UR60, UPT ;  /* 0x0000003c3000728c */ /* 0x000fe4000bfc4070 */
[----:B------:R-:W-:Y:S01]  /*1bb0*/  UIADD3 UR36, UPT, UPT, UR36, 0x220, URZ ;  /* 0x0000022024247890 */ /* 0x000fe2000fffe0ff */
[----:B------:R-:W4:Y:S03]  /*1bc0*/  LDCU UR25, c[0x0][0x378] ;  /* 0x00006f00ff1977ac */ /* 0x000f260008000800 */
[----:B------:R-:W-:-:S02]  /*1bd0*/  @UP5 USEL UR36, UR36, UR19, !UP1 ;  /* 0x0000001324245287 */ /* 0x000fc4000c800000 */
[----:B------:R-:W-:Y:S01]  /*1be0*/  UISETP.GE.AND UP1, UPT, UR59, URZ, UPT ;  /* 0x000000ff3b00728c */ /* 0x000fe2000bf26270 */
[----:B------:R-:W-:Y:S02]  /*1bf0*/  UMOV UR19, UR67 ;  /* 0x0000004300137c82 */ /* 0x000fe40008000000 */
[----:B------:R-:W-:Y:S02]  /*1c00*/  @!UP6 UIADD3 UR60, UPT, UPT, UR60, -UR48, URZ ;  /* 0x800000303c3ce290 */ /* 0x000fe4000fffe0ff */
[----:B------:R-:W-:Y:S02]  /*1c10*/  UIMAD UR55, UR19, UR46, UR55 ;  /* 0x0000002e133772a4 */ /* 0x000fe4000f8e0237 */
[----:B------:R-:W-:Y:S02]  /*1c20*/  UISETP.GT.U32.AND UP6, UPT, UR48, UR60, UPT ;  /* 0x0000003c3000728c */ /* 0x000fe4000bfc4070 */
[----:B------:R-:W-:Y:S02]  /*1c30*/  UISETP.GT.U32.AND UP5, UPT, UR47, UR55, UPT ;  /* 0x000000372f00728c */ /* 0x000fe4000bfa4070 */
[----:B------:R-:W-:-:S02]  /*1c40*/  USEL UR19, UR58, UR42, !UP4 ;  /* 0x0000002a3a137287 */ /* 0x000fc4000e000000 */
[----:B------:R-:W-:Y:S02]  /*1c50*/  USEL UR17, UR30, UR17, !UP4 ;  /* 0x000000111e117287 */ /* 0x000fe4000e000000 */
[----:B----4-:R-:W-:Y:S02]  /*1c60*/  UIMAD.WIDE.U32 UR30, UR62, UR25, URZ ;  /* 0x000000193e1e72a5 */ /* 0x010fe4000f8e00ff */
[----:B------:R-:W-:Y:S02]  /*1c70*/  UIMAD UR25, UR63, UR25, URZ ;  /* 0x000000193f1972a4 */ /* 0x000fe4000f8e02ff */
[----:B------:R-:W-:Y:S02]  /*1c80*/  @!UP6 UIADD3 UR60, UPT, UPT, UR60, -UR48, URZ ;  /* 0x800000303c3ce290 */ /* 0x000fe4000fffe0ff */
[----:B------:R-:W-:Y:S02]  /*1c90*/  @!UP5 UIADD3 UR55, UPT, UPT, UR55, -UR47, URZ ;  /* 0x8000002f3737d290 */ /* 0x000fe4000fffe0ff */
[----:B------:R-:W-:Y:S01]  /*1ca0*/  UIMAD.WIDE.U32 UR62, UR19, UR17, UR32 ;  /* 0x00000011133e72a5 */ /* 0x000fe2000f8e0020 */
[----:B------:R-:W-:Y:S01]  /*1cb0*/  R2UR UR19, R9 ;  /* 0x00000000091372ca */ /* 0x000fe200000e0000 */
[----:B------:R-:W-:Y:S01]  /*1cc0*/  UISETP.GT.U32.AND UP5, UPT, UR47, UR55, UPT ;  /* 0x000000372f00728c */ /* 0x000fe2000bfa4070 */
[----:B------:R-:W-:Y:S01]  /*1cd0*/  PRMT R9, RZ, 0x7610, R9 ;  /* 0x00007610ff097816 */ /* 0x000fe20000000009 */
[----:B------:R-:W-:-:S02]  /*1ce0*/  @!UP1 UIADD3 UR60, UPT, UPT, -UR60, URZ, URZ ;  /* 0x000000ff3c3c9290 */ /* 0x000fc4000fffe1ff */
[----:B------:R-:W-:Y:S01]  /*1cf0*/  UISETP.GE.AND UP1, UPT, UR57, URZ, UPT ;  /* 0x000000ff3900728c */ /* 0x000fe2000bf26270 */
[----:B------:R-:W-:Y:S01]  /*1d00*/  UMOV UR24, UR62 ;  /* 0x0000003e00187c82 */ /* 0x000fe20008000000 */
[----:B------:R-:W-:Y:S01]  /*1d10*/  UMOV UR17, UR63 ;  /* 0x0000003f00117c82 */ /* 0x000fe20008000000 */
[----:B-1----:R-:W-:Y:S01]  /*1d20*/  ISETP.LE.U32.AND P0, PT, R2, UR24, PT ;  /* 0x0000001802007c0c */ /* 0x002fe2000bf03070 */
[----:B------:R-:W-:Y:S01]  /*1d30*/  IMAD.U32 R2, RZ, RZ, UR17 ;  /* 0x00000011ff027e24 */ /* 0x000fe2000f8e00ff */
[----:B------:R-:W-:Y:S02]  /*1d40*/  UISETP.NE.AND UP6, UPT, UR27, URZ, UPT ;  /* 0x000000ff1b00728c */ /* 0x000fe4000bfc5270 */
[----:B------:R-:W-:Y:S02]  /*1d50*/  @!UP5 UIADD3 UR55, UPT, UPT, UR55, -UR47, URZ ;  /* 0x8000002f3737d290 */ /* 0x000fe4000fffe0ff */
[----:B------:R-:W-:Y:S01]  /*1d60*/  UISETP.NE.AND UP5, UPT, UR26, URZ, UPT ;  /* 0x000000ff1a00728c */ /* 0x000fe2000bfa5270 */
[----:B------:R-:W-:Y:S01]  /*1d70*/  ISETP.GE.U32.AND.EX P1, PT, R2, R3, PT, P0 ;  /* 0x000000030200720c */ /* 0x000fe20003f26100 */
[----:B------:R-:W-:Y:S01]  /*1d80*/  @!UP1 UIADD3 UR55, UPT, UPT, -UR55, URZ, URZ ;  /* 0x000000ff37379290 */ /* 0x000fe2000fffe1ff */
[----:B------:R-:W-:Y:S01]  /*1d90*/  PLOP3.LUT P0, PT, PT, PT, PT, 0x80, 0x8 ;  /* 0x000000000008781c */ /* 0x000fe20003f0f070 */
[----:B------:R-:W-:-:S02]  /*1da0*/  USEL UR60, UR52, UR60, !UP6 ;  /* 0x0000003c343c7287 */ /* 0x000fc4000f000000 */
[----:B------:R-:W-:Y:S02]  /*1db0*/  USEL UR55, UR49, UR55, !UP5 ;  /* 0x0000003731377287 */ /* 0x000fe4000e800000 */
[----:B------:R-:W-:Y:S02]  /*1dc0*/  UIADD3 UR60, UPT, UPT, UR59, -UR60, URZ ;  /* 0x8000003c3b3c7290 */ /* 0x000fe4000fffe0ff */
[----:B------:R-:W-:Y:S02]  /*1dd0*/  UIADD3 UR55, UPT, UPT, UR57, -UR55, URZ ;  /* 0x8000003739377290 */ /* 0x000fe4000fffe0ff */
[----:B------:R-:W-:Y:S02]  /*1de0*/  UIADD3 UR40, UPT, UPT, -UR40, URZ, URZ ;  /* 0x000000ff28287290 */ /* 0x000fe4000fffe1ff */
[----:B------:R-:W-:Y:S02]  /*1df0*/  UIMAD UR62, UR60, UR55, URZ ;  /* 0x000000373c3e72a4 */ /* 0x000fe4000f8e02ff */
[----:B------:R-:W-:Y:S01]  /*1e00*/  USEL UR60, UR55, UR60, !UP4 ;  /* 0x0000003c373c7287 */ /* 0x000fe2000e000000 */
[----:B------:R-:W-:Y:S01]  /*1e10*/  @P0 LOP3.LUT R11, R11, 0x2, RZ, 0xfc, !PT ;  /* 0x000000020b0b0812 */ /* 0x000fe200078efcff */
[----:B------:R-:W-:Y:S01]  /*1e20*/  UIADD3 UR19, UPT, UPT, -UR19, URZ, URZ ;  /* 0x000000ff13137290 */ /* 0x000fe2000fffe1ff */
[----:B------:R-:W-:Y:S01]  /*1e30*/  UMOV UR18, 0xffffffff ;  /* 0xffffffff00127882 */ /* 0x000fe20000000000 */
[----:B------:R-:W-:Y:S01]  /*1e40*/  UMOV UR41, URZ ;  /* 0x000000ff00297c82 */ /* 0x000fe20008000000 */
[----:B------:R-:W-:-:S02]  /*1e50*/  UIADD3 UR25, UPT, UPT, UR31, UR25, URZ ;  /* 0x000000191f197290 */ /* 0x000fc4000fffe0ff */
[----:B------:R-:W-:Y:S02]  /*1e60*/  USHF.R.S32.HI UR57, URZ, 0x1f, UR62 ;  /* 0x0000001fff397899 */ /* 0x000fe4000801143e */
[----:B------:R-:W-:Y:S02]  /*1e70*/  USHF.R.S32.HI UR55, URZ, 0x1f, UR60 ;  /* 0x0000001fff377899 */ /* 0x000fe4000801143c */
[----:B--2---:R-:W-:Y:S02]  /*1e80*/  UIMAD UR40, UR56, UR40, UR42 ;  /* 0x00000028382872a4 */ /* 0x004fe4000f8e022a */
[----:B---3--:R-:W-:Y:S01]  /*1e90*/  UIMAD UR19, UR54, UR19, UR58 ;  /* 0x00000013361372a4 */ /* 0x008fe2000f8e023a */
[----:B------:R-:W-:Y:S11]  /*1ea0*/  BRA.U UP0, `(.L_x_12) ;  /* 0x0000000100347547 */ /* 0x000ff6000b800000 */
[----:B------:R-:W-:Y:S02]  /*1eb0*/  UISETP.NE.AND UP0, UPT, UR21, 0x4, UPT ;  /* 0x000000041500788c */ /* 0x000fe4000bf05270 */
[----:B------:R-:W-:-:S04]  /*1ec0*/  UISETP.NE.AND UP1, UPT, UR19, URZ, UPT ;  /* 0x000000ff1300728c */ /* 0x000fc8000bf25270 */
[----:B------:R-:W-:Y:S01]  /*1ed0*/  PLOP3.LUT P0, PT, PT, PT, UP0, 0x80, 0x8 ;  /* 0x000000000008781c */ /* 0x000fe20003f0f008 */
[----:B------:R-:W-:-:S04]  /*1ee0*/  UISETP.LT.U32.OR UP1, UPT, UR40, 0x2, !UP1 ;  /* 0x000000022800788c */ /* 0x000fc8000cf21470 */
[----:B------:R-:W-:Y:S01]  /*1ef0*/  @UP0 ULOP3.LUT UR40, UR40, 0xfffffffe, URZ, 0xc0, !UPT ;  /* 0xfffffffe28280892 */ /* 0x000fe2000f8ec0ff */
[----:B------:R-:W-:Y:S01]  /*1f00*/  @UP0 UMOV UR19, 0x3 ;  /* 0x0000000300130882 */ /* 0x000fe20000000000 */
[----:B------:R-:W-:Y:S02]  /*1f10*/  USEL UR56, URZ, 0x1, !UP1 ;  /* 0x00000001ff387887 */ /* 0x000fe4000c800000 */
[----:B------:R-:W-:Y:S02]  /*1f20*/  @UP0 USHF.L.U32 UR19, UR19, UR40, URZ ;  /* 0x0000002813130299 */ /* 0x000fe400080006ff */
[----:B------:R-:W-:-:S04]  /*1f30*/  USEL UR54, URZ, 0x2, !UP1 ;  /* 0x00000002ff367887 */ /* 0x000fc8000c800000 */
[----:B------:R-:W-:Y:S01]  /*1f40*/  UIADD3 UR54, UPT, UPT, UR56, UR54, URZ ;  /* 0x0000003638367290 */ /* 0x000fe2000fffe0ff */
[----:B------:R-:W-:-:S05]  /*1f50*/  @P0 IMAD.U32 R2, RZ, RZ, UR19 ;  /* 0x00000013ff020e24 */ /* 0x000fca000f8e00ff */
[----:B------:R-:W-:Y:S01]  /*1f60*/  IMAD.U32 R10, RZ, RZ, UR54 ;  /* 0x00000036ff0a7e24 */ /* 0x000fe2000f8e00ff */
[----:B------:R-:W-:-:S07]  /*1f70*/  @P0 PRMT R9, R2, 0x7610, R9 ;  /* 0x0000761002090816 */ /* 0x000fce0000000009 */
.L_x_12:
[----:B------:R-:W-:Y:S01]  /*1f80*/  UMOV UR63, UR57 ;  /* 0x00000039003f7c82 */ /* 0x000fe20008000000 */
[----:B------:R-:W-:Y:S01]  /*1f90*/  UMOV UR61, UR55 ;  /* 0x00000037003d7c82 */ /* 0x000fe20008000000 */
[----:B------:R-:W-:Y:S01]  /*1fa0*/  IMAD.U32 R14, RZ, RZ, UR62 ;  /* 0x0000003eff0e7e24 */ /* 0x000fe2000f8e00ff */
[----:B------:R-:W-:Y:S01]  /*1fb0*/  MOV R12, UR60 ;  /* 0x0000003c000c7c02 */ /* 0x000fe20008000f00 */
[----:B------:R-:W-:Y:S01]  /*1fc0*/  IMAD.U32 R15, RZ, RZ, UR63 ;  /* 0x0000003fff0f7e24 */ /* 0x000fe2000f8e00ff */
[----:B------:R-:W-:Y:S01]  /*1fd0*/  MOV R13, UR61 ;  /* 0x0000003d000d7c02 */ /* 0x000fe20008000f00 */
[----:B------:R-:W-:Y:S01]  /*1fe0*/  UMOV UR40, URZ ;  /* 0x000000ff00287c82 */ /* 0x000fe20008000000 */
[----:B------:R-:W-:Y:S01]  /*1ff0*/  UMOV UR19, 0xffffffff ;  /* 0xffffffff00137882 */ /* 0x000fe20000000000 */
[----:B------:R-:W-:Y:S05]  /*2000*/  @P1 BRA P3, `(.L_x_13) ;  /* 0x0000001400f01947 */ /* 0x000fea0001800000 */
[----:B------:R-:W-:Y:S01]  /*2010*/  IMAD.U32 R3, RZ, RZ, UR17 ;  /* 0x00000011ff037e24 */ /* 0x000fe2000f8e00ff */
[----:B------:R-:W-:Y:S01]  /*2020*/  ISETP.LE.U32.AND P0, PT, R14, UR24, PT ;  /* 0x000000180e007c0c */ /* 0x000fe2000bf03070 */
[----:B------:R-:W-:Y:S01]  /*2030*/  UMOV UR41, URZ ;  /* 0x000000ff00297c82 */ /* 0x000fe20008000000 */
[----:B------:R-:W-:Y:S01]  /*2040*/  UMOV UR40, URZ ;  /* 0x000000ff00287c82 */ /* 0x000fe20008000000 */
[----:B------:R-:W-:Y:S01]  /*2050*/  IMAD.MOV.U32 R21, RZ, RZ, RZ ;  /* 0x000000ffff157224 */ /* 0x000fe200078e00ff */
[----:B------:R-:W-:-:S13]  /*2060*/  ISETP.GE.U32.AND.EX P0, PT, R3, R15, PT, P0 ;  /* 0x0000000f0300720c */ /* 0x000fda0003f06100 */
[----:B------:R-:W-:Y:S05]  /*2070*/  @!P0 BRA `(.L_x_14) ;  /* 0x0000001000b48947 */ /* 0x000fea0003800000 */
[----:B------:R-:W-:Y:S02]  /*2080*/  VIADD R2, R8, 0x20 ;  /* 0x0000002008027836 */ /* 0x000fe40000000000 */
[----:B------:R-:W-:Y:S02]  /*2090*/  IMAD.MOV.U32 R15, RZ, RZ, R8 ;  /* 0x000000ffff0f7224 */ /* 0x000fe400078e0008 */
[----:B-----5:R-:W-:Y:S01]  /*20a0*/  IMAD.MOV.U32 R16, RZ, RZ, R7 ;  /* 0x000000ffff107224 */ /* 0x020fe200078e0007 */
[----:B------:R-:W-:Y:S02]  /*20b0*/  ISETP.GE.AND P0, PT, R2, UR45, PT ;  /* 0x0000002d02007c0c */ /* 0x000fe4000bf06270 */
[----:B------:R-:W-:-:S11]  /*20c0*/  MOV R2, R6 ;  /* 0x0000000600027202 */ /* 0x000fd60000000f00 */
[----:B------:R-:W1:Y:S01]  /*20d0*/  @!P0 LDC.64 R20, c[0x0][0xbf0] ;  /* 0x0002fc00ff148b82 */ /* 0x000e620000000a00 */
[----:B------:R-:W-:Y:S02]  /*20e0*/  UIADD3 UR19, UP1, UPT, UR10, -0x1, URZ ;  /* 0xffffffff0a137890 */ /* 0x000fe4000ff3e0ff */
[----:B------:R-:W-:Y:S01]  /*20f0*/  UIADD3 UR12, UP0, UPT, UR12, -0x1, URZ ;  /* 0xffffffff0c0c7890 */ /* 0x000fe2000ff1e0ff */
[----:B------:R-:W-:Y:S01]  /*2100*/  BSSY.RECONVERGENT B0, `(.L_x_15) ;  /* 0x0000051000007945 */ /* 0x000fe20003800200 */
[----:B------:R-:W-:Y:S01]  /*2110*/  UIADD3.X UR40, UPT, UPT, UR11, -0x1, URZ, UP1, !UPT ;  /* 0xffffffff0b287890 */ /* 0x000fe20008ffe4ff */
[----:B-1----:R-:W-:-:S05]  /*2120*/  @!P0 IMAD.WIDE.U32 R20, R15, 0xc, R20 ;  /* 0x0000000c0f148825 */ /* 0x002fca00078e0014 */
[----:B------:R1:W5:Y:S04]  /*2130*/  @!P0 LDG.E R6, desc[UR50][R20.64+0x180] ;  /* 0x0001803214068981 */ /* 0x000368000c1e1900 */
[----:B------:R1:W5:Y:S01]  /*2140*/  @!P0 LDG.E R7, desc[UR50][R20.64+0x184] ;  /* 0x0001843214078981 */ /* 0x000362000c1e1900 */
[----:B------:R-:W-:Y:S01]  /*2150*/  ISETP.GE.AND P0, PT, R15, UR45, PT ;  /* 0x0000002d0f007c0c */ /* 0x000fe2000bf06270 */
[----:B------:R-:W-:Y:S01]  /*2160*/  UIADD3.X UR13, UPT, UPT, UR13, -0x1, URZ, UP0, !UPT ;  /* 0xffffffff0d0d7890 */ /* 0x000fe200087fe4ff */
[----:B------:R-:W-:Y:S01]  /*2170*/  HFMA2 R17, -RZ, RZ, 0, 0 ;  /* 0x00000000ff117431 */ /* 0x000fe200000001ff */
[----:B------:R-:W-:-:S10]  /*2180*/  MOV R18, 0x7fffffff ;  /* 0x7fffffff00127802 */ /* 0x000fd40000000f00 */
[----:B------:R-:W-:Y:S05]  /*2190*/  @P0 BRA `(.L_x_16) ;  /* 0x00000004001c0947 */ /* 0x000fea0003800000 */
[----:B------:R-:W-:Y:S01]  /*21a0*/  IADD3 R3, P1, PT, R2, UR12, RZ ;  /* 0x0000000c02037c10 */ /* 0x000fe2000ff3e0ff */
[----:B------:R-:W-:Y:S01]  /*21b0*/  UIADD3 UR10, UPT, UPT, URZ, -UR65, URZ ;  /* 0x80000041ff0a7290 */ /* 0x000fe2000fffe0ff */
[----:B------:R-:W-:Y:S01]  /*21c0*/  IADD3 R14, P0, PT, R16, UR19, RZ ;  /* 0x00000013100e7c10 */ /* 0x000fe2000ff1e0ff */
[----:B------:R-:W-:Y:S01]  /*21d0*/  UMOV UR54, URZ ;  /* 0x000000ff00367c82 */ /* 0x000fe20008000000 */
[----:B------:R-:W-:Y:S01]  /*21e0*/  LEA.HI.X.SX32 R2, R2, UR13, 0x1, P1 ;  /* 0x0000000d02027c11 */ /* 0x000fe200088f0eff */
[----:B------:R-:W-:Y:S01]  /*21f0*/  UIMAD UR10, UR10, UR48, URZ ;  /* 0x000000300a0a72a4 */ /* 0x000fe2000f8e02ff */
[----:B------:R-:W-:Y:S01]  /*2200*/  IADD3 R22, P1, PT, R3, UR9, RZ ;  /* 0x0000000903167c10 */ /* 0x000fe2000ff3e0ff */
[----:B------:R-:W-:Y:S01]  /*2210*/  UMOV UR55, UR65 ;  /* 0x0000004100377c82 */ /* 0x000fe20008000000 */
[----:B------:R-:W-:Y:S01]  /*2220*/  LEA.HI.X.SX32 R13, R16, UR40, 0x1, P0 ;  /* 0x00000028100d7c11 */ /* 0x000fe200080f0eff */
[----:B------:R-:W-:Y:S01]  /*2230*/  UIMAD.WIDE.U32 UR10, UR65, UR10, UR54 ;  /* 0x0000000a410a72a5 */ /* 0x000fe2000f8e0036 */
[----:B------:R-:W-:Y:S01]  /*2240*/  IADD3 R17, P0, PT, R14, UR7, RZ ;  /* 0x000000070e117c10 */ /* 0x000fe2000ff1e0ff */
[----:B------:R-:W-:-:S04]  /*2250*/  IMAD.X R12, RZ, RZ, R2, P1 ;  /* 0x000000ffff0c7224 */ /* 0x000fc800008e0602 */
[----:B-1----:R-:W-:-:S04]  /*2260*/  IMAD.WIDE.U32 R20, R12, UR14, RZ ;  /* 0x0000000e0c147c25 */ /* 0x002fc8000f8e00ff */
[----:B------:R-:W-:Y:S02]  /*2270*/  IMAD.X R16, RZ, RZ, R13, P0 ;  /* 0x000000ffff107224 */ /* 0x000fe400000e060d */
[----:B------:R-:W-:-:S04]  /*2280*/  IMAD.WIDE.U32 R20, P1, R22, UR15, R20 ;  /* 0x0000000f16147c25 */ /* 0x000fc8000f820014 */
[----:B------:R-:W-:-:S04]  /*2290*/  IMAD.WIDE.U32 R18, R16, UR4, RZ ;  /* 0x0000000410127c25 */ /* 0x000fc8000f8e00ff */
[----:B------:R-:W-:-:S04]  /*22a0*/  IMAD.WIDE.U32 R22, R22, UR14, RZ ;  /* 0x0000000e16167c25 */ /* 0x000fc8000f8e00ff */
[----:B------:R-:W-:-:S04]  /*22b0*/  IMAD.WIDE.U32 R18, P0, R17, UR5, R18 ;  /* 0x0000000511127c25 */ /* 0x000fc8000f800012 */
[----:B------:R-:W-:-:S04]  /*22c0*/  IMAD.WIDE.U32 R24, R17, UR4, RZ ;  /* 0x0000000411187c25 */ /* 0x000fc8000f8e00ff */
[----:B------:R-:W-:Y:S01]  /*22d0*/  IMAD.X R27, RZ, RZ, RZ, P1 ;  /* 0x000000ffff1b7224 */ /* 0x000fe200008e06ff */
[----:B------:R-:W-:Y:S01]  /*22e0*/  IADD3 RZ, P1, PT, R23, R20, RZ ;  /* 0x0000001417ff7210 */ /* 0x000fe20007f3e0ff */
[----:B------:R-:W-:Y:S02]  /*22f0*/  IMAD.MOV.U32 R26, RZ, RZ, R21 ;  /* 0x000000ffff1a7224 */ /* 0x000fe400078e0015 */
[----:B------:R-:W-:Y:S01]  /*2300*/  IMAD.X R23, RZ, RZ, RZ, P0 ;  /* 0x000000ffff177224 */ /* 0x000fe200000e06ff */
[----:B------:R-:W-:Y:S01]  /*2310*/  IADD3 RZ, P0, PT, R25, R18, RZ ;  /* 0x0000001219ff7210 */ /* 0x000fe20007f1e0ff */
[----:B------:R-:W-:Y:S01]  /*2320*/  IMAD.WIDE.U32.X R26, R12, UR15, R26, P1 ;  /* 0x0000000f0c1a7c25 */ /* 0x000fe200088e041a */
[----:B------:R-:W-:-:S03]  /*2330*/  PLOP3.LUT P1, PT, PT, PT, UP3, 0x80, 0x8 ;  /* 0x000000000008781c */ /* 0x000fc60003f2f038 */
[----:B------:R-:W-:Y:S01]  /*2340*/  IMAD.MOV.U32 R22, RZ, RZ, R19 ;  /* 0x000000ffff167224 */ /* 0x000fe200078e0013 */
[----:B------:R-:W-:Y:S02]  /*2350*/  SEL R3, R3, R26, !P1 ;  /* 0x0000001a03037207 */ /* 0x000fe40004800000 */
[----:B------:R-:W-:Y:S01]  /*2360*/  SEL R2, R2, R27, !P1 ;  /* 0x0000001b02027207 */ /* 0x000fe20004800000 */
[----:B------:R-:W-:Y:S01]  /*2370*/  IMAD.WIDE.U32.X R16, R16, UR5, R22, P0 ;  /* 0x0000000510107c25 */ /* 0x000fe200080e0416 */
[----:B------:R-:W-:Y:S02]  /*2380*/  PLOP3.LUT P0, PT, PT, PT, UP2, 0x80, 0x8 ;  /* 0x000000000008781c */ /* 0x000fe40003f0f028 */
[----:B------:R-:W-:Y:S02]  /*2390*/  SHF.R.U64 R2, R3, UR8, R2 ;  /* 0x0000000803027c19 */ /* 0x000fe40008001202 */
[----:B------:R-:W-:Y:S02]  /*23a0*/  SEL R14, R14, R16, !P0 ;  /* 0x000000100e0e7207 */ /* 0x000fe40004000000 */
[----:B------:R-:W-:-:S02]  /*23b0*/  SEL R13, R13, R17, !P0 ;  /* 0x000000110d0d7207 */ /* 0x000fc40004000000 */
[----:B------:R-:W-:Y:S02]  /*23c0*/  IADD3 R12, PT, PT, R5, -0x1, R2 ;  /* 0xffffffff050c7810 */ /* 0x000fe40007ffe002 */
[----:B------:R-:W-:Y:S02]  /*23d0*/  SHF.R.U64 R3, R14, UR6, R13 ;  /* 0x000000060e037c19 */ /* 0x000fe4000800120d */
[----:B------:R-:W-:Y:S02]  /*23e0*/  IABS R2, R5 ;  /* 0x0000000500027213 */ /* 0x000fe40000000000 */
[----:B------:R-:W-:Y:S02]  /*23f0*/  IADD3 R3, PT, PT, R4, -0x1, R3 ;  /* 0xffffffff04037810 */ /* 0x000fe40007ffe003 */
[----:B------:R-:W-:Y:S01]  /*2400*/  IABS R17, R12 ;  /* 0x0000000c00117213 */ /* 0x000fe20000000000 */
[----:B------:R-:W-:Y:S01]  /*2410*/  IMAD.MOV R2, RZ, RZ, -R2 ;  /* 0x000000ffff027224 */ /* 0x000fe200078e0a02 */
[----:B------:R-:W-:-:S02]  /*2420*/  IABS R13, R3 ;  /* 0x00000003000d7213 */ /* 0x000fc40000000000 */
[----:B------:R-:W-:Y:S01]  /*2430*/  ISETP.GE.AND P4, PT, R12, RZ, PT ;  /* 0x000000ff0c00720c */ /* 0x000fe20003f86270 */
[----:B------:R-:W-:Y:S01]  /*2440*/  IMAD.HI.U32 R16, R17, UR11, RZ ;  /* 0x0000000b11107c27 */ /* 0x000fe2000f8e00ff */
[----:B------:R-:W-:-:S03]  /*2450*/  ISETP.GE.AND P3, PT, R3, RZ, PT ;  /* 0x000000ff0300720c */ /* 0x000fc60003f66270 */
[----:B------:R-:W-:-:S04]  /*2460*/  IMAD.HI.U32 R14, R13, UR53, RZ ;  /* 0x000000350d0e7c27 */ /* 0x000fc8000f8e00ff */
[----:B------:R-:W-:Y:S02]  /*2470*/  IMAD R2, R16, R2, R17 ;  /* 0x0000000210027224 */ /* 0x000fe400078e0211 */
[----:B------:R-:W-:Y:S02]  /*2480*/  IMAD R17, R14, UR46, R13 ;  /* 0x0000002e0e117c24 */ /* 0x000fe4000f8e020d */
[----:B------:R-:W-:Y:S01]  /*2490*/  IMAD.U32 R13, RZ, RZ, UR52 ;  /* 0x00000034ff0d7e24 */ /* 0x000fe2000f8e00ff */
[----:B------:R-:W-:Y:S02]  /*24a0*/  ISETP.LT.U32.AND P1, PT, R2, UR48, PT ;  /* 0x0000003002007c0c */ /* 0x000fe4000bf21070 */
[----:B------:R-:W-:-:S11]  /*24b0*/  ISETP.LT.U32.AND P0, PT, R17, UR47, PT ;  /* 0x0000002f11007c0c */ /* 0x000fd6000bf01070 */
[----:B------:R-:W-:Y:S02]  /*24c0*/  @!P1 VIADD R2, R2, -UR48 ;  /* 0x8000003002029c36 */ /* 0x000fe40008000000 */
[----:B------:R-:W-:-:S03]  /*24d0*/  @!P0 VIADD R17, R17, -UR47 ;  /* 0x8000002f11118c36 */ /* 0x000fc60008000000 */
[----:B------:R-:W-:Y:S02]  /*24e0*/  ISETP.LT.U32.AND P1, PT, R2, UR48, PT ;  /* 0x0000003002007c0c */ /* 0x000fe4000bf21070 */
[----:B------:R-:W-:-:S11]  /*24f0*/  ISETP.LT.U32.AND P0, PT, R17, UR47, PT ;  /* 0x0000002f11007c0c */ /* 0x000fd6000bf01070 */
[----:B------:R-:W-:Y:S01]  /*2500*/  @!P1 VIADD R2, R2, -UR48 ;  /* 0x8000003002029c36 */ /* 0x000fe20008000000 */
[----:B------:R-:W-:Y:S01]  /*2510*/  PLOP3.LUT P1, PT, PT, PT, UP6, 0x80, 0x8 ;  /* 0x000000000008781c */ /* 0x000fe20003f2f068 */
[----:B------:R-:W-:Y:S01]  /*2520*/  @!P0 VIADD R17, R17, -UR47 ;  /* 0x8000002f11118c36 */ /* 0x000fe20008000000 */
[----:B------:R-:W-:Y:S01]  /*2530*/  PLOP3.LUT P0, PT, PT, PT, UP5, 0x80, 0x8 ;  /* 0x000000000008781c */ /* 0x000fe20003f0f058 */
[----:B------:R-:W-:Y:S02]  /*2540*/  IMAD.MOV.U32 R14, RZ, RZ, R2 ;  /* 0x000000ffff0e7224 */ /* 0x000fe400078e0002 */
[----:B------:R-:W-:Y:S02]  /*2550*/  IMAD.U32 R2, RZ, RZ, UR49 ;  /* 0x00000031ff027e24 */ /* 0x000fe4000f8e00ff */
[----:B------:R-:W-:Y:S02]  /*2560*/  @!P4 IMAD.MOV R14, RZ, RZ, -R14 ;  /* 0x000000ffff0ec224 */ /* 0x000fe400078e0a0e */
[----:B------:R-:W-:-:S03]  /*2570*/  @!P3 IMAD.MOV R17, RZ, RZ, -R17 ;  /* 0x000000ffff11b224 */ /* 0x000fc600078e0a11 */
[----:B------:R-:W-:Y:S02]  /*2580*/  SEL R13, R13, R14, !P1 ;  /* 0x0000000e0d0d7207 */ /* 0x000fe40004800000 */
[----:B------:R-:W-:Y:S02]  /*2590*/  SEL R2, R2, R17, !P0 ;  /* 0x0000001102027207 */ /* 0x000fe40004000000 */
[----:B------:R-:W-:Y:S01]  /*25a0*/  PLOP3.LUT P0, PT, PT, PT, UP4, 0x80, 0x8 ;  /* 0x000000000008781c */ /* 0x000fe20003f0f048 */
[----:B------:R-:W-:Y:S02]  /*25b0*/  IMAD.IADD R13, R12, 0x1, -R13 ;  /* 0x000000010c0d7824 */ /* 0x000fe400078e0a0d */
[----:B------:R-:W-:-:S04]  /*25c0*/  IMAD.IADD R2, R3, 0x1, -R2 ;  /* 0x0000000103027824 */ /* 0x000fc800078e0a02 */
[----:B------:R-:W-:Y:S01]  /*25d0*/  IMAD R18, R13, R2, RZ ;  /* 0x000000020d127224 */ /* 0x000fe200078e02ff */
[----:B------:R-:W-:-:S04]  /*25e0*/  SEL R12, R2, R13, !P0 ;  /* 0x0000000d020c7207 */ /* 0x000fc80004000000 */
[----:B------:R-:W-:Y:S02]  /*25f0*/  SHF.R.S32.HI R13, RZ, 0x1f, R12 ;  /* 0x0000001fff0d7819 */ /* 0x000fe4000001140c */
[----:B------:R-:W-:Y:S02]  /*2600*/  SHF.R.S32.HI R17, RZ, 0x1f, R18 ;  /* 0x0000001fff117819 */ /* 0x000fe40000011412 */
.L_x_16:
[----:B------:R-:W-:Y:S05]  /*2610*/  BSYNC.RECONVERGENT B0 ;  /* 0x0000000000007941 */ /* 0x000fea0003800200 */
.L_x_15:
[----:B------:R-:W2:Y:S01]  /*2620*/  SHFL.UP PT, R3, R18, 0x1, RZ ;  /* 0x0420000012037989 */ /* 0x000ea200000e00ff */
[C---:B------:R-:W-:Y:S02]  /*2630*/  ISETP.NE.AND P6, PT, R8.reuse, RZ, PT ;  /* 0x000000ff0800720c */ /* 0x040fe40003fc5270 */
[C---:B------:R-:W-:Y:S01]  /*2640*/  ISETP.GE.U32.AND P1, PT, R8.reuse, 0x2, PT ;  /* 0x000000020800780c */ /* 0x040fe20003f26070 */
[----:B------:R-:W3:Y:S01]  /*2650*/  SHFL.UP PT, R2, R17, 0x1, RZ ;  /* 0x0420000011027989 */ /* 0x000ee200000e00ff */
[C---:B------:R-:W-:Y:S02]  /*2660*/  ISETP.GE.U32.AND P3, PT, R8.reuse, 0x4, PT ;  /* 0x000000040800780c */ /* 0x040fe40003f66070 */
[C---:B------:R-:W-:Y:S02]  /*2670*/  ISETP.GE.U32.AND P4, PT, R8.reuse, 0x8, PT ;  /* 0x000000080800780c */ /* 0x040fe40003f86070 */
[----:B------:R-:W-:Y:S02]  /*2680*/  ISETP.GE.U32.AND P5, PT, R8, 0x10, PT ;  /* 0x000000100800780c */ /* 0x000fe40003fa6070 */
[----:B--2---:R-:W-:-:S02]  /*2690*/  SEL R3, R3, RZ, P6 ;  /* 0x000000ff03037207 */ /* 0x004fc40003000000 */
[----:B---3--:R-:W-:Y:S02]  /*26a0*/  SEL R2, R2, RZ, P6 ;  /* 0x000000ff02027207 */ /* 0x008fe40003000000 */
[----:B------:R-:W-:-:S05]  /*26b0*/  IADD3 R3, P0, PT, R3, R18, RZ ;  /* 0x0000001203037210 */ /* 0x000fca0007f1e0ff */
[----:B------:R-:W-:Y:S01]  /*26c0*/  IMAD.X R2, R2, 0x1, R17, P0 ;  /* 0x0000000102027824 */ /* 0x000fe200000e0611 */
[----:B------:R-:W2:Y:S04]  /*26d0*/  SHFL.UP PT, R14, R3, 0x2, RZ ;  /* 0x04400000030e7989 */ /* 0x000ea800000e00ff */
[----:B------:R-:W3:Y:S01]  /*26e0*/  SHFL.UP PT, R16, R2, 0x2, RZ ;  /* 0x0440000002107989 */ /* 0x000ee200000e00ff */
[----:B--2---:R-:W-:-:S04]  /*26f0*/  SEL R14, R14, RZ, P1 ;  /* 0x000000ff0e0e7207 */ /* 0x004fc80000800000 */
[----:B------:R-:W-:Y:S02]  /*2700*/  IADD3 R14, P0, PT, R14, R3, RZ ;  /* 0x000000030e0e7210 */ /* 0x000fe40007f1e0ff */
[----:B---3--:R-:W-:-:S05]  /*2710*/  SEL R19, R16, RZ, P1 ;  /* 0x000000ff10137207 */ /* 0x008fca0000800000 */
[----:B------:R-:W-:Y:S02]  /*2720*/  IMAD.X R16, R19, 0x1, R2, P0 ;  /* 0x0000000113107824 */ /* 0x000fe400000e0602 */
[----:B------:R-:W2:Y:S04]  /*2730*/  SHFL.UP PT, R19, R14, 0x4, RZ ;  /* 0x048000000e137989 */ /* 0x000ea800000e00ff */
[----:B-1----:R-:W1:Y:S01]  /*2740*/  SHFL.UP PT, R20, R16, 0x4, RZ ;  /* 0x0480000010147989 */ /* 0x002e6200000e00ff */
[----:B--2---:R-:W-:-:S04]  /*2750*/  SEL R19, R19, RZ, P3 ;  /* 0x000000ff13137207 */ /* 0x004fc80001800000 */
[----:B------:R-:W-:Y:S02]  /*2760*/  IADD3 R19, P0, PT, R19, R14, RZ ;  /* 0x0000000e13137210 */ /* 0x000fe40007f1e0ff */
[----:B-1----:R-:W-:-:S03]  /*2770*/  SEL R3, R20, RZ, P3 ;  /* 0x000000ff14037207 */ /* 0x002fc60001800000 */
[----:B------:R-:W1:Y:S02]  /*2780*/  SHFL.UP PT, R20, R19, 0x8, RZ ;  /* 0x0500000013147989 */ /* 0x000e6400000e00ff */
[----:B------:R-:W-:-:S05]  /*2790*/  IMAD.X R2, R3, 0x1, R16, P0 ;  /* 0x0000000103027824 */ /* 0x000fca00000e0610 */
[----:B------:R-:W2:Y:S01]  /*27a0*/  SHFL.UP PT, R3, R2, 0x8, RZ ;  /* 0x0500000002037989 */ /* 0x000ea200000e00ff */
[----:B-1----:R-:W-:-:S04]  /*27b0*/  SEL R20, R20, RZ, P4 ;  /* 0x000000ff14147207 */ /* 0x002fc80002000000 */
[----:B------:R-:W-:Y:S02]  /*27c0*/  IADD3 R14, P0, PT, R20, R19, RZ ;  /* 0x00000013140e7210 */ /* 0x000fe40007f1e0ff */
[----:B--2---:R-:W-:-:S03]  /*27d0*/  SEL R3, R3, RZ, P4 ;  /* 0x000000ff03037207 */ /* 0x004fc60002000000 */
[----:B------:R-:W1:Y:S02]  /*27e0*/  SHFL.UP PT, R21, R14, 0x10, RZ ;  /* 0x060000000e157989 */ /* 0x000e6400000e00ff */
[----:B------:R-:W-:-:S05]  /*27f0*/  IMAD.X R16, R3, 0x1, R2, P0 ;  /* 0x0000000103107824 */ /* 0x000fca00000e0602 */
[----:B------:R-:W2:Y:S01]  /*2800*/  SHFL.UP PT, R3, R16, 0x10, RZ ;  /* 0x0600000010037989 */ /* 0x000ea200000e00ff */
[----:B-1----:R-:W-:-:S04]  /*2810*/  SEL R21, R21, RZ, P5 ;  /* 0x000000ff15157207 */ /* 0x002fc80002800000 */
[----:B------:R-:W-:Y:S02]  /*2820*/  IADD3 R21, P0, PT, R21, R14, RZ ;  /* 0x0000000e15157210 */ /* 0x000fe40007f1e0ff */
[----:B--2---:R-:W-:-:S05]  /*2830*/  SEL R3, R3, RZ, P5 ;  /* 0x000000ff03037207 */ /* 0x004fca0002800000 */
[----:B------:R-:W-:Y:S01]  /*2840*/  IMAD.X R20, R3, 0x1, R16, P0 ;  /* 0x0000000103147824 */ /* 0x000fe200000e0610 */
[----:B------:R-:W-:Y:S01]  /*2850*/  ISETP.LE.U32.AND P0, PT, R21, UR24, PT ;  /* 0x0000001815007c0c */ /* 0x000fe2000bf03070 */
[----:B------:R-:W-:Y:S02]  /*2860*/  IMAD.U32 R3, RZ, RZ, UR17 ;  /* 0x00000011ff037e24 */ /* 0x000fe4000f8e00ff */
[----:B------:R-:W-:Y:S02]  /*2870*/  IMAD.MOV.U32 R16, RZ, RZ, R21 ;  /* 0x000000ffff107224 */ /* 0x000fe400078e0015 */
[----:B------:R-:W-:Y:S01]  /*2880*/  IMAD.MOV.U32 R19, RZ, RZ, R20 ;  /* 0x000000ffff137224 */ /* 0x000fe200078e0014 */
[----:B------:R-:W-:Y:S02]  /*2890*/  ISETP.GE.U32.AND.EX P0, PT, R3, R20, PT, P0 ;  /* 0x000000140300720c */ /* 0x000fe40003f06100 */
[----:B------:R-:W-:-:S11]  /*28a0*/  CS2R R2, SRZ ;  /* 0x0000000000027805 */ /* 0x000fd6000001ff00 */
[----:B------:R-:W-:-:S04]  /*28b0*/  VOTE.ANY R22, PT, !P0 ;  /* 0x0000000000167806 */ /* 0x000fc800040e0100 */
[----:B------:R-:W-:-:S13]  /*28c0*/  ISETP.NE.AND P0, PT, R22, RZ, PT ;  /* 0x000000ff1600720c */ /* 0x000fda0003f05270 */
[----:B------:R-:W-:Y:S05]  /*28d0*/  @P0 BRA `(.L_x_17) ;  /* 0x0000000800500947 */ /* 0x000fea0003800000 */
[----:B------:R-:W1:Y:S01]  /*28e0*/  LDC R14, c[0x0][0xbe0] ;  /* 0x0002f800ff0e7b82 */ /* 0x000e620000000800 */
[----:B------:R-:W-:Y:S01]  /*28f0*/  LOP3.LUT R11, R11, 0xfffffffe, RZ, 0xc0, !PT ;  /* 0xfffffffe0b0b7812 */ /* 0x000fe200078ec0ff */
[----:B------:R-:W2:Y:S01]  /*2900*/  LDCU UR45, c[0x0][0xbe8] ;  /* 0x00017d00ff2d77ac */ /* 0x000ea20008000800 */
[----:B------:R-:W3:Y:S01]  /*2910*/  LDCU.64 UR10, c[0x0][0xba8] ;  /* 0x00017500ff0a77ac */ /* 0x000ee20008000a00 */
[----:B------:R-:W4:Y:S01]  /*2920*/  LDCU.64 UR8, c[0x0][0xbb0] ;  /* 0x00017600ff0877ac */ /* 0x000f220008000a00 */
[----:B------:R-:W1:Y:S02]  /*2930*/  LDCU.128 UR4, c[0x0][0xbc0] ;  /* 0x00017800ff0477ac */ /* 0x000e640008000c00 */
[----:B-1----:R-:W-:-:S13]  /*2940*/  ISETP.NE.AND P0, PT, R14, 0x1, PT ;  /* 0x000000010e00780c */ /* 0x002fda0003f05270 */
[----:B--234-:R-:W-:-:S07]  /*2950*/  @P0 LOP3.LUT R11, R11, 0x1, RZ, 0xfc, !PT ;  /* 0x000000010b0b0812 */ /* 0x01cfce00078efcff */
.L_x_20:
[C---:B------:R-:W-:Y:S01]  /*2960*/  VIADD R2, R15.reuse, 0x40 ;  /* 0x000000400f027836 */ /* 0x040fe20000000000 */
[----:B-----5:R-:W-:Y:S01]  /*2970*/  MOV R19, R6 ;  /* 0x0000000600137202 */ /* 0x020fe20000000f00 */
[----:B------:R-:W-:Y:S02]  /*2980*/  VIADD R15, R15, 0x20 ;  /* 0x000000200f0f7836 */ /* 0x000fe40000000000 */
[----:B------:R-:W-:Y:S01]  /*2990*/  IMAD.MOV.U32 R16, RZ, RZ, R7 ;  /* 0x000000ffff107224 */ /* 0x000fe200078e0007 */
[----:B------:R-:W-:-:S13]  /*29a0*/  ISETP.GE.AND P0, PT, R2, UR45, PT ;  /* 0x0000002d02007c0c */ /* 0x000fda000bf06270 */
[----:B------:R-:W1:Y:S01]  /*29b0*/  @!P0 LDC.64 R22, c[0x0][0xbf0] ;  /* 0x0002fc00ff168b82 */ /* 0x000e620000000a00 */
[----:B------:R2:W3:Y:S01]  /*29c0*/  SHFL.IDX PT, R2, R20, 0x1f, 0x1f ;  /* 0x03e01f0014027f89 */ /* 0x0004e200000e0000 */
[----:B------:R-:W-:Y:S01]  /*29d0*/  BSSY.RECONVERGENT B0, `(.L_x_18) ;  /* 0x000005e000007945 */ /* 0x000fe20003800200 */
[----:B------:R-:W-:Y:S02]  /*29e0*/  HFMA2 R17, -RZ, RZ, 0, 0 ;  /* 0x00000000ff117431 */ /* 0x000fe400000001ff */
[----:B------:R2:W4:Y:S01]  /*29f0*/  SHFL.IDX PT, R3, R21, 0x1f, 0x1f ;  /* 0x03e01f0015037f89 */ /* 0x00052200000e0000 */
[----:B-1----:R-:W-:-:S05]  /*2a00*/  @!P0 IMAD.WIDE.U32 R22, R15, 0xc, R22 ;  /* 0x0000000c0f168825 */ /* 0x002fca00078e0016 */
[----:B------:R2:W5:Y:S04]  /*2a10*/  @!P0 LDG.E R6, desc[UR50][R22.64+0x180] ;  /* 0x0001803216068981 */ /* 0x000568000c1e1900 */
[----:B------:R2:W5:Y:S01]  /*2a20*/  @!P0 LDG.E R7, desc[UR50][R22.64+0x184] ;  /* 0x0001843216078981 */ /* 0x000562000c1e1900 */
[----:B------:R-:W-:Y:S02]  /*2a30*/  ISETP.GE.AND P0, PT, R15, UR45, PT ;  /* 0x0000002d0f007c0c */ /* 0x000fe4000bf06270 */
[----:B------:R-:W-:-:S11]  /*2a40*/  MOV R18, 0x7fffffff ;  /* 0x7fffffff00127802 */ /* 0x000fd60000000f00 */
[----:B---34-:R-:W-:Y:S05]  /*2a50*/  @P0 BRA `(.L_x_19) ;  /* 0x0000000400540947 */ /* 0x018fea0003800000 */
[----:B------:R-:W-:-:S04]  /*2a60*/  IADD3 R13, P0, PT, R19, UR12, RZ ;  /* 0x0000000c130d7c10 */ /* 0x000fc8000ff1e0ff */
[----:B------:R-:W-:Y:S02]  /*2a70*/  LEA.HI.X.SX32 R12, R19, UR13, 0x1, P0 ;  /* 0x0000000d130c7c11 */ /* 0x000fe400080f0eff */
[----:B------:R-:W-:-:S04]  /*2a80*/  IADD3 R19, P0, PT, R16, UR19, RZ ;  /* 0x0000001310137c10 */ /* 0x000fc8000ff1e0ff */
[----:B------:R-:W-:Y:S02]  /*2a90*/  LEA.HI.X.SX32 R18, R16, UR40, 0x1, P0 ;  /* 0x0000002810127c11 */ /* 0x000fe400080f0eff */
[----:B------:R-:W-:-:S05]  /*2aa0*/  IADD3 R17, P0, PT, R13, UR9, RZ ;  /* 0x000000090d117c10 */ /* 0x000fca000ff1e0ff */
[----:B------:R-:W-:Y:S01]  /*2ab0*/  IMAD.X R16, RZ, RZ, R12, P0 ;  /* 0x000000ffff107224 */ /* 0x000fe200000e060c */
[----:B--2---:R-:W-:Y:S01]  /*2ac0*/  IADD3 R21, P0, PT, R19, UR7, RZ ;  /* 0x0000000713157c10 */ /* 0x004fe2000ff1e0ff */
[----:B------:R-:W-:-:S04]  /*2ad0*/  IMAD.WIDE.U32 R30, R17, UR10, RZ ;  /* 0x0000000a111e7c25 */ /* 0x000fc8000f8e00ff */
[----:B------:R-:W-:-:S04]  /*2ae0*/  IMAD.WIDE.U32 R28, R16, UR10, RZ ;  /* 0x0000000a101c7c25 */ /* 0x000fc8000f8e00ff */
[----:B------:R-:W-:Y:S02]  /*2af0*/  IMAD.X R20, RZ, RZ, R18, P0 ;  /* 0x000000ffff147224 */ /* 0x000fe400000e0612 */
[----:B------:R-:W-:-:S04]  /*2b00*/  IMAD.WIDE.U32 R28, P0, R17, UR11, R28 ;  /* 0x0000000b111c7c25 */ /* 0x000fc8000f80001c */
[----:B------:R-:W-:-:S04]  /*2b10*/  IMAD.WIDE.U32 R24, R20, UR4, RZ ;  /* 0x0000000414187c25 */ /* 0x000fc8000f8e00ff */
[----:B------:R-:W-:Y:S02]  /*2b20*/  IMAD.X R27, RZ, RZ, RZ, P0 ;  /* 0x000000ffff1b7224 */ /* 0x000fe400000e06ff */
[----:B------:R-:W-:-:S04]  /*2b30*/  IMAD.WIDE.U32 R24, P0, R21, UR5, R24 ;  /* 0x0000000515187c25 */ /* 0x000fc8000f800018 */
[----:B------:R-:W-:Y:S01]  /*2b40*/  IMAD.X R23, RZ, RZ, RZ, P0 ;  /* 0x000000ffff177224 */ /* 0x000fe200000e06ff */
[----:B------:R-:W-:Y:S01]  /*2b50*/  IADD3 RZ, P0, PT, R31, R28, RZ ;  /* 0x0000001c1fff7210 */ /* 0x000fe20007f1e0ff */
[----:B------:R-:W-:Y:S02]  /*2b60*/  IMAD.MOV.U32 R26, RZ, RZ, R29 ;  /* 0x000000ffff1a7224 */ /* 0x000fe400078e001d */
[----:B------:R-:W-:Y:S02]  /*2b70*/  IMAD.MOV.U32 R22, RZ, RZ, R25 ;  /* 0x000000ffff167224 */ /* 0x000fe400078e0019 */
[----:B------:R-:W-:-:S04]  /*2b80*/  IMAD.WIDE.U32.X R16, R16, UR11, R26, P0 ;  /* 0x0000000b10107c25 */ /* 0x000fc800080e041a */
[----:B------:R-:W-:-:S05]  /*2b90*/  IMAD.WIDE.U32 R26, R21, UR4, RZ ;  /* 0x00000004151a7c25 */ /* 0x000fca000f8e00ff */
[----:B------:R-:W-:-:S05]  /*2ba0*/  IADD3 RZ, P0, PT, R27, R24, RZ ;  /* 0x000000181bff7210 */ /* 0x000fca0007f1e0ff */
[----:B------:R-:W-:Y:S01]  /*2bb0*/  IMAD.WIDE.U32.X R20, R20, UR5, R22, P0 ;  /* 0x0000000514147c25 */ /* 0x000fe200080e0416 */
[----:B------:R-:W-:-:S04]  /*2bc0*/  ISETP.NE.U32.AND P0, PT, RZ, UR10, PT ;  /* 0x0000000aff007c0c */ /* 0x000fc8000bf05070 */
[----:B------:R-:W-:-:S04]  /*2bd0*/  ISETP.NE.AND.EX P0, PT, RZ, UR11, PT, P0 ;  /* 0x0000000bff007c0c */ /* 0x000fc8000bf05300 */
[----:B------:R-:W-:Y:S02]  /*2be0*/  SEL R13, R13, R16, !P0 ;  /* 0x000000100d0d7207 */ /* 0x000fe40004000000 */
[----:B------:R-:W-:Y:S02]  /*2bf0*/  SEL R12, R12, R17, !P0 ;  /* 0x000000110c0c7207 */ /* 0x000fe40004000000 */
[----:B------:R-:W-:Y:S02]  /*2c00*/  ISETP.NE.U32.AND P0, PT, RZ, UR4, PT ;  /* 0x00000004ff007c0c */ /* 0x000fe4000bf05070 */
[----:B------:R-:W-:Y:S02]  /*2c10*/  SHF.R.U64 R12, R13, UR8, R12 ;  /* 0x000000080d0c7c19 */ /* 0x000fe4000800120c */
[----:B------:R-:W-:-:S04]  /*2c20*/  ISETP.NE.AND.EX P0, PT, RZ, UR5, PT, P0 ;  /* 0x00000005ff007c0c */ /* 0x000fc8000bf05300 */
[----:B------:R-:W-:Y:S02]  /*2c30*/  SEL R16, R18, R21, !P0 ;  /* 0x0000001512107207 */ /* 0x000fe40004000000 */
[-C--:B------:R-:W-:Y:S02]  /*2c40*/  IABS R18, R5.reuse ;  /* 0x0000000500127213 */ /* 0x080fe40000000000 */
[----:B------:R-:W-:Y:S02]  /*2c50*/  SEL R19, R19, R20, !P0 ;  /* 0x0000001413137207 */ /* 0x000fe40004000000 */
[----:B------:R-:W1:Y:S01]  /*2c60*/  I2F.RP R21, R18 ;  /* 0x0000001200157306 */ /* 0x000e620000209400 */
[----:B------:R-:W-:Y:S02]  /*2c70*/  IADD3 R20, PT, PT, R5, -0x1, R12 ;  /* 0xffffffff05147810 */ /* 0x000fe40007ffe00c */
[----:B------:R-:W-:Y:S02]  /*2c80*/  IABS R12, R5 ;  /* 0x00000005000c7213 */ /* 0x000fe40000000000 */
[----:B------:R-:W-:-:S02]  /*2c90*/  IABS R13, R20 ;  /* 0x00000014000d7213 */ /* 0x000fc40000000000 */
[----:B------:R-:W-:Y:S01]  /*2ca0*/  SHF.R.U64 R19, R19, UR6, R16 ;  /* 0x0000000613137c19 */ /* 0x000fe20008001210 */
[----:B------:R-:W-:-:S03]  /*2cb0*/  IMAD.MOV R12, RZ, RZ, -R12 ;  /* 0x000000ffff0c7224 */ /* 0x000fc600078e0a0c */
[----:B------:R-:W-:Y:S01]  /*2cc0*/  IADD3 R19, PT, PT, R4, -0x1, R19 ;  /* 0xffffffff04137810 */ /* 0x000fe20007ffe013 */
[----:B-1----:R-:W1:Y:S02]  /*2cd0*/  MUFU.RCP R22, R21 ;  /* 0x0000001500167308 */ /* 0x002e640000001000 */
[----:B-1----:R-:W-:-:S06]  /*2ce0*/  VIADD R22, R22, 0xffffffe ;  /* 0x0ffffffe16167836 */ /* 0x002fcc0000000000 */
[----:B------:R-:W1:Y:S02]  /*2cf0*/  F2I.FTZ.U32.TRUNC.NTZ R23, R22 ;  /* 0x0000001600177305 */ /* 0x000e64000021f000 */
[----:B-1----:R-:W-:Y:S02]  /*2d00*/  IMAD.MOV R17, RZ, RZ, -R23 ;  /* 0x000000ffff117224 */ /* 0x002fe400078e0a17 */
[----:B------:R-:W-:Y:S02]  /*2d10*/  IMAD.MOV.U32 R22, RZ, RZ, RZ ;  /* 0x000000ffff167224 */ /* 0x000fe400078e00ff */
[----:B------:R-:W-:-:S04]  /*2d20*/  IMAD R17, R17, R18, RZ ;  /* 0x0000001211117224 */ /* 0x000fc800078e02ff */
[----:B------:R-:W-:-:S06]  /*2d30*/  IMAD.HI.U32 R17, R23, R17, R22 ;  /* 0x0000001117117227 */ /* 0x000fcc00078e0016 */
[----:B------:R-:W-:-:S04]  /*2d40*/  IMAD.HI.U32 R17, R17, R13, RZ ;  /* 0x0000000d11117227 */ /* 0x000fc800078e00ff */
[----:B------:R-:W-:Y:S01]  /*2d50*/  IMAD R21, R17, R12, R13 ;  /* 0x0000000c11157224 */ /* 0x000fe200078e020d */
[----:B------:R-:W-:Y:S02]  /*2d60*/  IABS R17, R4 ;  /* 0x0000000400117213 */ /* 0x000fe40000000000 */
[----:B------:R-:W-:Y:S02]  /*2d70*/  IABS R13, R19 ;  /* 0x00000013000d7213 */ /* 0x000fe40000000000 */
[----:B------:R-:W1:Y:S01]  /*2d80*/  I2F.RP R24, R17 ;  /* 0x0000001100187306 */ /* 0x000e620000209400 */
[----:B------:R-:W-:-:S13]  /*2d90*/  ISETP.GT.U32.AND P0, PT, R18, R21, PT ;  /* 0x000000151200720c */ /* 0x000fda0003f04070 */
[----:B------:R-:W-:Y:S01]  /*2da0*/  @!P0 IMAD.IADD R21, R21, 0x1, -R18 ;  /* 0x0000000115158824 */ /* 0x000fe200078e0a12 */
[----:B-1----:R-:W1:Y:S02]  /*2db0*/  MUFU.RCP R22, R24 ;  /* 0x0000001800167308 */ /* 0x002e640000001000 */
[----:B-1----:R-:W-:-:S06]  /*2dc0*/  VIADD R22, R22, 0xffffffe ;  /* 0x0ffffffe16167836 */ /* 0x002fcc0000000000 */
[----:B------:R-:W1:Y:S02]  /*2dd0*/  F2I.FTZ.U32.TRUNC.NTZ R23, R22 ;  /* 0x0000001600177305 */ /* 0x000e64000021f000 */
[----:B-1----:R-:W-:Y:S02]  /*2de0*/  IMAD.MOV R12, RZ, RZ, -R23 ;  /* 0x000000ffff0c7224 */ /* 0x002fe400078e0a17 */
[----:B------:R-:W-:Y:S02]  /*2df0*/  IMAD.MOV.U32 R22, RZ, RZ, RZ ;  /* 0x000000ffff167224 */ /* 0x000fe400078e00ff */
[----:B------:R-:W-:Y:S01]  /*2e00*/  IMAD R16, R12, R17, RZ ;  /* 0x000000110c107224 */ /* 0x000fe200078e02ff */
[----:B------:R-:W-:-:S03]  /*2e10*/  IABS R12, R4 ;  /* 0x00000004000c7213 */ /* 0x000fc60000000000 */
[----:B------:R-:W-:-:S04]  /*2e20*/  IMAD.HI.U32 R16, R23, R16, R22 ;  /* 0x0000001017107227 */ /* 0x000fc800078e0016 */
[----:B------:R-:W-:Y:S02]  /*2e30*/  IMAD.MOV R12, RZ, RZ, -R12 ;  /* 0x000000ffff0c7224 */ /* 0x000fe400078e0a0c */
[----:B------:R-:W-:-:S04]  /*2e40*/  IMAD.HI.U32 R16, R16, R13, RZ ;  /* 0x0000000d10107227 */ /* 0x000fc800078e00ff */
[----:B------:R-:W-:-:S05]  /*2e50*/  IMAD R12, R16, R12, R13 ;  /* 0x0000000c100c7224 */ /* 0x000fca00078e020d */
[----:B------:R-:W-:-:S13]  /*2e60*/  ISETP.GT.U32.AND P0, PT, R17, R12, PT ;  /* 0x0000000c1100720c */ /* 0x000fda0003f04070 */
[----:B------:R-:W-:Y:S01]  /*2e70*/  @!P0 IMAD.IADD R12, R12, 0x1, -R17 ;  /* 0x000000010c0c8824 */ /* 0x000fe200078e0a11 */
[----:B------:R-:W-:-:S13]  /*2e80*/  ISETP.GT.U32.AND P0, PT, R18, R21, PT ;  /* 0x000000151200720c */ /* 0x000fda0003f04070 */
[----:B------:R-:W-:Y:S01]  /*2e90*/  @!P0 IMAD.IADD R21, R21, 0x1, -R18 ;  /* 0x0000000115158824 */ /* 0x000fe200078e0a12 */
[----:B------:R-:W-:-:S13]  /*2ea0*/  ISETP.GT.U32.AND P0, PT, R17, R12, PT ;  /* 0x0000000c1100720c */ /* 0x000fda0003f04070 */
[----:B------:R-:W-:Y:S01]  /*2eb0*/  @!P0 IMAD.IADD R12, R12, 0x1, -R17 ;  /* 0x000000010c0c8824 */ /* 0x000fe200078e0a11 */
[----:B------:R-:W-:-:S13]  /*2ec0*/  ISETP.GE.AND P0, PT, R20, RZ, PT ;  /* 0x000000ff1400720c */ /* 0x000fda0003f06270 */
[----:B------:R-:W-:Y:S01]  /*2ed0*/  @!P0 IMAD.MOV R21, RZ, RZ, -R21 ;  /* 0x000000ffff158224 */ /* 0x000fe200078e0a15 */
[----:B------:R-:W-:-:S13]  /*2ee0*/  ISETP.GE.AND P0, PT, R19, RZ, PT ;  /* 0x000000ff1300720c */ /* 0x000fda0003f06270 */
[----:B------:R-:W-:Y:S01]  /*2ef0*/  @!P0 IMAD.MOV R12, RZ, RZ, -R12 ;  /* 0x000000ffff0c8224 */ /* 0x000fe200078e0a0c */
[----:B------:R-:W-:-:S13]  /*2f00*/  ISETP.NE.AND P0, PT, RZ, UR27, PT ;  /* 0x0000001bff007c0c */ /* 0x000fda000bf05270 */
[----:B------:R-:W-:Y:S02]  /*2f10*/  @!P0 LOP3.LUT R21, RZ, UR27, RZ, 0x33, !PT ;  /* 0x0000001bff158c12 */ /* 0x000fe4000f8e33ff */
[----:B------:R-:W-:-:S03]  /*2f20*/  ISETP.NE.AND P0, PT, RZ, UR26, PT ;  /* 0x0000001aff007c0c */ /* 0x000fc6000bf05270 */
[----:B------:R-:W-:-:S10]  /*2f30*/  IMAD.IADD R18, R20, 0x1, -R21 ;  /* 0x0000000114127824 */ /* 0x000fd400078e0a15 */
[----:B------:R-:W-:Y:S02]  /*2f40*/  @!P0 LOP3.LUT R12, RZ, UR26, RZ, 0x33, !PT ;  /* 0x0000001aff0c8c12 */ /* 0x000fe4000f8e33ff */
[----:B------:R-:W-:-:S03]  /*2f50*/  ISETP.NE.AND P0, PT, R14, 0x1, PT ;  /* 0x000000010e00780c */ /* 0x000fc60003f05270 */
[----:B------:R-:W-:-:S05]  /*2f60*/  IMAD.IADD R19, R19, 0x1, -R12 ;  /* 0x0000000113137824 */ /* 0x000fca00078e0a0c */
[CC--:B------:R-:W-:Y:S01]  /*2f70*/  SEL R12, R19.reuse, R18.reuse, !P0 ;  /* 0x00000012130c7207 */ /* 0x0c0fe20004000000 */
[----:B------:R-:W-:-:S03]  /*2f80*/  IMAD R18, R19, R18, RZ ;  /* 0x0000001213127224 */ /* 0x000fc600078e02ff */
[----:B------:R-:W-:Y:S02]  /*2f90*/  SHF.R.S32.HI R13, RZ, 0x1f, R12 ;  /* 0x0000001fff0d7819 */ /* 0x000fe4000001140c */
[----:B------:R-:W-:Y:S02]  /*2fa0*/  SHF.R.S32.HI R17, RZ, 0x1f, R18 ;  /* 0x0000001fff117819 */ /* 0x000fe40000011412 */
.L_x_19:
[----:B------:R-:W-:Y:S05]  /*2fb0*/  BSYNC.RECONVERGENT B0 ;  /* 0x0000000000007941 */ /* 0x000fea0003800200 */
.L_x_18:
[----:B------:R-:W1:Y:S04]  /*2fc0*/  SHFL.UP PT, R19, R18, 0x1, RZ ;  /* 0x0420000012137989 */ /* 0x000e6800000e00ff */
[----:B------:R-:W3:Y:S01]  /*2fd0*/  SHFL.UP PT, R16, R17, 0x1, RZ ;  /* 0x0420000011107989 */ /* 0x000ee200000e00ff */
[----:B-1----:R-:W-:Y:S02]  /*2fe0*/  SEL R19, R19, RZ, P6 ;  /* 0x000000ff13137207 */ /* 0x002fe40003000000 */
[----:B---3--:R-:W-:Y:S02]  /*2ff0*/  SEL R16, R16, RZ, P6 ;  /* 0x000000ff10107207 */ /* 0x008fe40003000000 */
[----:B------:R-:W-:-:S05]  /*3000*/  IADD3 R19, P0, PT, R19, R18, RZ ;  /* 0x0000001213137210 */ /* 0x000fca0007f1e0ff */
[----:B------:R-:W-:Y:S01]  /*3010*/  IMAD.X R16, R16, 0x1, R17, P0 ;  /* 0x0000000110107824 */ /* 0x000fe200000e0611 */
[----:B--2---:R-:W1:Y:S04]  /*3020*/  SHFL.UP PT, R20, R19, 0x2, RZ ;  /* 0x0440000013147989 */ /* 0x004e6800000e00ff */
[----:B------:R-:W2:Y:S01]  /*3030*/  SHFL.UP PT, R21, R16, 0x2, RZ ;  /* 0x0440000010157989 */ /* 0x000ea200000e00ff */
[----:B-1----:R-:W-:Y:S02]  /*3040*/  SEL R20, R20, RZ, P1 ;  /* 0x000000ff14147207 */ /* 0x002fe40000800000 */
[----:B--2---:R-:W-:Y:S02]  /*3050*/  SEL R21, R21, RZ, P1 ;  /* 0x000000ff15157207 */ /* 0x004fe40000800000 */
[----:B------:R-:W-:-:S05]  /*3060*/  IADD3 R20, P0, PT, R20, R19, RZ ;  /* 0x0000001314147210 */ /* 0x000fca0007f1e0ff */
[----:B------:R-:W-:Y:S01]  /*3070*/  IMAD.X R21, R21, 0x1, R16, P0 ;  /* 0x0000000115157824 */ /* 0x000fe200000e0610 */
[----:B------:R-:W1:Y:S04]  /*3080*/  SHFL.UP PT, R23, R20, 0x4, RZ ;  /* 0x0480000014177989 */ /* 0x000e6800000e00ff */
        /* <DEDUP_REMOVED lines=9> */
[----:B------:R-:W-:Y:S01]  /*3120*/  IADD3 R24, P0, PT, R16, R23, RZ ;  /* 0x0000001710187210 */ /* 0x000fe20007f1e0ff */
[----:B------:R-:W-:-:S04]  /*3130*/  IMAD.U32 R23, RZ, RZ, UR17 ;  /* 0x00000011ff177e24 */ /* 0x000fc8000f8e00ff */
[----:B------:R-:W-:Y:S02]  /*3140*/  IMAD.X R25, R19, 0x1, R22, P0 ;  /* 0x0000000113197824 */ /* 0x000fe400000e0616 */
[----:B------:R-:W1:Y:S04]  /*3150*/  SHFL.UP PT, R19, R24, 0x10, RZ ;  /* 0x0600000018137989 */ /* 0x000e6800000e00ff */
[----:B------:R-:W2:Y:S01]  /*3160*/  SHFL.UP PT, R20, R25, 0x10, RZ ;  /* 0x0600000019147989 */ /* 0x000ea200000e00ff */
[----:B-1----:R-:W-:Y:S02]  /*3170*/  SEL R19, R19, RZ, P5 ;  /* 0x000000ff13137207 */ /* 0x002fe40002800000 */
[----:B--2---:R-:W-:Y:S02]  /*3180*/  SEL R20, R20, RZ, P5 ;  /* 0x000000ff14147207 */ /* 0x004fe40002800000 */
[----:B------:R-:W-:-:S05]  /*3190*/  IADD3 R16, P0, PT, R19, R24, RZ ;  /* 0x0000001813107210 */ /* 0x000fca0007f1e0ff */
[----:B------:R-:W-:Y:S01]  /*31a0*/  IMAD.X R19, R20, 0x1, R25, P0 ;  /* 0x0000000114137824 */ /* 0x000fe200000e0619 */
[----:B------:R-:W-:-:S05]  /*31b0*/  IADD3 R21, P0, PT, R16, R3, RZ ;  /* 0x0000000310157210 */ /* 0x000fca0007f1e0ff */
[----:B------:R-:W-:Y:S01]  /*31c0*/  IMAD.X R20, R19, 0x1, R2, P0 ;  /* 0x0000000113147824 */ /* 0x000fe200000e0602 */
[----:B------:R-:W-:-:S04]  /*31d0*/  ISETP.LE.U32.AND P0, PT, R21, UR24, PT ;  /* 0x0000001815007c0c */ /* 0x000fc8000bf03070 */
[----:B------:R-:W-:-:S13]  /*31e0*/  ISETP.GE.U32.AND.EX P0, PT, R23, R20, PT, P0 ;  /* 0x000000141700720c */ /* 0x000fda0003f06100 */
[----:B------:R-:W-:-:S04]  /*31f0*/  VOTE.ANY R22, PT, !P0 ;  /* 0x0000000000167806 */ /* 0x000fc800040e0100 */
[----:B------:R-:W-:-:S13]  /*3200*/  ISETP.NE.AND P0, PT, R22, RZ, PT ;  /* 0x000000ff1600720c */ /* 0x000fda0003f05270 */
[----:B------:R-:W-:Y:S05]  /*3210*/  @!P0 BRA `(.L_x_20) ;  /* 0xfffffff400d08947 */ /* 0x000fea000383ffff */
.L_x_17:
[----:B------:R-:W1:Y:S08]  /*3220*/  BREV R23, R22 ;  /* 0x0000001600177301 */ /* 0x000e700000000000 */
[----:B-1----:R-:W1:Y:S02]  /*3230*/  FLO.U32.SH R23, R23 ;  /* 0x0000001700177300 */ /* 0x002e6400000e0400 */
[----:B-1----:R-:W1:Y:S02]  /*3240*/  SHFL.IDX PT, R21, R15, R23, 0x1f ;  /* 0x00001f170f157589 */ /* 0x002e6400000e0000 */
[----:B-1----:R-:W-:-:S05]  /*3250*/  IMAD.IADD R14, R8, 0x1, R21 ;  /* 0x00000001080e7824 */ /* 0x002fca00078e0215 */
[----:B------:R-:W-:-:S13]  /*3260*/  ISETP.GE.AND P0, PT, R14, UR45, PT ;  /* 0x0000002d0e007c0c */ /* 0x000fda000bf06270 */
[----:B------:R-:W1:Y:S02]  /*3270*/  @!P0 LDC.64 R24, c[0x0][0xbf0] ;  /* 0x0002fc00ff188b82 */ /* 0x000e640000000a00 */
[----:B-1----:R-:W-:-:S05]  /*3280*/  @!P0 IMAD.WIDE R24, R14, 0xc, R24 ;  /* 0x0000000c0e188825 */ /* 0x002fca00078e0218 */
[----:B-----5:R1:W5:Y:S04]  /*3290*/  @!P0 LDG.E R6, desc[UR50][R24.64] ;  /* 0x0000003218068981 */ /* 0x020368000c1e1900 */
[----:B------:R1:W5:Y:S01]  /*32a0*/  @!P0 LDG.E R7, desc[UR50][R24.64+0x4] ;  /* 0x0000043218078981 */ /* 0x000362000c1e1900 */
[----:B------:R-:W-:-:S03]  /*32b0*/  IADD3 R16, P1, P0, R3, R16, -R18 ;  /* 0x0000001003107210 */ /* 0x000fc6000783e812 */
[----:B------:R-:W-:Y:S01]  /*32c0*/  SHFL.IDX PT, R15, R17, R23, 0x1f ;  /* 0x00001f17110f7589 */ /* 0x000fe200000e0000 */
[----:B------:R-:W-:-:S03]  /*32d0*/  IADD3.X R2, PT, PT, R2, R19, ~R17, P1, P0 ;  /* 0x0000001302027210 */ /* 0x000fc60000fe0c11 */
[----:B------:R-:W2:Y:S04]  /*32e0*/  SHFL.IDX PT, R16, R16, R23, 0x1f ;  /* 0x00001f1710107589 */ /* 0x000ea800000e0000 */
[----:B------:R-:W3:Y:S04]  /*32f0*/  SHFL.IDX PT, R2, R2, R23, 0x1f ;  /* 0x00001f1702027589 */ /* 0x000ee800000e0000 */
[----:B------:R1:W4:Y:S04]  /*3300*/  SHFL.IDX PT, R14, R18, R23, 0x1f ;  /* 0x00001f17120e7589 */ /* 0x00032800000e0000 */
[----:B------:R1:W1:Y:S04]  /*3310*/  SHFL.IDX PT, R13, R13, R23, 0x1f ;  /* 0x00001f170d0d7589 */ /* 0x00026800000e0000 */
[----:B------:R1:W1:Y:S01]  /*3320*/  SHFL.IDX PT, R12, R12, R23, 0x1f ;  /* 0x00001f170c0c7589 */ /* 0x00026200000e0000 */
[----:B--2---:R-:W-:-:S02]  /*3330*/  R2UR UR41, R16 ;  /* 0x00000000102972ca */ /* 0x004fc400000e0000 */
[----:B---3--:R-:W-:-:S15]  /*3340*/  R2UR UR40, R2 ;  /* 0x00000000022872ca */ /* 0x008fde00000e0000 */
.L_x_14:
[----:B------:R-:W-:Y:S01]  /*3350*/  ISETP.GE.AND P0, PT, R21, UR45, PT ;  /* 0x0000002d15007c0c */ /* 0x000fe2000bf06270 */
[----:B------:R-:W-:Y:S01]  /*3360*/  UMOV UR19, 0xffffffff ;  /* 0xffffffff00137882 */ /* 0x000fe20000000000 */
[----:B------:R-:W-:-:S11]  /*3370*/  MOV R17, 0xffffffff ;  /* 0xffffffff00117802 */ /* 0x000fd60000000f00 */
[----:B------:R-:W-:Y:S05]  /*3380*/  @P0 BRA `(.L_x_13) ;  /* 0x0000000400100947 */ /* 0x000fea0003800000 */
[----:B------:R-:W2:Y:S01]  /*3390*/  LDCU UR8, c[0x0][0xb98] ;  /* 0x00017300ff0877ac */ /* 0x000ea20008000800 */
[----:B-1----:R-:W-:Y:S02]  /*33a0*/  R2UR UR4, R12 ;  /* 0x000000000c0472ca */ /* 0x002fe400000e0000 */
[----:B------:R-:W-:Y:S01]  /*33b0*/  R2UR UR5, R13 ;  /* 0x000000000d0572ca */ /* 0x000fe200000e0000 */
[----:B------:R-:W1:Y:S01]  /*33c0*/  LDCU UR7, c[0x0][0xb88] ;  /* 0x00017100ff0777ac */ /* 0x000e620008000800 */
[----:B------:R-:W3:Y:S01]  /*33d0*/  LDCU UR6, c[0x0][0xbdc] ;  /* 0x00017b80ff0677ac */ /* 0x000ee20008000800 */
[----:B------:R-:W-:-:S04]  /*33e0*/  UIADD3 UR10, UP0, UPT, -UR41, UR24, URZ ;  /* 0x00000018290a7290 */ /* 0x000fc8000ff1e1ff */
[----:B------:R-:W-:-:S04]  /*33f0*/  UIADD3.X UR9, UPT, UPT, ~UR40, UR17, URZ, UP0, !UPT ;  /* 0x0000001128097290 */ /* 0x000fc800087fe5ff */
[----:B--2---:R-:W-:Y:S02]  /*3400*/  USHF.R.U32.HI UR4, URZ, UR8, UR9 ;  /* 0x00000008ff047299 */ /* 0x004fe40008011609 */
[----:B------:R-:W-:Y:S01]  /*3410*/  USHF.R.U64 UR8, UR10, UR8, UR9 ;  /* 0x000000080a087299 */ /* 0x000fe20008001209 */
[----:B-1----:R-:W-:Y:S01]  /*3420*/  SHF.R.U64 R2, R12, UR7, R13 ;  /* 0x000000070c027c19 */ /* 0x002fe2000800120d */
[----:B------:R-:W-:Y:S02]  /*3430*/  USHF.R.U32.HI UR11, URZ, UR7, UR4 ;  /* 0x00000007ff0b7299 */ /* 0x000fe40008011604 */
[----:B------:R-:W-:Y:S02]  /*3440*/  USHF.R.U32.HI UR5, URZ, UR7, UR5 ;  /* 0x00000007ff057299 */ /* 0x000fe40008011605 */
[----:B---3--:R-:W-:Y:S02]  /*3450*/  USHF.R.U32.HI UR9, URZ, UR6, UR11 ;  /* 0x00000006ff097299 */ /* 0x008fe4000801160b */
[----:B------:R-:W-:Y:S01]  /*3460*/  USHF.R.U64 UR7, UR8, UR7, UR4 ;  /* 0x0000000708077299 */ /* 0x000fe20008001204 */
[----:B------:R-:W-:Y:S01]  /*3470*/  R2UR UR4, R2 ;  /* 0x00000000020472ca */ /* 0x000fe200000e0000 */
[----:B------:R-:W-:-:S02]  /*3480*/  ULOP3.LUT UR10, UR9, UR5, URZ, 0xfc, !UPT ;  /* 0x00000005090a7292 */ /* 0x000fc4000f8efcff */
[----:B------:R-:W-:Y:S02]  /*3490*/  USHF.R.U64 UR6, UR7, UR6, UR11 ;  /* 0x0000000607067299 */ /* 0x000fe4000800120b */
[----:B------:R-:W-:-:S09]  /*34a0*/  UISETP.NE.U32.AND UP0, UPT, UR10, URZ, UPT ;  /* 0x000000ff0a00728c */ /* 0x000fd2000bf05070 */
[----:B------:R-:W-:Y:S05]  /*34b0*/  BRA.U UP0, `(.L_x_21) ;  /* 0x0000000100607547 */ /* 0x000fea000b800000 */
[----:B------:R-:W1:Y:S01]  /*34c0*/  I2F.U32.RP R3, UR4 ;  /* 0x0000000400037d06 */ /* 0x000e620008209000 */
[----:B------:R-:W-:Y:S01]  /*34d0*/  UMOV UR10, URZ ;  /* 0x000000ff000a7c82 */ /* 0x000fe20008000000 */
[----:B------:R-:W-:-:S06]  /*34e0*/  UISETP.NE.U32.AND UP0, UPT, UR4, URZ, UPT ;  /* 0x000000ff0400728c */ /* 0x000fcc000bf05070 */
[----:B-1----:R-:W1:Y:S02]  /*34f0*/  MUFU.RCP R2, R3 ;  /* 0x0000000300027308 */ /* 0x002e640000001000 */
[----:B-1----:R-:W-:-:S06]  /*3500*/  IADD3 R2, PT, PT, R2, 0xffffffe, RZ ;  /* 0x0ffffffe02027810 */ /* 0x002fcc0007ffe0ff */
[----:B------:R-:W1:Y:S02]  /*3510*/  F2I.FTZ.U32.TRUNC.NTZ R2, R2 ;  /* 0x0000000200027305 */ /* 0x000e64000021f000 */
[----:B-1----:R-:W-:-:S13]  /*3520*/  R2UR UR11, R2 ;  /* 0x00000000020b72ca */ /* 0x002fda00000e0000 */
[----:B------:R-:W-:-:S04]  /*3530*/  UIADD3 UR5, UPT, UPT, URZ, -UR11, URZ ;  /* 0x8000000bff057290 */ /* 0x000fc8000fffe0ff */
[----:B------:R-:W-:-:S04]  /*3540*/  UIMAD UR5, UR5, UR4, URZ ;  /* 0x00000004050572a4 */ /* 0x000fc8000f8e02ff */
[----:B------:R-:W-:-:S07]  /*3550*/  UIMAD.WIDE.U32 UR10, UR11, UR5, UR10 ;  /* 0x000000050b0a72a5 */ /* 0x000fce000f8e000a */
[----:B------:R-:W-:Y:S02]  /*3560*/  UMOV UR5, UR11 ;  /* 0x0000000b00057c82 */ /* 0x000fe40008000000 */
[----:B------:R-:W-:-:S07]  /*3570*/  UIMAD.WIDE.U32 UR12, UR5, UR6, URZ ;  /* 0x00000006050c72a5 */ /* 0x000fce000f8e00ff */
[----:B------:R-:W-:Y:S02]  /*3580*/  UMOV UR12, UR13 ;  /* 0x0000000d000c7c82 */ /* 0x000fe40008000000 */
[----:B------:R-:W-:-:S04]  /*3590*/  UIADD3 UR5, UPT, UPT, -UR12, URZ, URZ ;  /* 0x000000ff0c057290 */ /* 0x000fc8000fffe1ff */
[----:B------:R-:W-:-:S04]  /*35a0*/  UIMAD UR5, UR4, UR5, UR6 ;  /* 0x00000005040572a4 */ /* 0x000fc8000f8e0206 */
[----:B------:R-:W-:-:S11]  /*35b0*/  UISETP.GE.U32.AND UP2, UPT, UR5, UR4, UPT ;  /* 0x000000040500728c */ /* 0x000fd6000bf46070 */
[----:B------:R-:W-:Y:S02]  /*35c0*/  @UP2 UIADD3 UR5, UPT, UPT, UR5, -UR4, URZ ;  /* 0x8000000405052290 */ /* 0x000fe4000fffe0ff */
[----:B------:R-:W-:Y:S02]  /*35d0*/  @UP2 UIADD3 UR12, UPT, UPT, UR12, 0x1, URZ ;  /* 0x000000010c0c2890 */ /* 0x000fe4000fffe0ff */
[----:B------:R-:W-:-:S11]  /*35e0*/  UISETP.GE.U32.AND UP1, UPT, UR5, UR4, UPT ;  /* 0x000000040500728c */ /* 0x000fd6000bf26070 */
[----:B------:R-:W-:Y:S02]  /*35f0*/  @UP1 UIADD3 UR12, UPT, UPT, UR12, 0x1, URZ ;  /* 0x000000010c0c1890 */ /* 0x000fe4000fffe0ff */
[----:B------:R-:W-:-:S04]  /*3600*/  @!UP0 ULOP3.LUT UR12, URZ, UR4, URZ, 0x33, !UPT ;  /* 0x00000004ff0c8292 */ /* 0x000fc8000f8e33ff */
[----:B------:R-:W-:-:S04]  /*3610*/  UIADD3 UR11, UPT, UPT, -UR12, URZ, URZ ;  /* 0x000000ff0c0b7290 */ /* 0x000fc8000fffe1ff */
[----:B------:R-:W-:Y:S01]  /*3620*/  UIMAD UR11, UR4, UR11, UR6 ;  /* 0x0000000b040b72a4 */ /* 0x000fe2000f8e0206 */
[----:B------:R-:W-:Y:S11]  /*3630*/  BRA `(.L_x_22) ;  /* 0x0000000000107947 */ /* 0x000ff60003800000 */
.L_x_21:
[----:B------:R-:W-:Y:S02]  /*3640*/  MOV R2, 0x3660 ;  /* 0x0000366000027802 */ /* 0x000fe40000000f00 */
[----:B----45:R-:W-:Y:S05]  /*3650*/  CALL.REL.NOINC `($__internal_3_$__cuda_sm20_div_u64) ;  /* 0x000000f400187944 */ /* 0x030fea0003c00000 */
[----:B------:R-:W-:-:S04]  /*3660*/  UIADD3 UR11, UPT, UPT, -UR12, URZ, URZ ;  /* 0x000000ff0c0b7290 */ /* 0x000fc8000fffe1ff */
[----:B------:R-:W-:-:S12]  /*3670*/  UIMAD UR11, UR4, UR11, UR6 ;  /* 0x0000000b040b72a4 */ /* 0x000fd8000f8e0206 */
.L_x_22:
[----:B------:R-:W1:Y:S01]  /*3680*/  LDCU UR4, c[0x0][0xbdc] ;  /* 0x00017b80ff0477ac */ /* 0x000e620008000800 */
[----:B------:R-:W-:Y:S01]  /*3690*/  PLOP3.LUT P0, PT, PT, PT, PT, 0x8, 0x80 ;  /* 0x000000000080781c */ /* 0x000fe20003f0e170 */
[----:B------:R-:W-:Y:S01]  /*36a0*/  IMAD.MOV.U32 R17, RZ, RZ, R21 ;  /* 0x000000ffff117224 */ /* 0x000fe200078e0015 */
[----:B------:R-:W-:Y:S01]  /*36b0*/  LOP3.LUT R11, R11, 0xfffffffd, RZ, 0xc0, !PT ;  /* 0xfffffffd0b0b7812 */ /* 0x000fe200078ec0ff */
[----:B------:R-:W2:Y:S01]  /*36c0*/  LDCU UR6, c[0x0][0xb80] ;  /* 0x00017000ff0677ac */ /* 0x000ea20008000800 */
[----:B------:R-:W3:Y:S01]  /*36d0*/  LDCU UR5, c[0x0][0xbe0] ;  /* 0x00017c00ff0577ac */ /* 0x000ee20008000800 */
[----:B------:R-:W-:Y:S01]  /*36e0*/  UMOV UR10, 0xffffffff ;  /* 0xffffffff000a7882 */ /* 0x000fe20000000000 */
[----:B------:R-:W4:Y:S07]  /*36f0*/  LDCU UR9, c[0x0][0xb90] ;  /* 0x00017200ff0977ac */ /* 0x000f2e0008000800 */
[----:B------:R-:W-:Y:S01]  /*3700*/  @P0 LOP3.LUT R11, R11, 0x2, RZ, 0xfc, !PT ;  /* 0x000000020b0b0812 */ /* 0x000fe200078efcff */
[----:B-1----:R-:W-:-:S02]  /*3710*/  USHF.L.U32 UR10, UR10, UR4, URZ ;  /* 0x000000040a0a7299 */ /* 0x002fc400080006ff */
[----:B------:R-:W-:Y:S02]  /*3720*/  USHF.L.U32 UR12, UR12, UR4, URZ ;  /* 0x000000040c0c7299 */ /* 0x000fe400080006ff */
[----:B------:R-:W-:Y:S02]  /*3730*/  ULOP3.LUT UR10, URZ, UR10, URZ, 0x33, !UPT ;  /* 0x0000000aff0a7292 */ /* 0x000fe4000f8e33ff */
[----:B--2---:R-:W-:Y:S02]  /*3740*/  UIADD3 UR4, UPT, UPT, UR6, -0x1, URZ ;  /* 0xffffffff06047890 */ /* 0x004fe4000fffe0ff */
[----:B------:R-:W-:Y:S02]  /*3750*/  ULOP3.LUT UR10, UR7, UR10, URZ, 0xc0, !UPT ;  /* 0x0000000a070a7292 */ /* 0x000fe4000f8ec0ff */
[----:B------:R-:W-:Y:S02]  /*3760*/  ULOP3.LUT UR4, UR4, UR8, URZ, 0xc0, !UPT ;  /* 0x0000000804047292 */ /* 0x000fe4000f8ec0ff */
[----:B------:R-:W-:-:S02]  /*3770*/  UIADD3 UR10, UPT, UPT, UR10, UR12, URZ ;  /* 0x0000000c0a0a7290 */ /* 0x000fc4000fffe0ff */
[----:B---3--:R-:W-:Y:S02]  /*3780*/  UISETP.NE.AND UP0, UPT, UR5, 0x1, UPT ;  /* 0x000000010500788c */ /* 0x008fe4000bf05270 */
[----:B------:R-:W-:Y:S02]  /*3790*/  UIMAD UR4, UR11, UR6, UR4 ;  /* 0x000000060b0472a4 */ /* 0x000fe4000f8e0204 */
[----:B----4-:R-:W-:-:S04]  /*37a0*/  UIMAD UR9, UR10, UR9, UR32 ;  /* 0x000000090a0972a4 */ /* 0x010fc8000f8e0220 */
[----:B------:R-:W-:Y:S02]  /*37b0*/  USEL UR18, UR9, UR4, !UP0 ;  /* 0x0000000409127287 */ /* 0x000fe4000c000000 */
[----:B------:R-:W-:-:S12]  /*37c0*/  USEL UR19, UR4, UR9, !UP0 ;  /* 0x0000000904137287 */ /* 0x000fd8000c000000 */
.L_x_13:
[----:B------:R-:W2:Y:S02]  /*37d0*/  LDCU UR4, c[0x0][0x36c] ;  /* 0x00006d80ff0477ac */ /* 0x000ea40008000800 */
[----:B--2---:R-:W-:-:S09]  /*37e0*/  UISETP.EQ.U32.AND UP0, UPT, UR4, 0x1, UPT ;  /* 0x000000010400788c */ /* 0x004fd2000bf02070 */
[----:B------:R-:W-:Y:S05]  /*37f0*/  BRA.U !UP0, `(.L_x_23) ;  /* 0x00000001080c7547 */ /* 0x000fea000b800000 */
[----:B------:R-:W-:Y:S01]  /*3800*/  UCGABAR_WAIT ;  /* 0x0000000000007dc7 */ /* 0x000fe20008000000 */
[----:B------:R-:W-:Y:S01]  /*3810*/  CCTL.IVALL ;  /* 0x00000000ff00798f */ /* 0x000fe20002000000 */
[----:B------:R-:W-:Y:S05]  /*3820*/  BRA `(.L_x_24) ;  /* 0x0000000000047947 */ /* 0x000fea0003800000 */
.L_x_23:
[----:B------:R-:W-:Y:S06]  /*3830*/  BAR.SYNC.DEFER_BLOCKING 0x0 ;  /* 0x0000000000007b1d */ /* 0x000fec0000010000 */
.L_x_24:
[----:B------:R-:W-:-:S13]  /*3840*/  LOP3.LUT P0, RZ, R11, 0x2, RZ, 0xc0, !PT ;  /* 0x000000020bff7812 */ /* 0x000fda000780c0ff */
[----:B------:R-:W-:Y:S05]  /*3850*/  @P0 EXIT ;  /* 0x000000000000094d */ /* 0x000fea0003800000 */
[----:B------:R-:W2:Y:S01]  /*3860*/  S2UR UR5, SR_CgaCtaId ;  /* 0x00000000000579c3 */ /* 0x000ea20000008800 */
[----:B------:R-:W-:-:S09]  /*3870*/  UISETP.NE.AND UP0, UPT, UR37, 0x2, UPT ;  /* 0x000000022500788c */ /* 0x000fd2000bf05270 */
[----:B------:R-:W-:Y:S05]  /*3880*/  BRA.U UP0, `(.L_x_25) ;  /* 0x0000001500a07547 */ /* 0x000fea000b800000 */
[----:B------:R-:W-:Y:S02]  /*3890*/  USHF.L.U32 UR16, UR42, 0x7, URZ ;  /* 0x000000072a107899 */ /* 0x000fe400080006ff */
[----:B------:R-:W-:Y:S02]  /*38a0*/  USHF.L.U32 UR42, UR42, 0x6, URZ ;  /* 0x000000062a2a7899 */ /* 0x000fe400080006ff */
[----:B------:R-:W-:-:S04]  /*38b0*/  ULOP3.LUT UR16, UR16, 0x80, URZ, 0xc0, !UPT ;  /* 0x0000008010107892 */ /* 0x000fc8000f8ec0ff */
[----:B-1--45:R-:W1:-:S00]  /*38c0*/  USETMAXREG.DEALLOC.CTAPOOL 0x88 ;  /* 0x00000088000079c8 */ /* 0x032e4000080e0500 */
[----:B-1----:R-:W-:Y:S01]  /*38d0*/  ISETP.NE.AND P1, PT, R8, RZ, P2 ;  /* 0x000000ff0800720c */ /* 0x002fe20001725270 */
[----:B------:R-:W-:Y:S01]  /*38e0*/  IMAD.MOV.U32 R16, RZ, RZ, 0x1 ;  /* 0x00000001ff107424 */ /* 0x000fe200078e00ff */
[----:B------:R-:W-:Y:S01]  /*38f0*/  PLOP3.LUT P4, PT, PT, PT, PT, 0x8, 0x80 ;  /* 0x000000000080781c */ /* 0x000fe20003f8e170 */
[----:B------:R-:W-:Y:S01]  /*3900*/  IMAD.MOV.U32 R14, RZ, RZ, RZ ;  /* 0x000000ffff0e7224 */ /* 0x000fe200078e00ff */
[----:B------:R-:W-:Y:S01]  /*3910*/  PRMT R15, RZ, 0x7610, R15 ;  /* 0x00007610ff0f7816 */ /* 0x000fe2000000000f */
[----:B------:R-:W-:Y:S01]  /*3920*/  UMOV UR15, URZ ;  /* 0x000000ff000f7c82 */ /* 0x000fe20008000000 */
[----:B------:R-:W-:-:S09]  /*3930*/  UMOV UR14, URZ ;  /* 0x000000ff000e7c82 */ /* 0x000fd20008000000 */
.L_x_49:
[----:B------:R-:W1:Y:S02]  /*3940*/  LDC.64 R22, c[0x0][0x390] ;  /* 0x0000e400ff167b82 */ /* 0x000e640000000a00 */
[----:B-1--4-:R-:W-:-:S05]  /*3950*/  IMAD.WIDE R22, R17, 0xc, R22 ;  /* 0x0000000c11167825 */ /* 0x012fca00078e0216 */
[----:B------:R-:W3:Y:S02]  /*3960*/  LDG.E R0, desc[UR50][R22.64+0x8] ;  /* 0x0000083216007981 */ /* 0x000ee4000c1e1900 */
[----:B---3--:R-:W-:Y:S01]  /*3970*/  R2UR UR4, R0 ;  /* 0x00000000000472ca */ /* 0x008fe200000e0000 */
[----:B------:R-:W-:-:S14]  /*3980*/  @P4 BRA `(.L_x_26) ;  /* 0x0000000400cc4947 */ /* 0x000fdc0003800000 */
[----:B------:R-:W1:Y:S01]  /*3990*/  S2R R12, SR_LANEID ;  /* 0x00000000000c7919 */ /* 0x000e620000000000 */
[----:B------:R-:W-:Y:S02]  /*39a0*/  ELECT P0, URZ, PT ;  /* 0x0000000000ff782f */ /* 0x000fe40003800000 */
[----:B------:R-:W-:Y:S01]  /*39b0*/  MOV R0, 0x400 ;  /* 0x0000040000007802 */ /* 0x000fe20000000f00 */
[----:B------:R-:W-:Y:S01]  /*39c0*/  BSSY.RECONVERGENT B0, `(.L_x_27) ;  /* 0x0000055000007945 */ /* 0x000fe20003800200 */
[----:B------:R-:W3:Y:S01]  /*39d0*/  S2R R3, SR_CgaCtaId ;  /* 0x0000000000037919 */ /* 0x000ee20000008800 */
[----:B------:R-:W-:Y:S01]  /*39e0*/  LOP3.LUT R13, R15, 0xffff, RZ, 0xc0, !PT ;  /* 0x0000ffff0f0d7812 */ /* 0x000fe200078ec0ff */
[----:B-1----:R-:W-:Y:S01]  /*39f0*/  IMAD.SHL.U32 R12, R12, 0x4, RZ ;  /* 0x000000040c0c7824 */ /* 0x002fe200078e00ff */
[----:B---3--:R-:W-:-:S04]  /*3a00*/  LEA R3, R3, R0, 0x18 ;  /* 0x0000000003037211 */ /* 0x008fc800078ec0ff */
[----:B------:R-:W-:Y:S02]  /*3a10*/  IADD3 R0, PT, PT, R12, 0x480, R3 ;  /* 0x000004800c007810 */ /* 0x000fe40007ffe003 */
[----:B------:R-:W-:Y:S05]  /*3a20*/  @!P0 BRA `(.L_x_28) ;  /* 0x0000000400388947 */ /* 0x000fea0003800000 */
[----:B------:R-:W1:Y:S01]  /*3a30*/  LDC.64 R10, c[0x0][0x830] ;  /* 0x00020c00ff0a7b82 */ /* 0x000e620000000a00 */
[----:B------:R-:W3:Y:S04]  /*3a40*/  LDG.E R18, desc[UR50][R22.64+0x4] ;  /* 0x0000043216127981 */ /* 0x000ee8000c1e1900 */
[----:B------:R4:W5:Y:S03]  /*3a50*/  LDG.E R9, desc[UR50][R22.64] ;  /* 0x0000003216097981 */ /* 0x000966000c1e1900 */
[----:B------:R-:W2:Y:S08]  /*3a60*/  LDC.64 R6, c[0x0][0x840] ;  /* 0x00021000ff067b82 */ /* 0x000eb00000000a00 */
[----:B------:R-:W4:Y:S01]  /*3a70*/  LDC.64 R4, c[0x0][0x828] ;  /* 0x00020a00ff047b82 */ /* 0x000f220000000a00 */
[----:B-1----:R-:W-:-:S07]  /*3a80*/  IMAD.WIDE R10, R17, 0x8, R10 ;  /* 0x00000008110a7825 */ /* 0x002fce00078e020a */
[----:B------:R-:W1:Y:S01]  /*3a90*/  LDC.64 R2, c[0x0][0x838] ;  /* 0x00020e00ff027b82 */ /* 0x000e620000000a00 */
[----:B------:R-:W3:Y:S01]  /*3aa0*/  LDG.E.64 R10, desc[UR50][R10.64] ;  /* 0x000000320a0a7981 */ /* 0x000ee2000c1e1b00 */
[----:B--2---:R-:W-:-:S06]  /*3ab0*/  IMAD.WIDE R6, R17, 0x8, R6 ;  /* 0x0000000811067825 */ /* 0x004fcc00078e0206 */
[----:B------:R-:W2:Y:S01]  /*3ac0*/  LDG.E.64 R6, desc[UR50][R6.64] ;  /* 0x0000003206067981 */ /* 0x000ea2000c1e1b00 */
[----:B----4-:R-:W-:-:S06]  /*3ad0*/  IMAD.WIDE R24, R17, 0x8, R4 ;  /* 0x0000000811187825 */ /* 0x010fcc00078e0204 */
[----:B------:R-:W4:Y:S01]  /*3ae0*/  LDG.E.64 R24, desc[UR50][R24.64] ;  /* 0x0000003218187981 */ /* 0x000f22000c1e1b00 */
[----:B-1----:R-:W-:-:S06]  /*3af0*/  IMAD.WIDE R20, R17, 0x8, R2 ;  /* 0x0000000811147825 */ /* 0x002fcc00078e0202 */
[----:B------:R-:W4:Y:S01]  /*3b00*/  LDG.E.64 R20, desc[UR50][R20.64] ;  /* 0x0000003214147981 */ /* 0x000f22000c1e1b00 */
[----:B------:R-:W1:Y:S01]  /*3b10*/  S2UR UR5, SR_CgaCtaId ;  /* 0x00000000000579c3 */ /* 0x000e620000008800 */
[----:B------:R-:W-:Y:S02]  /*3b20*/  UMOV UR6, 0x400 ;  /* 0x0000040000067882 */ /* 0x000fe40000000000 */
[----:B-1----:R-:W-:-:S09]  /*3b30*/  ULEA UR5, UR5, UR6, 0x18 ;  /* 0x0000000605057291 */ /* 0x002fd2000f8ec0ff */
[----:B------:R-:W1:Y:S04]  /*3b40*/  LDS R5, [UR5+0x49c] ;  /* 0x00049c05ff057984 */ /* 0x000e680008000800 */
[----:B------:R-:W1:Y:S01]  /*3b50*/  LDS R4, [UR5+0x51c] ;  /* 0x00051c05ff047984 */ /* 0x000e620008000800 */
[----:B------:R-:W-:Y:S02]  /*3b60*/  UIADD3 UR7, UPT, UPT, UR5, 0x480, URZ ;  /* 0x0000048005077890 */ /* 0x000fe4000fffe0ff */
[----:B------:R-:W-:Y:S01]  /*3b70*/  UIADD3 UR6, UPT, UPT, UR5, 0x500, URZ ;  /* 0x0000050005067890 */ /* 0x000fe2000fffe0ff */
[----:B------:R-:W-:Y:S04]  /*3b80*/  STS [UR5+0x4b0], RZ ;  /* 0x0004b0ffff007988 */ /* 0x000fe80008000805 */
[----:B------:R-:W-:Y:S01]  /*3b90*/  STS [UR5+0x530], RZ ;  /* 0x000530ffff007988 */ /* 0x000fe20008000805 */
[----:B---3--:R-:W-:-:S04]  /*3ba0*/  SHF.L.U64.HI R26, R10, 0x1, R11 ;  /* 0x000000010a1a7819 */ /* 0x008fc8000001020b */
[----:B------:R-:W-:Y:S02]  /*3bb0*/  LOP3.LUT R26, R26, 0x1fffffff, RZ, 0xc0, !PT ;  /* 0x1fffffff1a1a7812 */ /* 0x000fe400078ec0ff */
[----:B--2---:R-:W-:-:S04]  /*3bc0*/  SHF.L.U64.HI R17, R6, 0x1, R7 ;  /* 0x0000000106117819 */ /* 0x004fc80000010207 */
[----:B------:R-:W-:Y:S02]  /*3bd0*/  LOP3.LUT R17, R17, 0x1fffffff, RZ, 0xc0, !PT ;  /* 0x1fffffff11117812 */ /* 0x000fe400078ec0ff */
[----:B------:R-:W-:Y:S02]  /*3be0*/  SHF.R.U32.HI R2, RZ, 0x4, R26 ;  /* 0x00000004ff027819 */ /* 0x000fe4000001161a */
[----:B------:R-:W-:Y:S02]  /*3bf0*/  SHF.R.U32.HI R3, RZ, 0x4, R17 ;  /* 0x00000004ff037819 */ /* 0x000fe40000011611 */
[----:B-1----:R-:W-:Y:S02]  /*3c00*/  LOP3.LUT R2, R5, 0xf, R2, 0xb8, !PT ;  /* 0x0000000f05027812 */ /* 0x002fe400078eb802 */
[----:B------:R-:W-:-:S03]  /*3c10*/  LOP3.LUT R11, R4, 0xf, R3, 0xb8, !PT ;  /* 0x0000000f040b7812 */ /* 0x000fc600078eb803 */
[----:B------:R-:W-:Y:S04]  /*3c20*/  STS [UR5+0x49c], R2 ;  /* 0x00049c02ff007988 */ /* 0x000fe80008000805 */
[----:B------:R-:W-:Y:S04]  /*3c30*/  STS [UR5+0x51c], R11 ;  /* 0x00051c0bff007988 */ /* 0x000fe80008000805 */
[----:B------:R-:W1:Y:S04]  /*3c40*/  LDS R4, [UR5+0x49c] ;  /* 0x00049c05ff047984 */ /* 0x000e680008000800 */
[----:B------:R-:W2:Y:S01]  /*3c50*/  LDS R3, [UR5+0x51c] ;  /* 0x00051c05ff037984 */ /* 0x000ea20008000800 */
[----:B-1----:R-:W-:-:S02]  /*3c60*/  LOP3.LUT R7, R4, 0xf0, RZ, 0xb8, !PT ;  /* 0x000000f004077812 */ /* 0x002fc400078eb8ff */
[----:B--2---:R-:W-:-:S03]  /*3c70*/  LOP3.LUT R8, R3, 0xf0, RZ, 0xb8, !PT ;  /* 0x000000f003087812 */ /* 0x004fc600078eb8ff */
[----:B------:R-:W-:Y:S04]  /*3c80*/  STS [UR5+0x49c], R7 ;  /* 0x00049c07ff007988 */ /* 0x000fe80008000805 */
[----:B------:R-:W-:Y:S04]  /*3c90*/  STS [UR5+0x51c], R8 ;  /* 0x00051c08ff007988 */ /* 0x000fe80008000805 */
[----:B------:R-:W1:Y:S04]  /*3ca0*/  LDS R5, [UR5+0x49c] ;  /* 0x00049c05ff057984 */ /* 0x000e680008000800 */
[----:B------:R-:W2:Y:S01]  /*3cb0*/  LDS R3, [UR5+0x51c] ;  /* 0x00051c05ff037984 */ /* 0x000ea20008000800 */
[----:B------:R-:W-:-:S02]  /*3cc0*/  IMAD.U32 R4, RZ, RZ, UR7 ;  /* 0x00000007ff047e24 */ /* 0x000fc4000f8e00ff */
[----:B------:R-:W-:-:S03]  /*3cd0*/  IMAD.U32 R2, RZ, RZ, UR6 ;  /* 0x00000006ff027e24 */ /* 0x000fc6000f8e00ff */
[----:B------:R-:W-:Y:S02]  /*3ce0*/  SHF.R.U64 R4, R4, 0x4, RZ ;  /* 0x0000000404047819 */ /* 0x000fe400000012ff */
[----:B------:R-:W-:Y:S02]  /*3cf0*/  SHF.R.U64 R2, R2, 0x4, RZ ;  /* 0x0000000402027819 */ /* 0x000fe400000012ff */
[----:B-1----:R-:W-:Y:S02]  /*3d00*/  LOP3.LUT R5, R5, 0xf00, RZ, 0xb8, !PT ;  /* 0x00000f0005057812 */ /* 0x002fe400078eb8ff */
[----:B--2---:R-:W-:-:S03]  /*3d10*/  LOP3.LUT R3, R3, 0xf00, RZ, 0xb8, !PT ;  /* 0x00000f0003037812 */ /* 0x004fc600078eb8ff */
[----:B------:R1:W-:Y:S04]  /*3d20*/  STS.64 [UR5+0x498], R4 ;  /* 0x00049804ff007988 */ /* 0x0003e80008000a05 */
[----:B------:R-:W-:Y:S04]  /*3d30*/  STS.64 [UR5+0x518], R2 ;  /* 0x00051802ff007988 */ /* 0x000fe80008000a05 */
[----:B------:R-:W2:Y:S04]  /*3d40*/  LDS R22, [UR5+0x49c] ;  /* 0x00049c05ff167984 */ /* 0x000ea80008000800 */
[----:B------:R-:W3:Y:S01]  /*3d50*/  LDS R19, [UR5+0x51c] ;  /* 0x00051c05ff137984 */ /* 0x000ee20008000800 */
[----:B------:R-:W-:Y:S01]  /*3d60*/  IMAD.SHL.U32 R10, R10, 0x2, RZ ;  /* 0x000000020a0a7824 */ /* 0x000fe200078e00ff */
[----:B------:R-:W-:Y:S01]  /*3d70*/  UIADD3 UR6, UPT, UPT, UR4, -0x1, URZ ;  /* 0xffffffff04067890 */ /* 0x000fe2000fffe0ff */
[----:B------:R-:W-:-:S03]  /*3d80*/  IMAD.SHL.U32 R23, R6, 0x2, RZ ;  /* 0x0000000206177824 */ /* 0x000fc600078e00ff */
[----:B------:R-:W-:Y:S02]  /*3d90*/  LOP3.LUT R7, R10, 0xfffffffe, RZ, 0xc0, !PT ;  /* 0xfffffffe0a077812 */ /* 0x000fe400078ec0ff */
[----:B------:R-:W-:Y:S01]  /*3da0*/  IMAD.U32 R8, RZ, RZ, UR6 ;  /* 0x00000006ff087e24 */ /* 0x000fe2000f8e00ff */
[----:B------:R-:W-:Y:S01]  /*3db0*/  STS [UR5+0x490], R4 ;  /* 0x00049004ff007988 */ /* 0x000fe20008000805 */
[----:B-1----:R-:W-:Y:S01]  /*3dc0*/  VIADD R5, R18, 0xffffffff ;  /* 0xffffffff12057836 */ /* 0x002fe20000000000 */
[----:B------:R-:W-:Y:S02]  /*3dd0*/  LOP3.LUT R18, R23, 0xfffffffe, RZ, 0xc0, !PT ;  /* 0xfffffffe17127812 */ /* 0x000fe400078ec0ff */
[----:B------:R1:W-:Y:S01]  /*3de0*/  STS [UR5+0x494], R4 ;  /* 0x00049404ff007988 */ /* 0x0003e20008000805 */
[----:B------:R-:W-:Y:S02]  /*3df0*/  SHF.R.U64 R26, R7, 0x4, R26 ;  /* 0x00000004071a7819 */ /* 0x000fe4000000121a */
[----:B------:R-:W-:-:S02]  /*3e00*/  CS2R R10, SRZ ;  /* 0x00000000000a7805 */ /* 0x000fc4000001ff00 */
[----:B------:R-:W-:Y:S01]  /*3e10*/  CS2R R6, SRZ ;  /* 0x0000000000067805 */ /* 0x000fe2000001ff00 */
[----:B-----5:R-:W-:Y:S01]  /*3e20*/  VIADD R9, R9, 0xffffffff ;  /* 0xffffffff09097836 */ /* 0x020fe20000000000 */
[----:B------:R-:W-:Y:S01]  /*3e30*/  SHF.R.U64 R18, R18, 0x4, R17 ;  /* 0x0000000412127819 */ /* 0x000fe20000001211 */
[----:B------:R4:W-:Y:S04]  /*3e40*/  STS [UR5+0x510], R2 ;  /* 0x00051002ff007988 */ /* 0x0009e80008000805 */
[----:B------:R4:W-:Y:S04]  /*3e50*/  STS [UR5+0x514], R2 ;  /* 0x00051402ff007988 */ /* 0x0009e80008000805 */
[----:B------:R4:W-:Y:S01]  /*3e60*/  STS.128 [UR5+0x4a0], R8 ;  /* 0x0004a008ff007988 */ /* 0x0009e20008000c05 */
[----:B--2---:R-:W-:Y:S01]  /*3e70*/  LOP3.LUT R22, R22, 0xf000, RZ, 0xb8, !PT ;  /* 0x0000f00016167812 */ /* 0x004fe200078eb8ff */
[----:B-1----:R-:W-:Y:S01]  /*3e80*/  IMAD.MOV.U32 R4, RZ, RZ, R8 ;  /* 0x000000ffff047224 */ /* 0x002fe200078e0008 */
[----:B---3--:R-:W-:Y:S01]  /*3e90*/  LOP3.LUT R19, R19, 0xf000, RZ, 0xb8, !PT ;  /* 0x0000f00013137812 */ /* 0x008fe200078eb8ff */
[----:B------:R1:W-:Y:S04]  /*3ea0*/  STS [UR5+0x48c], R26 ;  /* 0x00048c1aff007988 */ /* 0x0003e80008000805 */
[----:B------:R1:W-:Y:S04]  /*3eb0*/  STS.128 [UR5+0x520], R4 ;  /* 0x00052004ff007988 */ /* 0x0003e80008000c05 */
[----:B----4-:R1:W-:Y:S04]  /*3ec0*/  STS.64 [UR5+0x480], R24 ;  /* 0x00048018ff007988 */ /* 0x0103e80008000a05 */
[----:B------:R1:W-:Y:S04]  /*3ed0*/  STS.64 [UR5+0x500], R20 ;  /* 0x00050014ff007988 */ /* 0x0003e80008000a05 */
[----:B------:R1:W-:Y:S04]  /*3ee0*/  STS [UR5+0x50c], R18 ;  /* 0x00050c12ff007988 */ /* 0x0003e80008000805 */
[----:B------:R1:W-:Y:S04]  /*3ef0*/  STS [UR5+0x49c], R22 ;  /* 0x00049c16ff007988 */ /* 0x0003e80008000805 */
[----:B------:R1:W-:Y:S02]  /*3f00*/  STS [UR5+0x51c], R19 ;  /* 0x00051c13ff007988 */ /* 0x0003e40008000805 */
.L_x_28:
[----:B--2---:R-:W-:Y:S05]  /*3f10*/  BSYNC.RECONVERGENT B0 ;  /* 0x0000000000007941 */ /* 0x004fea0003800200 */
.L_x_27:
[----:B------:R-:W-:Y:S01]  /*3f20*/  NOP ;  /* 0x0000000000007918 */ /* 0x000fe20000000000 */
[----:B------:R2:W3:Y:S01]  /*3f30*/  LDS R2, [R0] ;  /* 0x0000000000027984 */ /* 0x0004e20000000800 */
[----:B------:R-:W-:Y:S01]  /*3f40*/  IMAD R13, R13, 0xf0f1, RZ ;  /* 0x0000f0f10d0d7824 */ /* 0x000fe200078e02ff */
[----:B------:R-:W-:Y:S01]  /*3f50*/  ELECT P0, URZ, PT ;  /* 0x0000000000ff782f */ /* 0x000fe20003800000 */
[----:B------:R-:W-:Y:S01]  /*3f60*/  BSSY.RECONVERGENT B0, `(.L_x_29) ;  /* 0x000000b000007945 */ /* 0x000fe20003800200 */
[----:B------:R2:W4:Y:S02]  /*3f70*/  LDS R3, [R0+0x80] ;  /* 0x0000800000037984 */ /* 0x0005240000000800 */
[----:B-1----:R-:W-:-:S04]  /*3f80*/  SHF.R.U32.HI R4, RZ, 0x14, R13 ;  /* 0x00000014ff047819 */ /* 0x002fc8000001160d */
[----:B------:R-:W-:-:S05]  /*3f90*/  PRMT R4, R4, 0x9910, RZ ;  /* 0x0000991004047816 */ /* 0x000fca00000000ff */
[----:B------:R-:W-:-:S04]  /*3fa0*/  IMAD R4, R4, 0x11, RZ ;  /* 0x0000001104047824 */ /* 0x000fc800078e02ff */
[----:B------:R-:W-:-:S05]  /*3fb0*/  IMAD.MOV R4, RZ, RZ, -R4 ;  /* 0x000000ffff047224 */ /* 0x000fca00078e0a04 */
[----:B------:R-:W-:-:S05]  /*3fc0*/  PRMT R4, R4, 0x7710, RZ ;  /* 0x0000771004047816 */ /* 0x000fca00000000ff */
[----:B------:R-:W-:Y:S01]  /*3fd0*/  IMAD.IADD R4, R4, 0x1, R15 ;  /* 0x0000000104047824 */ /* 0x000fe200078e020f */
[----:B--2---:R-:W-:Y:S05]  /*3fe0*/  @!P0 BRA `(.L_x_30) ;  /* 0x0000000000088947 */ /* 0x004fea0003800000 */
[----:B------:R0:W-:Y:S01]  /*3ff0*/  UTMACMDFLUSH ;  /* 0x00000000000079b7 */ /* 0x0001e20000000000 */
[----:B------:R-:W-:-:S04]  /*4000*/  DEPBAR.LE SB0, 0x0 ;  /* 0x000080000000791a */ /* 0x000fc80000000000 */
.L_x_30:
[----:B------:R-:W-:Y:S05]  /*4010*/  BSYNC.RECONVERGENT B0 ;  /* 0x0000000000007941 */ /* 0x000fea0003800200 */
.L_x_29:
[----:B------:R-:W-:-:S13]  /*4020*/  R2UR UR5, R4 ;  /* 0x00000000040572ca */ /* 0x000fda00000e0000 */
[----:B------:R-:W-:-:S04]  /*4030*/  ULOP3.LUT UR5, UR5, 0xffff, URZ, 0xc0, !UPT ;  /* 0x0000ffff05057892 */ /* 0x000fc8000f8ec0ff */
[----:B------:R-:W-:Y:S02]  /*4040*/  UIMAD.WIDE.U32 UR6, UR5, 0x80, UR38 ;  /* 0x00000080050678a5 */ /* 0x000fe4000f8e0026 */
[----:B------:R-:W-:-:S04]  /*4050*/  UIMAD.WIDE.U32 UR8, UR5, 0x80, UR34 ;  /* 0x00000080050878a5 */ /* 0x000fc8000f8e0022 */
[C---:B------:R-:W-:Y:S02]  /*4060*/  IADD3 R4, P3, PT, R12.reuse, UR6, RZ ;  /* 0x000000060c047c10 */ /* 0x040fe4000ff7e0ff */
[----:B------:R-:W-:-:S03]  /*4070*/  IADD3 R12, P0, PT, R12, UR8, RZ ;  /* 0x000000080c0c7c10 */ /* 0x000fc6000ff1e0ff */
[----:B------:R-:W-:Y:S02]  /*4080*/  IMAD.X R5, RZ, RZ, UR7, P3 ;  /* 0x00000007ff057e24 */ /* 0x000fe400098e06ff */
[----:B------:R-:W-:-:S03]  /*4090*/  IMAD.X R13, RZ, RZ, UR9, P0 ;  /* 0x00000009ff0d7e24 */ /* 0x000fc600080e06ff */
[----:B---3--:R1:W5:Y:S04]  /*40a0*/  ATOMG.E.EXCH.STRONG.GPU PT, RZ, [R4], R2 ;  /* 0x0000000204ff73a8 */ /* 0x00836800041ee100 */
[----:B----4-:R1:W5:Y:S02]  /*40b0*/  ATOMG.E.EXCH.STRONG.GPU PT, RZ, [R12], R3 ;  /* 0x000000030cff73a8 */ /* 0x01036400041ee100 */
.L_x_26:
[----:B------:R-:W-:Y:S01]  /*40c0*/  LOP3.LUT R0, R15, 0xffff, RZ, 0xc0, !PT ;  /* 0x0000ffff0f007812 */ /* 0x000fe200078ec0ff */
[----:B------:R-:W3:Y:S01]  /*40d0*/  S2UR UR13, SR_CgaCtaId ;  /* 0x00000000000d79c3 */ /* 0x000ee20000008800 */
[----:B------:R-:W-:-:S03]  /*40e0*/  UMOV UR12, 0x400 ;  /* 0x00000400000c7882 */ /* 0x000fc60000000000 */
[----:B------:R-:W-:-:S05]  /*40f0*/  IMAD R0, R0, 0xf0f1, RZ ;  /* 0x0000f0f100007824 */ /* 0x000fca00078e02ff */
[----:B------:R-:W-:-:S04]  /*4100*/  SHF.R.U32.HI R0, RZ, 0x14, R0 ;  /* 0x00000014ff007819 */ /* 0x000fc80000011600 */
[----:B------:R-:W-:-:S05]  /*4110*/  PRMT R0, R0, 0x9910, RZ ;  /* 0x0000991000007816 */ /* 0x000fca00000000ff */
[----:B------:R-:W-:-:S04]  /*4120*/  IMAD R0, R0, 0x11, RZ ;  /* 0x0000001100007824 */ /* 0x000fc800078e02ff */
[----:B------:R-:W-:Y:S01]  /*4130*/  IMAD.MOV R0, RZ, RZ, -R0 ;  /* 0x000000ffff007224 */ /* 0x000fe200078e0a00 */
[----:B---3--:R-:W-:-:S04]  /*4140*/  ULEA UR12, UR13, UR12, 0x18 ;  /* 0x0000000c0d0c7291 */ /* 0x008fc8000f8ec0ff */
[----:B------:R-:W-:Y:S01]  /*4150*/  PRMT R0, R0, 0x7710, RZ ;  /* 0x0000771000007816 */ /* 0x000fe200000000ff */
[----:B--2---:R-:W-:-:S04]  /*4160*/  ULEA UR5, UR14, UR12, 0x3 ;  /* 0x0000000c0e057291 */ /* 0x004fc8000f8e18ff */
[----:B------:R-:W-:-:S05]  /*4170*/  IMAD.IADD R0, R0, 0x1, R15 ;  /* 0x0000000100007824 */ /* 0x000fca00078e020f */
[----:B------:R-:W-:Y:S02]  /*4180*/  R2UR UR20, R0 ;  /* 0x00000000001472ca */ /* 0x000fe400000e0000 */
[----:B------:R-:W-:-:S11]  /*4190*/  SHF.L.U32 R0, R16, 0x1f, RZ ;  /* 0x0000001f10007819 */ /* 0x000fd600000006ff */
[----:B------:R-:W-:-:S04]  /*41a0*/  ULOP3.LUT UR20, UR20, 0xffff, URZ, 0xc0, !UPT ;  /* 0x0000ffff14147892 */ /* 0x000fc8000f8ec0ff */
[----:B------:R-:W-:Y:S02]  /*41b0*/  UIMAD.WIDE.U32 UR22, UR20, 0x80, UR38 ;  /* 0x00000080141678a5 */ /* 0x000fe4000f8e0026 */
[----:B------:R-:W-:Y:S01]  /*41c0*/  UIMAD.WIDE.U32 UR20, UR20, 0x80, UR34 ;  /* 0x00000080141478a5 */ /* 0x000fe2000f8e0022 */
[----:B------:R-:W-:Y:S11]  /*41d0*/  @P4 BRA `(.L_x_31) ;  /* 0x00000000001c4947 */ /* 0x000ff60003800000 */
[----:B------:R-:W-:-:S04]  /*41e0*/  DEPBAR {5,4,3,2,1,0} ;  /* 0x0000003f0000791a */ /* 0x000fc80000000000 */
[----:B------:R-:W2:Y:S02]  /*41f0*/  CCTL.E.C.LDCU.IV.DEEP [UR22] ;  /* 0x0000000016007540 */ /* 0x000ea40009c08000 */
[----:B--2---:R2:W-:Y:S01]  /*4200*/  UTMACCTL.IV [UR22] ;  /* 0x00000000160079b9 */ /* 0x0045e20008000000 */
[----:B------:R-:W-:-:S04]  /*4210*/  DEPBAR {5,4,3,2,1,0} ;  /* 0x0000003f0000791a */ /* 0x000fc80000000000 */
[----:B------:R-:W3:Y:S02]  /*4220*/  CCTL.E.C.LDCU.IV.DEEP [UR20] ;  /* 0x0000000014007540 */ /* 0x000ee40009c08000 */
[----:B---3--:R2:W-:Y:S01]  /*4230*/  UTMACCTL.IV [UR20] ;  /* 0x00000000140079b9 */ /* 0x0085e20008000000 */
[----:B------:R-:W-:Y:S01]  /*4240*/  NOP ;  /* 0x0000000000007918 */ /* 0x000fe20000000000 */
.L_x_31:
[----:B------:R-:W-:Y:S01]  /*4250*/  UIADD3 UR6, UPT, UPT, UR4, 0x3f, URZ ;  /* 0x0000003f04067890 */ /* 0x000fe2000fffe0ff */
[----:B-----5:R3:W4:Y:S01]  /*4260*/  SYNCS.PHASECHK.TRANS64.TRYWAIT P0, [UR5+0x38], R0 ;  /* 0x00003800ff0075a7 */ /* 0x0207220008001105 */
[----:B------:R-:W-:Y:S02]  /*4270*/  ULEA.HI UR11, UR18, UR18, URZ, 0x1 ;  /* 0x00000012120b7291 */ /* 0x000fe4000f8f08ff */
[----:B------:R-:W-:Y:S02]  /*4280*/  USHF.R.S32.HI UR5, URZ, 0x1f, UR6 ;  /* 0x0000001fff057899 */ /* 0x000fe40008011406 */
[----:B------:R-:W-:Y:S02]  /*4290*/  UIADD3 UR4, UPT, UPT, UR4, 0x7e, URZ ;  /* 0x0000007e04047890 */ /* 0x000fe4000fffe0ff */
[----:B------:R-:W-:Y:S02]  /*42a0*/  ULEA.HI UR5, UR5, UR6, URZ, 0x6 ;  /* 0x0000000605057291 */ /* 0x000fe4000f8f30ff */
[----:B------:R-:W-:-:S02]  /*42b0*/  ULEA UR7, UR19, UR16, 0x8 ;  /* 0x0000001013077291 */ /* 0x000fc4000f8e40ff */
[----:B------:R-:W-:Y:S02]  /*42c0*/  USHF.R.S32.HI UR18, URZ, 0x6, UR5 ;  /* 0x00000006ff127899 */ /* 0x000fe40008011405 */
[----:B------:R-:W-:Y:S02]  /*42d0*/  USHF.L.U32 UR11, UR11, 0x6, URZ ;  /* 0x000000060b0b7899 */ /* 0x000fe400080006ff */
[----:B------:R-:W-:Y:S02]  /*42e0*/  UISETP.LT.U32.AND UP0, UPT, UR18, 0x7, UPT ;  /* 0x000000071200788c */ /* 0x000fe4000bf01070 */
[----:B------:R-:W-:Y:S02]  /*42f0*/  ULOP3.LUT UR11, UR11, 0xffffff80, URZ, 0xc0, !UPT ;  /* 0xffffff800b0b7892 */ /* 0x000fe4000f8ec0ff */
[----:B------:R-:W-:Y:S02]  /*4300*/  USEL UR19, UR18, 0x7, UP0 ;  /* 0x0000000712137887 */ /* 0x000fe40008000000 */
[----:B------:R-:W-:-:S02]  /*4310*/  UISETP.GE.U32.AND UP0, UPT, UR4, 0x7f, UPT ;  /* 0x0000007f0400788c */ /* 0x000fc4000bf06070 */
[----:B------:R-:W-:Y:S01]  /*4320*/  ULOP3.LUT UR11, UR11, 0x40, UR42, 0xf8, !UPT ;  /* 0x000000400b0b7892 */ /* 0x000fe2000f8ef82a */
[----:B------:R-:W-:-:S06]  /*4330*/  UMOV UR17, URZ ;  /* 0x000000ff00117c82 */ /* 0x000fcc0008000000 */
[----:B---3--:R-:W-:Y:S05]  /*4340*/  BRA.U !UP0, `(.L_x_32) ;  /* 0x0000000108ac7547 */ /* 0x008fea000b800000 */
[----:B------:R-:W-:Y:S01]  /*4350*/  UIADD3 UR24, UPT, UPT, -UR19, URZ, URZ ;  /* 0x000000ff13187290 */ /* 0x000fe2000fffe1ff */
[----:B------:R-:W-:Y:S01]  /*4360*/  UMOV UR25, UR14 ;  /* 0x0000000e00197c82 */ /* 0x000fe20008000000 */
[----:B------:R-:W-:-:S10]  /*4370*/  UMOV UR10, URZ ;  /* 0x000000ff000a7c82 */ /* 0x000fd40008000000 */
.L_x_38:
[----:B------:R-:W-:Y:S01]  /*4380*/  UIADD3 UR24, UPT, UPT, UR24, 0x1, URZ ;  /* 0x0000000118187890 */ /* 0x000fe2000fffe0ff */
[----:B-1-3--:R-:W-:Y:S01]  /*4390*/  @P2 MOV R2, 0xc000 ;  /* 0x0000c00000022802 */ /* 0x00afe20000000f00 */
[----:B------:R-:W-:Y:S02]  /*43a0*/  ULEA UR9, UR25, UR12, 0x3 ;  /* 0x0000000c19097291 */ /* 0x000fe4000f8e18ff */
[----:B------:R-:W-:Y:S01]  /*43b0*/  UISETP.NE.AND UP0, UPT, UR24, URZ, UPT ;  /* 0x000000ff1800728c */ /* 0x000fe2000bf05270 */
[----:B--2-4-:R-:W-:Y:S10]  /*43c0*/  @P0 BRA `(.L_x_33) ;  /* 0x00000000000c0947 */ /* 0x014ff40003800000 */
[----:B------:R-:W-:-:S04]  /*43d0*/  SHF.L.U32 R3, R16, 0x1f, RZ ;  /* 0x0000001f10037819 */ /* 0x000fc800000006ff */
[----:B------:R-:W1:Y:S02]  /*43e0*/  SYNCS.PHASECHK.TRANS64.TRYWAIT P0, [UR9+0x38], R3 ;  /* 0x00003803ff0075a7 */ /* 0x000e640008001109 */
[----:B-1----:R-:W-:Y:S05]  /*43f0*/  @!P0 BRA `(.L_x_34) ;  /* 0x000000d400e48947 */ /* 0x002fea0003800000 */
.L_x_33:
[----:B------:R3:W-:Y:S01]  /*4400*/  @P2 SYNCS.ARRIVE.TRANS64 RZ, [UR9], R2 ;  /* 0x00000002ffff29a7 */ /* 0x0007e20008000009 */
[----:B------:R-:W-:-:S04]  /*4410*/  ULOP3.LUT UR4, UR29, 0x2, URZ, 0xfc, !UPT ;  /* 0x000000021d047892 */ /* 0x000fc8000f8efcff */
[----:B------:R-:W-:-:S09]  /*4420*/  UISETP.NE.AND UP1, UPT, UR4, 0x2, UPT ;  /* 0x000000020400788c */ /* 0x000fd2000bf25270 */
[----:B------:R-:W-:Y:S05]  /*4430*/  BRA.U UP1, `(.L_x_35) ;  /* 0x0000000101047547 */ /* 0x000fea000b800000 */
[----:B--2---:R-:W-:Y:S05]  /*4440*/  BPT.TRAP 0x1 ;  /* 0x000000040000795c */ /* 0x004fea0000300000 */
.L_x_35:
[----:B------:R-:W-:Y:S04]  /*4450*/  BSSY.RECONVERGENT B0, `(.L_x_36) ;  /* 0x0000003000007945 */ /* 0x000fe80003800200 */
[----:B------:R-:W-:Y:S05]  /*4460*/  @!P1 BRA `(.L_x_37) ;  /* 0x0000000000049947 */ /* 0x000fea0003800000 */
[----:B--2---:R-:W-:Y:S05]  /*4470*/  BPT.TRAP 0x1 ;  /* 0x000000040000795c */ /* 0x004fea0000300000 */
.L_x_37:
[----:B--2---:R-:W-:Y:S05]  /*4480*/  BSYNC.RECONVERGENT B0 ;  /* 0x0000000000007941 */ /* 0x004fea0003800200 */
.L_x_36:
[----:B------:R-:W-:Y:S02]  /*4490*/  UIADD3 UR14, UPT, UPT, UR25, 0x1, URZ ;  /* 0x00000001190e7890 */ /* 0x000fe4000fffe0ff */
[----:B------:R-:W-:Y:S02]  /*44a0*/  ULEA UR8, UR25, UR12, 0xd ;  /* 0x0000000c19087291 */ /* 0x000fe4000f8e68ff */
[----:B------:R-:W-:Y:S02]  /*44b0*/  UISETP.NE.AND UP1, UPT, UR14, 0x7, UPT ;  /* 0x000000070e00788c */ /* 0x000fe4000bf25270 */
[----:B------:R-:W-:Y:S02]  /*44c0*/  ULOP3.LUT UR9, UR9, 0xfefffff8, URZ, 0xc0, !UPT ;  /* 0xfefffff809097892 */ /* 0x000fe4000f8ec0ff */
[----:B------:R-:W-:Y:S02]  /*44d0*/  USEL UR5, URZ, 0x1, UP1 ;  /* 0x00000001ff057887 */ /* 0x000fe40008800000 */
[----:B------:R-:W-:-:S02]  /*44e0*/  USEL UR14, UR14, URZ, UP1 ;  /* 0x000000ff0e0e7287 */ /* 0x000fc40008800000 */
[----:B------:R-:W-:Y:S02]  /*44f0*/  UIADD3 UR8, UPT, UPT, UR8, 0x9400, URZ ;  /* 0x0000940008087890 */ /* 0x000fe4000fffe0ff */
[----:B------:R-:W-:Y:S01]  /*4500*/  ULEA UR4, UR14, UR12, 0x3 ;  /* 0x0000000c0e047291 */ /* 0x000fe2000f8e18ff */
[----:B------:R-:W-:Y:S01]  /*4510*/  LOP3.LUT R16, R16, UR5, RZ, 0x3c, !PT ;  /* 0x0000000510107c12 */ /* 0x000fe2000f8e3cff */
[----:B------:R-:W-:Y:S01]  /*4520*/  UMOV UR26, 0x0 ;  /* 0x00000000001a7882 */ /* 0x000fe20000000000 */
[----:B------:R-:W-:Y:S01]  /*4530*/  UMOV UR27, 0x10000000 ;  /* 0x10000000001b7882 */ /* 0x000fe20000000000 */
[----:B------:R-:W-:Y:S01]  /*4540*/  UMOV UR6, UR10 ;  /* 0x0000000a00067c82 */ /* 0x000fe20008000000 */
[----:B-1----:R-:W-:Y:S01]  /*4550*/  SHF.L.U32 R0, R16, 0x1f, RZ ;  /* 0x0000001f10007819 */ /* 0x002fe200000006ff */
[----:B------:R-:W-:Y:S01]  /*4560*/  UMOV UR5, UR9 ;  /* 0x0000000900057c82 */ /* 0x000fe20008000000 */
[----:B------:R-:W-:Y:S02]  /*4570*/  UMOV UR17, UR19 ;  /* 0x0000001300117c82 */ /* 0x000fe40008000000 */
[----:B------:R1:W2:Y:S01]  /*4580*/  SYNCS.PHASECHK.TRANS64.TRYWAIT P0, [UR4+0x38], R0 ;  /* 0x00003800ff0075a7 */ /* 0x0002a20008001104 */
[----:B------:R-:W-:Y:S01]  /*4590*/  ULEA UR4, UR25, UR12, 0xe ;  /* 0x0000000c19047291 */ /* 0x000fe2000f8e70ff */
[----:B------:R4:W-:Y:S02]  /*45a0*/  UTMALDG.2D.2CTA [UR8], [UR22], desc[UR26] ;  /* 0x00001a08160075b4 */ /* 0x0009e40008209000 */
[----:B------:R-:W-:Y:S01]  /*45b0*/  UMOV UR25, UR14 ;  /* 0x0000000e00197c82 */ /* 0x000fe20008000000 */
[----:B------:R-:W-:-:S09]  /*45c0*/  UIADD3 UR4, UPT, UPT, UR4, 0x17400, URZ ;  /* 0x0001740004047890 */ /* 0x000fd2000fffe0ff */
[----:B------:R1:W-:Y:S01]  /*45d0*/  UTMALDG.2D.2CTA [UR4], [UR20], desc[UR26] ;  /* 0x00001a04140075b4 */ /* 0x0003e20008209000 */
[----:B----4-:R-:W-:Y:S01]  /*45e0*/  UIADD3 UR10, UPT, UPT, UR10, 0x40, URZ ;  /* 0x000000400a0a7890 */ /* 0x010fe2000fffe0ff */
[----:B------:R-:W-:Y:S11]  /*45f0*/  BRA.U UP0, `(.L_x_38) ;  /* 0xfffffffd00607547 */ /* 0x000ff6000b83ffff */
.L_x_32:
[----:B-1----:R-:W-:Y:S01]  /*4600*/  ULEA UR4, UR14, UR12, 0x3 ;  /* 0x0000000c0e047291 */ /* 0x002fe2000f8e18ff */
[----:B------:R-:W-:Y:S01]  /*4610*/  SHF.L.U32 R0, R16, 0x1f, RZ ;  /* 0x0000001f10007819 */ /* 0x000fe200000006ff */
[----:B------:R-:W-:Y:S01]  /*4620*/  @!P4 SYNCS.ARRIVE.TRANS64.A1T0 RZ, [UR12+0xb8], RZ ;  /* 0x0000b8ffffffc9a7 */ /* 0x000fe2000810000c */
[----:B------:R-:W-:-:S06]  /*4630*/  UISETP.GT.AND UP0, UPT, UR18, UR19, UPT ;  /* 0x000000131200728c */ /* 0x000fcc000bf04270 */
[----:B--2-4-:R1:W2:Y:S03]  /*4640*/  SYNCS.PHASECHK.TRANS64.TRYWAIT P0, [UR4+0x38], R0 ;  /* 0x00003800ff0075a7 */ /* 0x0142a60008001104 */
[----:B------:R-:W-:Y:S05]  /*4650*/  BRA.U !UP0, `(.L_x_39) ;  /* 0x0000000108a47547 */ /* 0x000fea000b800000 */
[----:B------:R-:W-:-:S03]  /*4660*/  UIADD3 UR18, UPT, UPT, -UR19, UR17, UR18 ;  /* 0x0000001113127290 */ /* 0x000fc6000fffe112 */
[----:B------:R-:W-:-:S09]  /*4670*/  UMOV UR19, UR14 ;  /* 0x0000000e00137c82 */ /* 0x000fd20008000000 */
.L_x_45:
[----:B----4-:R-:W-:Y:S01]  /*4680*/  ULEA UR9, UR19, UR12, 0x3 ;  /* 0x0000000c13097291 */ /* 0x010fe2000f8e18ff */
[----:B--23--:R-:W-:Y:S01]  /*4690*/  @P2 MOV R2, 0xc000 ;  /* 0x0000c00000022802 */ /* 0x00cfe20000000f00 */
[----:B-12---:R-:W-:Y:S10]  /*46a0*/  @P0 BRA `(.L_x_40) ;  /* 0x00000000000c0947 */ /* 0x006ff40003800000 */
[----:B------:R-:W-:-:S04]  /*46b0*/  SHF.L.U32 R3, R16, 0x1f, RZ ;  /* 0x0000001f10037819 */ /* 0x000fc800000006ff */
[----:B------:R-:W2:Y:S02]  /*46c0*/  SYNCS.PHASECHK.TRANS64.TRYWAIT P0, [UR9+0x38], R3 ;  /* 0x00003803ff0075a7 */ /* 0x000ea40008001109 */
[----:B--2---:R-:W-:Y:S05]  /*46d0*/  @!P0 BRA `(.L_x_41) ;  /* 0x000000d400448947 */ /* 0x004fea0003800000 */
.L_x_40:
[----:B------:R2:W-:Y:S01]  /*46e0*/  @P2 SYNCS.ARRIVE.TRANS64 RZ, [UR9], R2 ;  /* 0x00000002ffff29a7 */ /* 0x0005e20008000009 */
[----:B------:R-:W-:-:S04]  /*46f0*/  ULOP3.LUT UR4, UR29, 0x2, URZ, 0xfc, !UPT ;  /* 0x000000021d047892 */ /* 0x000fc8000f8efcff */
[----:B------:R-:W-:-:S09]  /*4700*/  UISETP.NE.AND UP0, UPT, UR4, 0x2, UPT ;  /* 0x000000020400788c */ /* 0x000fd2000bf05270 */
[----:B------:R-:W-:Y:S05]  /*4710*/  BRA.U UP0, `(.L_x_42) ;  /* 0x0000000100047547 */ /* 0x000fea000b800000 */
[----:B------:R-:W-:Y:S05]  /*4720*/  BPT.TRAP 0x1 ;  /* 0x000000040000795c */ /* 0x000fea0000300000 */
.L_x_42:
[----:B------:R-:W-:Y:S04]  /*4730*/  BSSY.RECONVERGENT B0, `(.L_x_43) ;  /* 0x0000003000007945 */ /* 0x000fe80003800200 */
[----:B------:R-:W-:Y:S05]  /*4740*/  @!P1 BRA `(.L_x_44) ;  /* 0x0000000000049947 */ /* 0x000fea0003800000 */
[----:B------:R-:W-:Y:S05]  /*4750*/  BPT.TRAP 0x1 ;  /* 0x000000040000795c */ /* 0x000fea0000300000 */
.L_x_44:
[----:B------:R-:W-:Y:S05]  /*4760*/  BSYNC.RECONVERGENT B0 ;  /* 0x0000000000007941 */ /* 0x000fea0003800200 */
.L_x_43:
[----:B------:R-:W-:Y:S02]  /*4770*/  UIADD3 UR14, UPT, UPT, UR19, 0x1, URZ ;  /* 0x00000001130e7890 */ /* 0x000fe4000fffe0ff */
[----:B------:R-:W-:Y:S02]  /*4780*/  ULEA UR8, UR19, UR12, 0xd ;  /* 0x0000000c13087291 */ /* 0x000fe4000f8e68ff */
[----:B------:R-:W-:Y:S02]  /*4790*/  UISETP.NE.AND UP0, UPT, UR14, 0x7, UPT ;  /* 0x000000070e00788c */ /* 0x000fe4000bf05270 */
[----:B------:R-:W-:Y:S02]  /*47a0*/  USHF.L.U32 UR10, UR17, 0x6, URZ ;  /* 0x00000006110a7899 */ /* 0x000fe400080006ff */
[----:B------:R-:W-:Y:S02]  /*47b0*/  USEL UR5, URZ, 0x1, UP0 ;  /* 0x00000001ff057887 */ /* 0x000fe40008000000 */
[----:B------:R-:W-:-:S02]  /*47c0*/  USEL UR14, UR14, URZ, UP0 ;  /* 0x000000ff0e0e7287 */ /* 0x000fc40008000000 */
[----:B------:R-:W-:Y:S02]  /*47d0*/  ULOP3.LUT UR9, UR9, 0xfefffff8, URZ, 0xc0, !UPT ;  /* 0xfefffff809097892 */ /* 0x000fe4000f8ec0ff */
[----:B------:R-:W-:Y:S01]  /*47e0*/  ULEA UR4, UR14, UR12, 0x3 ;  /* 0x0000000c0e047291 */ /* 0x000fe2000f8e18ff */
[----:B------:R-:W-:Y:S01]  /*47f0*/  LOP3.LUT R16, R16, UR5, RZ, 0x3c, !PT ;  /* 0x0000000510107c12 */ /* 0x000fe2000f8e3cff */
[----:B------:R-:W-:Y:S01]  /*4800*/  UIADD3 UR8, UPT, UPT, UR8, 0x9400, URZ ;  /* 0x0000940008087890 */ /* 0x000fe2000fffe0ff */
[----:B------:R-:W-:Y:S02]  /*4810*/  UMOV UR24, 0x0 ;  /* 0x0000000000187882 */ /* 0x000fe40000000000 */
[----:B-1----:R-:W-:Y:S01]  /*4820*/  SHF.L.U32 R0, R16, 0x1f, RZ ;  /* 0x0000001f10007819 */ /* 0x002fe200000006ff */
[----:B------:R-:W-:Y:S01]  /*4830*/  UMOV UR25, 0x10000000 ;  /* 0x1000000000197882 */ /* 0x000fe20000000000 */
[----:B------:R-:W-:Y:S01]  /*4840*/  UMOV UR5, UR9 ;  /* 0x0000000900057c82 */ /* 0x000fe20008000000 */
[----:B------:R-:W-:Y:S01]  /*4850*/  UMOV UR6, UR10 ;  /* 0x0000000a00067c82 */ /* 0x000fe20008000000 */
[----:B------:R4:W1:Y:S01]  /*4860*/  SYNCS.PHASECHK.TRANS64.TRYWAIT P0, [UR4+0x38], R0 ;  /* 0x00003800ff0075a7 */ /* 0x0008620008001104 */
[----:B------:R-:W-:Y:S01]  /*4870*/  ULEA UR4, UR19, UR12, 0xe ;  /* 0x0000000c13047291 */ /* 0x000fe2000f8e70ff */
[----:B------:R4:W-:Y:S01]  /*4880*/  UTMALDG.2D.2CTA [UR8], [UR22], desc[UR24] ;  /* 0x00001808160075b4 */ /* 0x0009e20008209000 */
[----:B------:R-:W-:-:S02]  /*4890*/  UIADD3 UR17, UPT, UPT, UR17, 0x1, URZ ;  /* 0x0000000111117890 */ /* 0x000fc4000fffe0ff */
[----:B------:R-:W-:Y:S02]  /*48a0*/  UIADD3 UR4, UPT, UPT, UR4, 0x17400, URZ ;  /* 0x0001740004047890 */ /* 0x000fe4000fffe0ff */
[----:B------:R-:W-:Y:S01]  /*48b0*/  UISETP.NE.AND UP0, UPT, UR17, UR18, UPT ;  /* 0x000000121100728c */ /* 0x000fe2000bf05270 */
[----:B------:R-:W-:-:S06]  /*48c0*/  UMOV UR19, UR14 ;  /* 0x0000000e00137c82 */ /* 0x000fcc0008000000 */
[----:B------:R4:W-:Y:S02]  /*48d0*/  UTMALDG.2D.2CTA [UR4], [UR20], desc[UR24] ;  /* 0x00001804140075b4 */ /* 0x0009e40008209000 */
[----:B------:R-:W-:Y:S05]  /*48e0*/  BRA.U UP0, `(.L_x_45) ;  /* 0xfffffffd00647547 */ /* 0x000fea000b83ffff */
.L_x_39:
[----:B------:R-:W-:Y:S01]  /*48f0*/  UISETP.NE.AND UP0, UPT, UR37, 0x8, UPT ;  /* 0x000000082500788c */ /* 0x000fe2000bf05270 */
[----:B------:R-:W-:-:S08]  /*4900*/  NOP ;  /* 0x0000000000007918 */ /* 0x000fd00000000000 */
[----:B------:R-:W-:Y:S05]  /*4910*/  BRA.U UP0, `(.L_x_46) ;  /* 0x0000000100047547 */ /* 0x000fea000b800000 */
[----:B----4-:R-:W-:Y:S05]  /*4920*/  BPT.TRAP 0x1 ;  /* 0x000000040000795c */ /* 0x010fea0000300000 */
.L_x_46:
[----:B----4-:R-:W-:Y:S01]  /*4930*/  ULEA UR4, UR15, UR12, 0x3 ;  /* 0x0000000c0f047291 */ /* 0x010fe2000f8e18ff */
[----:B------:R-:W-:-:S08]  /*4940*/  SHF.L.U32 R3, R14, 0x1f, RZ ;  /* 0x0000001f0e037819 */ /* 0x000fd000000006ff */
[----:B-12---:R-:W1:Y:S02]  /*4950*/  SYNCS.PHASECHK.TRANS64.TRYWAIT P0, [UR4+0x1a0], R3 ;  /* 0x0001a003ff0075a7 */ /* 0x006e640008001104 */
[----:B-1----:R-:W-:Y:S05]  /*4960*/  @!P0 BRA `(.L_x_47) ;  /* 0x000000d000b88947 */ /* 0x002fea0003800000 */
.L_x_245:
[----:B------:R-:W-:-:S09]  /*4970*/  UIMAD UR5, UR15, 0x14, UR36 ;  /* 0x000000140f0578a4 */ /* 0x000fd2000f8e0224 */
[----:B-1----:R-:W1:Y:S04]  /*4980*/  LDS R3, [UR5] ;  /* 0x00000005ff037984 */ /* 0x002e680008000800 */
[----:B---3--:R-:W2:Y:S04]  /*4990*/  LDS R2, [UR5+0x4] ;  /* 0x00000405ff027984 */ /* 0x008ea80008000800 */
[----:B------:R-:W3:Y:S04]  /*49a0*/  LDS.U16 R15, [UR5+0x12] ;  /* 0x00001205ff0f7984 */ /* 0x000ee80008000400 */
[----:B------:R-:W4:Y:S04]  /*49b0*/  LDS R17, [UR5+0x8] ;  /* 0x00000805ff117984 */ /* 0x000f280008000800 */
[----:B------:R-:W3:Y:S01]  /*49c0*/  LDS R0, [UR5+0xc] ;  /* 0x00000c05ff007984 */ /* 0x000ee20008000800 */
[----:B------:R-:W-:Y:S01]  /*49d0*/  @!PT LDS RZ, [RZ] ;  /* 0x00000000fffff984 */ /* 0x000fe20000000800 */
[----:B------:R-:W-:Y:S01]  /*49e0*/  @!PT LDS RZ, [RZ] ;  /* 0x00000000fffff984 */ /* 0x000fe20000000800 */
[----:B------:R-:W-:Y:S01]  /*49f0*/  @!PT LDS RZ, [RZ] ;  /* 0x00000000fffff984 */ /* 0x000fe20000000800 */
[----:B------:R-:W-:Y:S01]  /*4a00*/  @!PT LDS RZ, [RZ] ;  /* 0x00000000fffff984 */ /* 0x000fe20000000800 */
[----:B------:R5:W-:Y:S06]  /*4a10*/  MEMBAR.ALL.CTA ;  /* 0x0000000000007992 */ /* 0x000bec0000008000 */
[----:B-----5:R-:W3:Y:S01]  /*4a20*/  FENCE.VIEW.ASYNC.S ;  /* 0x00000000000073c6 */ /* 0x020ee20000000000 */
[----:B-1----:R-:W-:-:S02]  /*4a30*/  R2UR UR18, R3 ;  /* 0x00000000031272ca */ /* 0x002fc400000e0000 */
[----:B--2---:R-:W-:Y:S01]  /*4a40*/  R2UR UR19, R2 ;  /* 0x00000000021372ca */ /* 0x004fe200000e0000 */
[----:B------:R-:W-:-:S14]  /*4a50*/  BRA.U UP0, `(.L_x_48) ;  /* 0x0000000100047547 */ /* 0x000fdc000b800000 */
[----:B------:R-:W-:Y:S05]  /*4a60*/  BPT.TRAP 0x1 ;  /* 0x000000040000795c */ /* 0x000fea0000300000 */
.L_x_48:
[----:B------:R-:W-:Y:S01]  /*4a70*/  UIADD3 UR4, UPT, UPT, UR4, 0x1e0, URZ ;  /* 0x000001e004047890 */ /* 0x000fe2000fffe0ff */
[----:B---3--:R-:W-:Y:S01]  /*4a80*/  ISETP.NE.AND P0, PT, R0, RZ, PT ;  /* 0x000000ff0000720c */ /* 0x008fe20003f05270 */
[----:B------:R-:W-:Y:S01]  /*4a90*/  UIADD3 UR15, UPT, UPT, UR15, 0x1, URZ ;  /* 0x000000010f0f7890 */ /* 0x000fe2000fffe0ff */
[----:B------:R-:W-:Y:S01]  /*4aa0*/  PLOP3.LUT P4, PT, PT, PT, PT, 0x80, 0x8 ;  /* 0x000000000008781c */ /* 0x000fe20003f8f070 */
[----:B------:R-:W-:Y:S02]  /*4ab0*/  UPRMT UR4, UR13, 0x654, UR4 ;  /* 0x000006540d047896 */ /* 0x000fe40008000004 */
[----:B------:R-:W-:-:S04]  /*4ac0*/  UISETP.NE.AND UP0, UPT, UR15, 0x8, UPT ;  /* 0x000000080f00788c */ /* 0x000fc8000bf05270 */
[----:B------:R-:W-:-:S03]  /*4ad0*/  USEL UR15, UR15, URZ, UP0 ;  /* 0x000000ff0f0f7287 */ /* 0x000fc60008000000 */
[----:B------:R-:W-:Y:S01]  /*4ae0*/  SYNCS.ARRIVE.TRANS64.RED.A1T0 RZ, [UR4], RZ ;  /* 0x000000ffffff79a7 */ /* 0x000fe20008100404 */
[----:B------:R-:W-:-:S06]  /*4af0*/  USEL UR4, URZ, 0x1, UP0 ;  /* 0x00000001ff047887 */ /* 0x000fcc0008000000 */
[----:B------:R-:W-:Y:S01]  /*4b00*/  LOP3.LUT R14, R14, UR4, RZ, 0x3c, !PT ;  /* 0x000000040e0e7c12 */ /* 0x000fe2000f8e3cff */
[----:B------:R-:W-:Y:S06]  /*4b10*/  @P0 BRA `(.L_x_49) ;  /* 0xffffffec00880947 */ /* 0x000fec000383ffff */
[----:B------:R-:W-:Y:S01]  /*4b20*/  UIADD3 UR12, UPT, UPT, UR12, 0x38, URZ ;  /* 0x000000380c0c7890 */ /* 0x000fe2000fffe0ff */
[----:B------:R-:W-:-:S03]  /*4b30*/  SHF.L.U32 R3, R16, 0x1f, RZ ;  /* 0x0000001f10037819 */ /* 0x000fc600000006ff */
[----:B------:R-:W-:-:S09]  /*4b40*/  ULEA UR4, UR14, UR12, 0x3 ;  /* 0x0000000c0e047291 */ /* 0x000fd2000f8e18ff */
[----:B------:R-:W1:Y:S02]  /*4b50*/  SYNCS.PHASECHK.TRANS64.TRYWAIT P0, [UR4], R3 ;  /* 0x00000003ff0075a7 */ /* 0x000e640008001104 */
[----:B-1----:R-:W-:Y:S05]  /*4b60*/  @!P0 BRA `(.L_x_50) ;  /* 0x000000d000508947 */ /* 0x002fea0003800000 */
.L_x_247:
[----:B------:R-:W-:-:S04]  /*4b70*/  UIADD3 UR5, UPT, UPT, UR14, 0x1, URZ ;  /* 0x000000010e057890 */ /* 0x000fc8000fffe0ff */
[----:B------:R-:W-:-:S04]  /*4b80*/  UISETP.NE.AND UP0, UPT, UR5, 0x7, UPT ;  /* 0x000000070500788c */ /* 0x000fc8000bf05270 */
[----:B------:R-:W-:Y:S02]  /*4b90*/  USEL UR6, URZ, 0x1, UP0 ;  /* 0x00000001ff067887 */ /* 0x000fe40008000000 */
[----:B------:R-:W-:-:S04]  /*4ba0*/  USEL UR5, UR5, URZ, UP0 ;  /* 0x000000ff05057287 */ /* 0x000fc80008000000 */
[----:B------:R-:W-:Y:S01]  /*4bb0*/  ULEA UR4, UR5, UR12, 0x3 ;  /* 0x0000000c05047291 */ /* 0x000fe2000f8e18ff */
[----:B------:R-:W-:-:S04]  /*4bc0*/  LOP3.LUT R2, R16, UR6, RZ, 0x3c, !PT ;  /* 0x0000000610027c12 */ /* 0x000fc8000f8e3cff */
[----:B-1----:R-:W-:-:S04]  /*4bd0*/  SHF.L.U32 R3, R2, 0x1f, RZ ;  /* 0x0000001f02037819 */ /* 0x002fc800000006ff */
[----:B------:R-:W1:Y:S02]  /*4be0*/  SYNCS.PHASECHK.TRANS64.TRYWAIT P0, [UR4], R3 ;  /* 0x00000003ff0075a7 */ /* 0x000e640008001104 */
[----:B-1----:R-:W-:Y:S05]  /*4bf0*/  @!P0 BRA `(.L_x_51) ;  /* 0x000000d000448947 */ /* 0x002fea0003800000 */
.L_x_249:
        /* <DEDUP_REMOVED lines=9> */
.L_x_251:
        /* <DEDUP_REMOVED lines=9> */
.L_x_253:
        /* <DEDUP_REMOVED lines=9> */
.L_x_255:
        /* <DEDUP_REMOVED lines=9> */
.L_x_257:
[----:B------:R-:W-:-:S04]  /*4e40*/  UIADD3 UR5, UPT, UPT, UR5, 0x1, URZ ;  /* 0x0000000105057890 */ /* 0x000fc8000fffe0ff */
[----:B------:R-:W-:-:S04]  /*4e50*/  UISETP.NE.AND UP0, UPT, UR5, 0x7, UPT ;  /* 0x000000070500788c */ /* 0x000fc8000bf05270 */
[----:B------:R-:W-:Y:S02]  /*4e60*/  USEL UR4, URZ, 0x1, UP0 ;  /* 0x00000001ff047887 */ /* 0x000fe40008000000 */
[----:B------:R-:W-:-:S04]  /*4e70*/  USEL UR5, UR5, URZ, UP0 ;  /* 0x000000ff05057287 */ /* 0x000fc80008000000 */
[----:B------:R-:W-:Y:S01]  /*4e80*/  LOP3.LUT R2, R2, UR4, RZ, 0x3c, !PT ;  /* 0x0000000402027c12 */ /* 0x000fe2000f8e3cff */
[----:B------:R-:W-:-:S12]  /*4e90*/  ULEA UR5, UR5, UR12, 0x3 ;  /* 0x0000000c05057291 */ /* 0x000fd8000f8e18ff */
.L_x_56:
[----:B-1----:R-:W-:Y:S02]  /*4ea0*/  SHF.L.U32 R3, R2, 0x1f, RZ ;  /* 0x0000001f02037819 */ /* 0x002fe400000006ff */
[----:B------:R-:W-:-:S04]  /*4eb0*/  MOV R0, UR5 ;  /* 0x0000000500007c02 */ /* 0x000fc80008000f00 */
[----:B------:R1:W2:Y:S03]  /*4ec0*/  SYNCS.PHASECHK.TRANS64.TRYWAIT P0, [R0+URZ], R3 ;  /* 0x00000003000075a7 */ /* 0x0002a600080011ff */
[----:B--2---:R-:W-:Y:S05]  /*4ed0*/  @!P0 NANOSLEEP.SYNCS 0x989680 ;  /* 0x009896800000895d */ /* 0x004fea0003900000 */
[----:B------:R-:W2:Y:S02]  /*4ee0*/  @!P0 SYNCS.PHASECHK.TRANS64 P0, [R0+URZ], R3 ;  /* 0x00000003000085a7 */ /* 0x000ea400080010ff */
[----:B--2---:R-:W-:Y:S05]  /*4ef0*/  @P0 EXIT ;  /* 0x000000000000094d */ /* 0x004fea0003800000 */
[----:B------:R-:W-:Y:S05]  /*4f00*/  BRA `(.L_x_56) ;  /* 0xfffffffc00e47947 */ /* 0x000fea000383ffff */
.L_x_25:
[----:B------:R-:W-:-:S04]  /*4f10*/  UISETP.LT.U32.AND UP0, UPT, UR37, 0x9, UPT ;  /* 0x000000092500788c */ /* 0x000fc8000bf01070 */
[----:B------:R-:W-:-:S04]  /*4f20*/  USEL UR4, UR37, 0x9, UP0 ;  /* 0x0000000925047887 */ /* 0x000fc80008000000 */
[----:B------:R-:W-:-:S12]  /*4f30*/  USHF.L.U32 UR4, UR4, 0x2, URZ ;  /* 0x0000000204047899 */ /* 0x000fd800080006ff */
[----:B------:R-:W3:Y:S02]  /*4f40*/  LDCU UR6, c[0x2][UR4] ;  /* 0x00800000040677ac */ /* 0x000ee40008000800 */
[----:B---3--:R-:W-:-:S10]  /*4f50*/  USHF.R.S32.HI UR7, URZ, 0x1f, UR6 ;  /* 0x0000001fff077899 */ /* 0x008fd40008011406 */
.L_x_303:
[----:B--2---:R-:W-:Y:S05]  /*4f60*/  BRXU UR6 -0x4f70                                                                                                                                                                                                                                                                                                                                                                                                                                                                                                                                                                                                                                                                                                                                                                                                                                                                                                                                                                                                                                                                                                                                                                                                                                                                                                                                                                                               (*"BRANCH_TARGETS .L_x_304,.L_x_305,.L_x_312"*) ;  /* 0xffffffb006247958 */ /* 0x004fea000b83ffff */
.L_x_305:
[----:B------:R-:W-:-:S09]  /*4f70*/  UISETP.NE.AND UP0, UPT, UR37, 0x1, UPT ;  /* 0x000000012500788c */ /* 0x000fd2000bf05270 */
[----:B------:R-:W-:Y:S05]  /*4f80*/  BRA.U UP0, `(.L_x_57) ;  /* 0x0000003900487547 */ /* 0x000fea000b800000 */
[----:B------:R-:W-:-:S08]  /*4f90*/  NOP ;  /* 0x0000000000007918 */ /* 0x000fd00000000000 */
[----:B-1--45:R-:W1:-:S00]  /*4fa0*/  USETMAXREG.DEALLOC.CTAPOOL 0x88 ;  /* 0x00000088000079c8 */ /* 0x032e4000080e0500 */
[----:B------:R-:W2:Y:S01]  /*4fb0*/  LDCU.64 UR14, c[0x0][0xba0] ;  /* 0x00017400ff0e77ac */ /* 0x000ea20008000a00 */
[----:B-1----:R-:W-:Y:S01]  /*4fc0*/  HFMA2 R0, -RZ, RZ, 0, 5.9604644775390625e-08 ;  /* 0x00000001ff007431 */ /* 0x002fe200000001ff */
[----:B------:R-:W-:Y:S01]  /*4fd0*/  PRMT R9, RZ, 0x7610, R9 ;  /* 0x00007610ff097816 */ /* 0x000fe20000000009 */
[----:B------:R-:W1:Y:S01]  /*4fe0*/  LDCU.64 UR12, c[0x0][0xbb8] ;  /* 0x00017700ff0c77ac */ /* 0x000e620008000a00 */
[----:B------:R-:W3:Y:S01]  /*4ff0*/  LDCU UR4, c[0x0][0xbdc] ;  /* 0x00017b80ff0477ac */ /* 0x000ee20008000800 */
[----:B------:R-:W4:Y:S01]  /*5000*/  LDCU UR19, c[0x0][0xb80] ;  /* 0x00017000ff1377ac */ /* 0x000f220008000800 */
[----:B------:R-:W-:Y:S01]  /*5010*/  UMOV UR5, 0xffffffff ;  /* 0xffffffff00057882 */ /* 0x000fe20000000000 */
[----:B------:R-:W-:Y:S01]  /*5020*/  UMOV UR20, URZ ;  /* 0x000000ff00147c82 */ /* 0x000fe20008000000 */
[----:B--2---:R-:W-:-:S04]  /*5030*/  UIADD3 UR18, UP0, UPT, UR14, -0x1, URZ ;  /* 0xffffffff0e127890 */ /* 0x004fc8000ff1e0ff */
[----:B------:R-:W-:Y:S02]  /*5040*/  UIADD3.X UR15, UPT, UPT, UR15, -0x1, URZ, UP0, !UPT ;  /* 0xffffffff0f0f7890 */ /* 0x000fe400087fe4ff */
[----:B-1----:R-:W-:Y:S02]  /*5050*/  UIADD3 UR14, UP0, UPT, UR12, -0x1, URZ ;  /* 0xffffffff0c0e7890 */ /* 0x002fe4000ff1e0ff */
[----:B---3--:R-:W-:Y:S02]  /*5060*/  USHF.L.U32 UR4, UR5, UR4, URZ ;  /* 0x0000000405047299 */ /* 0x008fe400080006ff */
[----:B------:R-:W-:Y:S02]  /*5070*/  UIADD3.X UR13, UPT, UPT, UR13, -0x1, URZ, UP0, !UPT ;  /* 0xffffffff0d0d7890 */ /* 0x000fe400087fe4ff */
[----:B----4-:R-:W-:Y:S02]  /*5080*/  UIADD3 UR19, UPT, UPT, UR19, -0x1, URZ ;  /* 0xffffffff13137890 */ /* 0x010fe4000fffe0ff */
[----:B------:R-:W-:-:S12]  /*5090*/  ULOP3.LUT UR12, URZ, UR4, URZ, 0x33, !UPT ;  /* 0x00000004ff0c7292 */ /* 0x000fd8000f8e33ff */
.L_x_74:
[----:B-1----:R-:W1:Y:S01]  /*50a0*/  LDC.64 R2, c[0x0][0xbd0] ;  /* 0x0002f400ff027b82 */ /* 0x002e620000000a00 */
[----:B------:R-:W-:Y:S01]  /*50b0*/  UIADD3 UR24, UP0, UPT, UR24, UR30, URZ ;  /* 0x0000001e18187290 */ /* 0x000fe2000ff1e0ff */
[----:B------:R-:W-:Y:S01]  /*50c0*/  ISETP.NE.AND P1, PT, RZ, UR16, PT ;  /* 0x00000010ff007c0c */ /* 0x000fe2000bf25270 */
[----:B------:R-:W-:Y:S01]  /*50d0*/  IMAD.MOV.U32 R18, RZ, RZ, -0x1 ;  /* 0xffffffffff127424 */ /* 0x000fe200078e00ff */
[----:B------:R-:W-:Y:S01]  /*50e0*/  PLOP3.LUT P2, PT, PT, PT, PT, 0x80, 0x8 ;  /* 0x000000000008781c */ /* 0x000fe20003f4f070 */
[----:B------:R-:W-:Y:S01]  /*50f0*/  UIADD3.X UR17, UPT, UPT, UR17, UR25, URZ, UP0, !UPT ;  /* 0x0000001911117290 */ /* 0x000fe200087fe4ff */
[----:B------:R-:W-:Y:S02]  /*5100*/  IMAD.MOV.U32 R10, RZ, RZ, -0x1 ;  /* 0xffffffffff0a7424 */ /* 0x000fe400078e00ff */
[----:B------:R-:W-:Y:S02]  /*5110*/  P2R R11, PR, RZ, 0x4 ;  /* 0x00000004ff0b7803 */ /* 0x000fe40000000000 */
[----:B-1----:R-:W-:Y:S01]  /*5120*/  ISETP.LE.U32.AND P0, PT, R2, UR24, PT ;  /* 0x0000001802007c0c */ /* 0x002fe2000bf03070 */
[----:B------:R-:W-:-:S05]  /*5130*/  IMAD.U32 R2, RZ, RZ, UR17 ;  /* 0x00000011ff027e24 */ /* 0x000fca000f8e00ff */
[----:B------:R-:W-:Y:S01]  /*5140*/  ISETP.GE.U32.AND.EX P0, PT, R2, R3, PT, P0 ;  /* 0x000000030200720c */ /* 0x000fe20003f06100 */
[----:B------:R-:W-:Y:S02]  /*5150*/  IMAD.MOV.U32 R3, RZ, RZ, RZ ;  /* 0x000000ffff037224 */ /* 0x000fe400078e00ff */
[----:B------:R-:W-:-:S10]  /*5160*/  IMAD.MOV.U32 R2, RZ, RZ, -0x1 ;  /* 0xffffffffff027424 */ /* 0x000fd400078e00ff */
[----:B----45:R-:W-:Y:S05]  /*5170*/  @P0 BRA P1, `(.L_x_58) ;  /* 0x00000018000c0947 */ /* 0x030fea0000800000 */
[----:B------:R-:W-:Y:S01]  /*5180*/  IADD3 R16, P1, PT, R14, UR41, RZ ;  /* 0x000000290e107c10 */ /* 0x000fe2000ff3e0ff */
[----:B------:R-:W-:-:S03]  /*5190*/  IMAD.U32 R10, RZ, RZ, UR17 ;  /* 0x00000011ff0a7e24 */ /* 0x000fc6000f8e00ff */
[----:B------:R-:W-:Y:S02]  /*51a0*/  ISETP.LE.U32.AND P0, PT, R16, UR24, PT ;  /* 0x0000001810007c0c */ /* 0x000fe4000bf03070 */
[----:B------:R-:W-:-:S04]  /*51b0*/  IADD3.X R19, PT, PT, R15, UR40, RZ, P1, !PT ;  /* 0x000000280f137c10 */ /* 0x000fc80008ffe4ff */
[----:B------:R-:W-:-:S13]  /*51c0*/  ISETP.GE.U32.AND.EX P0, PT, R10, R19, PT, P0 ;  /* 0x000000130a00720c */ /* 0x000fda0003f06100 */
[----:B------:R-:W-:Y:S05]  /*51d0*/  @!P0 BRA `(.L_x_59) ;  /* 0x0000001000f08947 */ /* 0x000fea0003800000 */
[----:B------:R-:W1:Y:S01]  /*51e0*/  LDCU UR21, c[0x0][0xbe8] ;  /* 0x00017d00ff1577ac */ /* 0x000e620008000800 */
[----:B------:R-:W-:Y:S01]  /*51f0*/  IMAD.IADD R23, R8, 0x1, R21 ;  /* 0x0000000108177824 */ /* 0x000fe200078e0215 */
[----:B------:R-:W-:Y:S01]  /*5200*/  MOV R14, R6 ;  /* 0x00000006000e7202 */ /* 0x000fe20000000f00 */
[----:B------:R-:W-:Y:S02]  /*5210*/  IMAD.MOV.U32 R16, RZ, RZ, R7 ;  /* 0x000000ffff107224 */ /* 0x000fe400078e0007 */
[----:B------:R-:W-:-:S05]  /*5220*/  VIADD R10, R23, 0x20 ;  /* 0x00000020170a7836 */ /* 0x000fca0000000000 */
[----:B-1----:R-:W-:-:S13]  /*5230*/  ISETP.GE.AND P0, PT, R10, UR21, PT ;  /* 0x000000150a007c0c */ /* 0x002fda000bf06270 */
[----:B------:R-:W1:Y:S01]  /*5240*/  @!P0 LDC.64 R20, c[0x0][0xbf0] ;  /* 0x0002fc00ff148b82 */ /* 0x000e620000000a00 */
[----:B------:R-:W-:Y:S01]  /*5250*/  BSSY.RECONVERGENT B0, `(.L_x_60) ;  /* 0x0000062000007945 */ /* 0x000fe20003800200 */
[----:B------:R-:W-:Y:S01]  /*5260*/  HFMA2 R15, -RZ, RZ, 0, 0 ;  /* 0x00000000ff0f7431 */ /* 0x000fe200000001ff */
[----:B------:R-:W-:Y:S01]  /*5270*/  MOV R18, 0x7fffffff ;  /* 0x7fffffff00127802 */ /* 0x000fe20000000f00 */
[----:B-1----:R-:W-:-:S05]  /*5280*/  @!P0 IMAD.WIDE R20, R23, 0xc, R20 ;  /* 0x0000000c17148825 */ /* 0x002fca00078e0214 */
[----:B------:R1:W5:Y:S04]  /*5290*/  @!P0 LDG.E R6, desc[UR50][R20.64+0x180] ;  /* 0x0001803214068981 */ /* 0x000368000c1e1900 */
[----:B------:R1:W5:Y:S01]  /*52a0*/  @!P0 LDG.E R7, desc[UR50][R20.64+0x184] ;  /* 0x0001843214078981 */ /* 0x000362000c1e1900 */
[----:B------:R-:W-:-:S13]  /*52b0*/  ISETP.GE.AND P0, PT, R23, UR21, PT ;  /* 0x0000001517007c0c */ /* 0x000fda000bf06270 */
[----:B------:R-:W-:Y:S05]  /*52c0*/  @P0 BRA `(.L_x_61) ;  /* 0x0000000400680947 */ /* 0x000fea0003800000 */
[----:B------:R-:W-:Y:S01]  /*52d0*/  IABS R13, R5 ;  /* 0x00000005000d7213 */ /* 0x000fe20000000000 */
[----:B------:R-:W2:Y:S01]  /*52e0*/  LDCU.128 UR4, c[0x0][0xbc0] ;  /* 0x00017800ff0477ac */ /* 0x000ea20008000c00 */
[----:B------:R-:W-:Y:S02]  /*52f0*/  IABS R12, R4 ;  /* 0x00000004000c7213 */ /* 0x000fe40000000000 */
[----:B------:R-:W3:Y:S01]  /*5300*/  I2F.RP R24, R13 ;  /* 0x0000000d00187306 */ /* 0x000ee20000209400 */
[----:B------:R-:W4:Y:S01]  /*5310*/  LDCU.64 UR8, c[0x0][0xbb0] ;  /* 0x00017600ff0877ac */ /* 0x000f220008000a00 */
[----:B-1----:R-:W-:Y:S02]  /*5320*/  IADD3 R20, P2, PT, R16, UR14, RZ ;  /* 0x0000000e10147c10 */ /* 0x002fe4000ff5e0ff */
[----:B------:R-:W-:Y:S01]  /*5330*/  IADD3 R15, P0, PT, R14, UR18, RZ ;  /* 0x000000120e0f7c10 */ /* 0x000fe2000ff1e0ff */
[----:B------:R-:W1:Y:S01]  /*5340*/  LDCU.64 UR10, c[0x0][0xba8] ;  /* 0x00017500ff0a77ac */ /* 0x000e620008000a00 */
[----:B------:R-:W-:-:S02]  /*5350*/  LEA.HI.X.SX32 R19, R16, UR13, 0x1, P2 ;  /* 0x0000000d10137c11 */ /* 0x000fc400090f0eff */
[----:B------:R-:W1:Y:S01]  /*5360*/  I2F.RP R10, R12 ;  /* 0x0000000c000a7306 */ /* 0x000e620000209400 */
[----:B------:R-:W-:Y:S02]  /*5370*/  LEA.HI.X.SX32 R14, R14, UR15, 0x1, P0 ;  /* 0x0000000f0e0e7c11 */ /* 0x000fe400080f0eff */
[----:B--2---:R-:W-:-:S05]  /*5380*/  IADD3 R22, P1, PT, R20, UR7, RZ ;  /* 0x0000000714167c10 */ /* 0x004fca000ff3e0ff */
[----:B---3--:R-:W2:Y:S01]  /*5390*/  MUFU.RCP R24, R24 ;  /* 0x0000001800187308 */ /* 0x008ea20000001000 */
[----:B----4-:R-:W-:Y:S01]  /*53a0*/  IADD3 R18, P0, PT, R15, UR9, RZ ;  /* 0x000000090f127c10 */ /* 0x010fe2000ff1e0ff */
[----:B------:R-:W-:Y:S02]  /*53b0*/  IMAD.X R21, RZ, RZ, R19, P1 ;  /* 0x000000ffff157224 */ /* 0x000fe400008e0613 */
[----:B------:R-:W-:-:S04]  /*53c0*/  IMAD.WIDE.U32 R36, R22, UR4, RZ ;  /* 0x0000000416247c25 */ /* 0x000fc8000f8e00ff */
[----:B-1----:R-:W1:Y:S01]  /*53d0*/  MUFU.RCP R10, R10 ;  /* 0x0000000a000a7308 */ /* 0x002e620000001000 */
[----:B------:R-:W-:Y:S02]  /*53e0*/  IMAD.X R16, RZ, RZ, R14, P0 ;  /* 0x000000ffff107224 */ /* 0x000fe400000e060e */
[----:B------:R-:W-:-:S04]  /*53f0*/  IMAD.WIDE.U32 R26, R21, UR4, RZ ;  /* 0x00000004151a7c25 */ /* 0x000fc8000f8e00ff */
[----:B------:R-:W-:-:S04]  /*5400*/  IMAD.WIDE.U32 R28, R16, UR10, RZ ;  /* 0x0000000a101c7c25 */ /* 0x000fc8000f8e00ff */
[----:B--2---:R-:W-:Y:S02]  /*5410*/  VIADD R24, R24, 0xffffffe ;  /* 0x0ffffffe18187836 */ /* 0x004fe40000000000 */
[----:B------:R-:W-:Y:S02]  /*5420*/  IMAD.WIDE.U32 R26, P0, R22, UR5, R26 ;  /* 0x00000005161a7c25 */ /* 0x000fe4000f80001a */
[----:B------:R-:W2:Y:S02]  /*5430*/  F2I.FTZ.U32.TRUNC.NTZ R25, R24 ;  /* 0x0000001800197305 */ /* 0x000ea4000021f000 */
[----:B------:R-:W-:Y:S01]  /*5440*/  IMAD.WIDE.U32 R28, P1, R18, UR11, R28 ;  /* 0x0000000b121c7c25 */ /* 0x000fe2000f82001c */
[----:B------:R-:W-:-:S03]  /*5450*/  IADD3 RZ, P2, PT, R37, R26, RZ ;  /* 0x0000001a25ff7210 */ /* 0x000fc60007f5e0ff */
[----:B------:R-:W-:-:S04]  /*5460*/  IMAD.WIDE.U32 R34, R18, UR10, RZ ;  /* 0x0000000a12227c25 */ /* 0x000fc8000f8e00ff */
[----:B-1----:R-:W-:Y:S02]  /*5470*/  VIADD R10, R10, 0xffffffe ;  /* 0x0ffffffe0a0a7836 */ /* 0x002fe40000000000 */
[----:B------:R-:W-:Y:S01]  /*5480*/  IMAD.X R33, RZ, RZ, RZ, P1 ;  /* 0x000000ffff217224 */ /* 0x000fe200008e06ff */
[----:B------:R-:W-:Y:S01]  /*5490*/  IADD3 RZ, P1, PT, R35, R28, RZ ;  /* 0x0000001c23ff7210 */ /* 0x000fe20007f3e0ff */
[----:B------:R-:W-:Y:S02]  /*54a0*/  IMAD.MOV.U32 R30, RZ, RZ, R27 ;  /* 0x000000ffff1e7224 */ /* 0x000fe400078e001b */
[----:B------:R-:W1:Y:S01]  /*54b0*/  F2I.FTZ.U32.TRUNC.NTZ R27, R10 ;  /* 0x0000000a001b7305 */ /* 0x000e62000021f000 */
[----:B------:R-:W-:Y:S02]  /*54c0*/  IMAD.MOV.U32 R32, RZ, RZ, R29 ;  /* 0x000000ffff207224 */ /* 0x000fe400078e001d */
[----:B------:R-:W-:Y:S01]  /*54d0*/  IMAD.X R31, RZ, RZ, RZ, P0 ;  /* 0x000000ffff1f7224 */ /* 0x000fe200000e06ff */
[----:B------:R-:W-:Y:S01]  /*54e0*/  ISETP.NE.U32.AND P0, PT, RZ, UR10, PT ;  /* 0x0000000aff007c0c */ /* 0x000fe2000bf05070 */
[----:B------:R-:W-:Y:S01]  /*54f0*/  IMAD.WIDE.U32.X R32, R16, UR11, R32, P1 ;  /* 0x0000000b10207c25 */ /* 0x000fe200088e0420 */
[----:B------:R-:W-:-:S02]  /*5500*/  ISETP.NE.U32.AND P1, PT, RZ, UR4, PT ;  /* 0x00000004ff007c0c */ /* 0x000fc4000bf25070 */
[----:B------:R-:W-:Y:S01]  /*5510*/  ISETP.NE.AND.EX P0, PT, RZ, UR11, PT, P0 ;  /* 0x0000000bff007c0c */ /* 0x000fe2000bf05300 */
[----:B--2---:R-:W-:Y:S01]  /*5520*/  IMAD.MOV R18, RZ, RZ, -R25 ;  /* 0x000000ffff127224 */ /* 0x004fe200078e0a19 */
[----:B------:R-:W-:Y:S01]  /*5530*/  ISETP.NE.AND.EX P1, PT, RZ, UR5, PT, P1 ;  /* 0x00000005ff007c0c */ /* 0x000fe2000bf25310 */
[----:B------:R-:W-:Y:S01]  /*5540*/  IMAD.WIDE.U32.X R30, R21, UR5, R30, P2 ;  /* 0x00000005151e7c25 */ /* 0x000fe200090e041e */
[----:B------:R-:W-:Y:S02]  /*5550*/  SEL R15, R15, R32, !P0 ;  /* 0x000000200f0f7207 */ /* 0x000fe40004000000 */
[----:B------:R-:W-:Y:S01]  /*5560*/  SEL R14, R14, R33, !P0 ;  /* 0x000000210e0e7207 */ /* 0x000fe20004000000 */
[----:B------:R-:W-:Y:S01]  /*5570*/  IMAD R21, R18, R13, RZ ;  /* 0x0000000d12157224 */ /* 0x000fe200078e02ff */
[----:B------:R-:W-:Y:S01]  /*5580*/  SEL R20, R20, R30, !P1 ;  /* 0x0000001e14147207 */ /* 0x000fe20004800000 */
[----:B------:R-:W-:Y:S01]  /*5590*/  IMAD.MOV.U32 R24, RZ, RZ, RZ ;  /* 0x000000ffff187224 */ /* 0x000fe200078e00ff */
[----:B------:R-:W-:Y:S01]  /*55a0*/  SEL R19, R19, R31, !P1 ;  /* 0x0000001f13137207 */ /* 0x000fe20004800000 */
[----:B-1----:R-:W-:Y:S01]  /*55b0*/  IMAD.MOV R10, RZ, RZ, -R27 ;  /* 0x000000ffff0a7224 */ /* 0x002fe200078e0a1b */
[----:B------:R-:W-:Y:S01]  /*55c0*/  SHF.R.U64 R14, R15, UR8, R14 ;  /* 0x000000080f0e7c19 */ /* 0x000fe2000800120e */
[----:B------:R-:W-:Y:S01]  /*55d0*/  IMAD.HI.U32 R21, R25, R21, R24 ;  /* 0x0000001519157227 */ /* 0x000fe200078e0018 */
[----:B------:R-:W-:-:S02]  /*55e0*/  SHF.R.U64 R25, R20, UR6, R19 ;  /* 0x0000000614197c19 */ /* 0x000fc40008001213 */
[----:B------:R-:W-:Y:S01]  /*55f0*/  IADD3 R20, PT, PT, R5, -0x1, R14 ;  /* 0xffffffff05147810 */ /* 0x000fe20007ffe00e */
[----:B------:R-:W-:Y:S01]  /*5600*/  IMAD.MOV.U32 R19, RZ, RZ, R10 ;  /* 0x000000ffff137224 */ /* 0x000fe200078e000a */
[----:B------:R-:W-:Y:S01]  /*5610*/  IABS R15, R5 ;  /* 0x00000005000f7213 */ /* 0x000fe20000000000 */
[----:B------:R-:W-:Y:S01]  /*5620*/  IMAD.MOV.U32 R26, RZ, RZ, RZ ;  /* 0x000000ffff1a7224 */ /* 0x000fe200078e00ff */
[----:B------:R-:W-:Y:S01]  /*5630*/  IADD3 R18, PT, PT, R4, -0x1, R25 ;  /* 0xffffffff04127810 */ /* 0x000fe20007ffe019 */
[----:B------:R-:W-:Y:S01]  /*5640*/  IMAD R19, R19, R12, RZ ;  /* 0x0000000c13137224 */ /* 0x000fe200078e02ff */
[----:B------:R-:W-:Y:S01]  /*5650*/  IABS R16, R20 ;  /* 0x0000001400107213 */ /* 0x000fe20000000000 */
[----:B------:R-:W-:Y:S01]  /*5660*/  IMAD.MOV R15, RZ, RZ, -R15 ;  /* 0x000000ffff0f7224 */ /* 0x000fe200078e0a0f */
[----:B------:R-:W-:Y:S01]  /*5670*/  IABS R10, R4 ;  /* 0x00000004000a7213 */ /* 0x000fe20000000000 */
[----:B------:R-:W-:Y:S01]  /*5680*/  IMAD.HI.U32 R19, R27, R19, R26 ;  /* 0x000000131b137227 */ /* 0x000fe200078e001a */
[----:B------:R-:W-:-:S02]  /*5690*/  IABS R14, R18 ;  /* 0x00000012000e7213 */ /* 0x000fc40000000000 */
[----:B------:R-:W-:Y:S01]  /*56a0*/  ISETP.GE.AND P4, PT, R20, RZ, PT ;  /* 0x000000ff1400720c */ /* 0x000fe20003f86270 */
[----:B------:R-:W-:Y:S01]  /*56b0*/  IMAD.HI.U32 R21, R21, R16, RZ ;  /* 0x0000001015157227 */ /* 0x000fe200078e00ff */
[----:B------:R-:W-:-:S03]  /*56c0*/  ISETP.GE.AND P2, PT, R18, RZ, PT ;  /* 0x000000ff1200720c */ /* 0x000fc60003f46270 */
[----:B------:R-:W-:Y:S02]  /*56d0*/  IMAD.MOV R10, RZ, RZ, -R10 ;  /* 0x000000ffff0a7224 */ /* 0x000fe400078e0a0a */
[----:B------:R-:W-:-:S04]  /*56e0*/  IMAD.HI.U32 R19, R19, R14, RZ ;  /* 0x0000000e13137227 */ /* 0x000fc800078e00ff */
[----:B------:R-:W-:Y:S02]  /*56f0*/  IMAD R16, R21, R15, R16 ;  /* 0x0000000f15107224 */ /* 0x000fe400078e0210 */
[----:B------:R-:W-:Y:S02]  /*5700*/  IMAD R19, R19, R10, R14 ;  /* 0x0000000a13137224 */ /* 0x000fe400078e020e */
[----:B------:R-:W1:Y:S01]  /*5710*/  LDC R10, c[0x0][0xbe0] ;  /* 0x0002f800ff0a7b82 */ /* 0x000e620000000800 */
[----:B------:R-:W-:Y:S02]  /*5720*/  ISETP.GT.U32.AND P1, PT, R13, R16, PT ;  /* 0x000000100d00720c */ /* 0x000fe40003f24070 */
[----:B------:R-:W-:-:S11]  /*5730*/  ISETP.GT.U32.AND P0, PT, R12, R19, PT ;  /* 0x000000130c00720c */ /* 0x000fd60003f04070 */
[----:B------:R-:W-:Y:S01]  /*5740*/  @!P1 IMAD.IADD R16, R16, 0x1, -R13 ;  /* 0x0000000110109824 */ /* 0x000fe200078e0a0d */
[----:B------:R-:W-:Y:S01]  /*5750*/  ISETP.NE.AND P1, PT, RZ, UR27, PT ;  /* 0x0000001bff007c0c */ /* 0x000fe2000bf25270 */
[----:B------:R-:W-:-:S03]  /*5760*/  @!P0 IMAD.IADD R19, R19, 0x1, -R12 ;  /* 0x0000000113138824 */ /* 0x000fc600078e0a0c */
[----:B------:R-:W-:Y:S02]  /*5770*/  ISETP.GT.U32.AND P0, PT, R13, R16, PT ;  /* 0x000000100d00720c */ /* 0x000fe40003f04070 */
[----:B------:R-:W-:-:S11]  /*5780*/  ISETP.GT.U32.AND P3, PT, R12, R19, PT ;  /* 0x000000130c00720c */ /* 0x000fd60003f64070 */
[----:B------:R-:W-:Y:S01]  /*5790*/  @!P0 IMAD.IADD R16, R16, 0x1, -R13 ;  /* 0x0000000110108824 */ /* 0x000fe200078e0a0d */
[----:B------:R-:W-:Y:S01]  /*57a0*/  ISETP.NE.AND P0, PT, RZ, UR26, PT ;  /* 0x0000001aff007c0c */ /* 0x000fe2000bf05270 */
[----:B------:R-:W-:Y:S02]  /*57b0*/  @!P3 IMAD.IADD R19, R19, 0x1, -R12 ;  /* 0x000000011313b824 */ /* 0x000fe400078e0a0c */
[----:B------:R-:W-:Y:S01]  /*57c0*/  @!P4 IMAD.MOV R16, RZ, RZ, -R16 ;  /* 0x000000ffff10c224 */ /* 0x000fe200078e0a10 */
[----:B------:R-:W-:Y:S01]  /*57d0*/  @!P1 LOP3.LUT R16, RZ, UR27, RZ, 0x33, !PT ;  /* 0x0000001bff109c12 */ /* 0x000fe2000f8e33ff */
[----:B------:R-:W-:-:S04]  /*57e0*/  @!P2 IMAD.MOV R19, RZ, RZ, -R19 ;  /* 0x000000ffff13a224 */ /* 0x000fc800078e0a13 */
[----:B------:R-:W-:-:S04]  /*57f0*/  IMAD.IADD R16, R20, 0x1, -R16 ;  /* 0x0000000114107824 */ /* 0x000fc800078e0a10 */
[----:B------:R-:W-:Y:S02]  /*5800*/  @!P0 LOP3.LUT R19, RZ, UR26, RZ, 0x33, !PT ;  /* 0x0000001aff138c12 */ /* 0x000fe4000f8e33ff */
[----:B-1----:R-:W-:-:S03]  /*5810*/  ISETP.NE.AND P0, PT, R10, 0x1, PT ;  /* 0x000000010a00780c */ /* 0x002fc60003f05270 */
[----:B------:R-:W-:-:S04]  /*5820*/  IMAD.IADD R19, R18, 0x1, -R19 ;  /* 0x0000000112137824 */ /* 0x000fc800078e0a13 */
[----:B------:R-:W-:Y:S01]  /*5830*/  IMAD R18, R16, R19, RZ ;  /* 0x0000001310127224 */ /* 0x000fe200078e02ff */
[----:B------:R-:W-:-:S04]  /*5840*/  SEL R12, R19, R16, !P0 ;  /* 0x00000010130c7207 */ /* 0x000fc80004000000 */
[----:B------:R-:W-:Y:S02]  /*5850*/  SHF.R.S32.HI R15, RZ, 0x1f, R18 ;  /* 0x0000001fff0f7819 */ /* 0x000fe40000011412 */
[----:B------:R-:W-:Y:S02]  /*5860*/  SHF.R.S32.HI R13, RZ, 0x1f, R12 ;  /* 0x0000001fff0d7819 */ /* 0x000fe4000001140c */
.L_x_61:
[----:B------:R-:W-:Y:S05]  /*5870*/  BSYNC.RECONVERGENT B0 ;  /* 0x0000000000007941 */ /* 0x000fea0003800200 */
.L_x_60:
        /* <DEDUP_REMOVED lines=12> */
[----:B------:R-:W1:Y:S01]  /*5940*/  SHFL.UP PT, R16, R10, 0x2, RZ ;  /* 0x044000000a107989 */ /* 0x000e6200000e00ff */
        /* <DEDUP_REMOVED lines=8> */
[----:B--2---:R-:W-:-:S05]  /*59d0*/  SEL R21, R21, RZ, P1 ;  /* 0x000000ff15157207 */ /* 0x004fca0000800000 */
[----:B------:R-:W-:Y:S02]  /*59e0*/  IMAD.X R10, R21, 0x1, R16, P0 ;  /* 0x00000001150a7824 */ /* 0x000fe400000e0610 */
[----:B------:R-:W1:Y:S04]  /*59f0*/  SHFL.UP PT, R21, R20, 0x8, RZ ;  /* 0x0500000014157989 */ /* 0x000e6800000e00ff */
        /* <DEDUP_REMOVED lines=10> */
[----:B------:R-:W-:Y:S01]  /*5aa0*/  IMAD.X R16, R21, 0x1, R24, P0 ;  /* 0x0000000115107824 */ /* 0x000fe200000e0618 */
[----:B------:R-:W-:Y:S01]  /*5ab0*/  IADD3 R10, P0, PT, R19, UR41, RZ ;  /* 0x00000029130a7c10 */ /* 0x000fe2000ff1e0ff */
[----:B------:R-:W-:-:S03]  /*5ac0*/  IMAD.U32 R21, RZ, RZ, UR17 ;  /* 0x00000011ff157e24 */ /* 0x000fc6000f8e00ff */
[----:B------:R-:W-:Y:S02]  /*5ad0*/  IADD3.X R14, PT, PT, R16, UR40, RZ, P0, !PT ;  /* 0x00000028100e7c10 */ /* 0x000fe400087fe4ff */
[----:B------:R-:W-:-:S04]  /*5ae0*/  ISETP.LE.U32.AND P0, PT, R10, UR24, PT ;  /* 0x000000180a007c0c */ /* 0x000fc8000bf03070 */
[----:B------:R-:W-:-:S13]  /*5af0*/  ISETP.GE.U32.AND.EX P0, PT, R21, R14, PT, P0 ;  /* 0x0000000e1500720c */ /* 0x000fda0003f06100 */
[----:B------:R-:W-:-:S04]  /*5b00*/  VOTE.ANY R20, PT, !P0 ;  /* 0x0000000000147806 */ /* 0x000fc800040e0100 */
[----:B------:R-:W-:-:S13]  /*5b10*/  ISETP.NE.AND P0, PT, R20, RZ, PT ;  /* 0x000000ff1400720c */ /* 0x000fda0003f05270 */
[----:B------:R-:W-:Y:S05]  /*5b20*/  @P0 BRA `(.L_x_62) ;  /* 0x00000008004c0947 */ /* 0x000fea0003800000 */
[----:B------:R-:W1:Y:S01]  /*5b30*/  LDC R15, c[0x0][0xbe0] ;  /* 0x0002f800ff0f7b82 */ /* 0x000e620000000800 */
[----:B------:R-:W2:Y:S01]  /*5b40*/  LDCU UR21, c[0x0][0xbe8] ;  /* 0x00017d00ff1577ac */ /* 0x000ea20008000800 */
[----:B------:R-:W3:Y:S01]  /*5b50*/  LDCU.64 UR10, c[0x0][0xba8] ;  /* 0x00017500ff0a77ac */ /* 0x000ee20008000a00 */
[----:B------:R-:W4:Y:S01]  /*5b60*/  LDCU.64 UR8, c[0x0][0xbb0] ;  /* 0x00017600ff0877ac */ /* 0x000f220008000a00 */
[----:B------:R-:W1:Y:S02]  /*5b70*/  LDCU.128 UR4, c[0x0][0xbc0] ;  /* 0x00017800ff0477ac */ /* 0x000e640008000c00 */
[----:B-1234-:R-:W-:-:S13]  /*5b80*/  ISETP.NE.AND P6, PT, R15, 0x1, PT ;  /* 0x000000010f00780c */ /* 0x01efda0003fc5270 */
.L_x_65:
[C---:B------:R-:W-:Y:S01]  /*5b90*/  VIADD R15, R23.reuse, 0x40 ;  /* 0x00000040170f7836 */ /* 0x040fe20000000000 */
[----:B-----5:R-:W-:Y:S01]  /*5ba0*/  MOV R19, R6 ;  /* 0x0000000600137202 */ /* 0x020fe20000000f00 */
[----:B------:R-:W-:Y:S02]  /*5bb0*/  VIADD R23, R23, 0x20 ;  /* 0x0000002017177836 */ /* 0x000fe40000000000 */
[----:B------:R-:W-:Y:S01]  /*5bc0*/  IMAD.MOV.U32 R16, RZ, RZ, R7 ;  /* 0x000000ffff107224 */ /* 0x000fe200078e0007 */
[----:B------:R-:W-:-:S13]  /*5bd0*/  ISETP.GE.AND P0, PT, R15, UR21, PT ;  /* 0x000000150f007c0c */ /* 0x000fda000bf06270 */
[----:B------:R-:W1:Y:S01]  /*5be0*/  @!P0 LDC.64 R20, c[0x0][0xbf0] ;  /* 0x0002fc00ff148b82 */ /* 0x000e620000000a00 */
[----:B------:R-:W2:Y:S01]  /*5bf0*/  SHFL.IDX PT, R14, R14, 0x1f, 0x1f ;  /* 0x03e01f000e0e7f89 */ /* 0x000ea200000e0000 */
[----:B------:R-:W-:Y:S01]  /*5c00*/  BSSY.RECONVERGENT B0, `(.L_x_63) ;  /* 0x000005d000007945 */ /* 0x000fe20003800200 */
[----:B------:R-:W-:Y:S02]  /*5c10*/  HFMA2 R15, -RZ, RZ, 0, 0 ;  /* 0x00000000ff0f7431 */ /* 0x000fe400000001ff */
[----:B------:R-:W3:Y:S01]  /*5c20*/  SHFL.IDX PT, R10, R10, 0x1f, 0x1f ;  /* 0x03e01f000a0a7f89 */ /* 0x000ee200000e0000 */
[----:B-1----:R-:W-:-:S05]  /*5c30*/  @!P0 IMAD.WIDE R20, R23, 0xc, R20 ;  /* 0x0000000c17148825 */ /* 0x002fca00078e0214 */
[----:B------:R1:W5:Y:S04]  /*5c40*/  @!P0 LDG.E R6, desc[UR50][R20.64+0x180] ;  /* 0x0001803214068981 */ /* 0x000368000c1e1900 */
[----:B------:R1:W5:Y:S01]  /*5c50*/  @!P0 LDG.E R7, desc[UR50][R20.64+0x184] ;  /* 0x0001843214078981 */ /* 0x000362000c1e1900 */
[----:B------:R-:W-:Y:S02]  /*5c60*/  ISETP.GE.AND P0, PT, R23, UR21, PT ;  /* 0x0000001517007c0c */ /* 0x000fe4000bf06270 */
[----:B------:R-:W-:-:S11]  /*5c70*/  MOV R18, 0x7fffffff ;  /* 0x7fffffff00127802 */ /* 0x000fd60000000f00 */
[----:B--23--:R-:W-:Y:S05]  /*5c80*/  @P0 BRA `(.L_x_64) ;  /* 0x0000000400500947 */ /* 0x00cfea0003800000 */
[----:B------:R-:W-:-:S04]  /*5c90*/  IADD3 R13, P0, PT, R19, UR18, RZ ;  /* 0x00000012130d7c10 */ /* 0x000fc8000ff1e0ff */
[----:B------:R-:W-:Y:S02]  /*5ca0*/  LEA.HI.X.SX32 R12, R19, UR15, 0x1, P0 ;  /* 0x0000000f130c7c11 */ /* 0x000fe400080f0eff */
[----:B------:R-:W-:-:S04]  /*5cb0*/  IADD3 R19, P0, PT, R16, UR14, RZ ;  /* 0x0000000e10137c10 */ /* 0x000fc8000ff1e0ff */
[----:B------:R-:W-:Y:S02]  /*5cc0*/  LEA.HI.X.SX32 R18, R16, UR13, 0x1, P0 ;  /* 0x0000000d10127c11 */ /* 0x000fe400080f0eff */
[----:B------:R-:W-:-:S05]  /*5cd0*/  IADD3 R16, P0, PT, R13, UR9, RZ ;  /* 0x000000090d107c10 */ /* 0x000fca000ff1e0ff */
[----:B------:R-:W-:Y:S01]  /*5ce0*/  IMAD.X R15, RZ, RZ, R12, P0 ;  /* 0x000000ffff0f7224 */ /* 0x000fe200000e060c */
[----:B-1----:R-:W-:Y:S01]  /*5cf0*/  IADD3 R21, P0, PT, R19, UR7, RZ ;  /* 0x0000000713157c10 */ /* 0x002fe2000ff1e0ff */
        /* <DEDUP_REMOVED lines=10> */
[----:B------:R-:W-:-:S04]  /*5da0*/  IMAD.WIDE.U32 R30, R21, UR4, RZ ;  /* 0x00000004151e7c25 */ /* 0x000fc8000f8e00ff */
[----:B------:R-:W-:Y:S01]  /*5db0*/  IMAD.WIDE.U32.X R28, R15, UR11, R28, P0 ;  /* 0x0000000b0f1c7c25 */ /* 0x000fe200080e041c */
[----:B------:R-:W-:-:S03]  /*5dc0*/  IADD3 RZ, P0, PT, R31, R26, RZ ;  /* 0x0000001a1fff7210 */ /* 0x000fc60007f1e0ff */
[----:B------:R-:W-:-:S04]  /*5dd0*/  IMAD.MOV.U32 R24, RZ, RZ, R27 ;  /* 0x000000ffff187224 */ /* 0x000fc800078e001b */
        /* <DEDUP_REMOVED lines=19> */
[----:B-1----:R-:W-:Y:S01]  /*5f10*/  VIADD R24, R24, 0xffffffe ;  /* 0x0ffffffe18187836 */ /* 0x002fe20000000000 */
[----:B------:R-:W-:-:S05]  /*5f20*/  IABS R16, R4 ;  /* 0x0000000400107213 */ /* 0x000fca0000000000 */
[----:B------:R-:W1:Y:S08]  /*5f30*/  F2I.FTZ.U32.TRUNC.NTZ R25, R24 ;  /* 0x0000001800197305 */ /* 0x000e70000021f000 */
[----:B------:R-:W2:Y:S01]  /*5f40*/  I2F.RP R26, R16 ;  /* 0x00000010001a7306 */ /* 0x000ea20000209400 */
[----:B-1----:R-:W-:Y:S02]  /*5f50*/  IMAD.MOV R15, RZ, RZ, -R25 ;  /* 0x000000ffff0f7224 */ /* 0x002fe400078e0a19 */
[----:B------:R-:W-:-:S02]  /*5f60*/  IMAD.MOV.U32 R24, RZ, RZ, RZ ;  /* 0x000000ffff187224 */ /* 0x000fc400078e00ff */
[----:B------:R-:W-:-:S04]  /*5f70*/  IMAD R15, R15, R18, RZ ;  /* 0x000000120f0f7224 */ /* 0x000fc800078e02ff */
[----:B------:R-:W-:Y:S02]  /*5f80*/  IMAD.HI.U32 R15, R25, R15, R24 ;  /* 0x0000000f190f7227 */ /* 0x000fe400078e0018 */
[----:B--2---:R-:W1:Y:S04]  /*5f90*/  MUFU.RCP R24, R26 ;  /* 0x0000001a00187308 */ /* 0x004e680000001000 */
[----:B------:R-:W-:-:S04]  /*5fa0*/  IMAD.HI.U32 R15, R15, R13, RZ ;  /* 0x0000000d0f0f7227 */ /* 0x000fc800078e00ff */
[----:B------:R-:W-:Y:S01]  /*5fb0*/  IMAD R21, R15, R12, R13 ;  /* 0x0000000c0f157224 */ /* 0x000fe200078e020d */
[----:B------:R-:W-:-:S04]  /*5fc0*/  IABS R13, R19 ;  /* 0x00000013000d7213 */ /* 0x000fc80000000000 */
[----:B------:R-:W-:Y:S01]  /*5fd0*/  ISETP.GT.U32.AND P0, PT, R18, R21, PT ;  /* 0x000000151200720c */ /* 0x000fe20003f04070 */
[----:B-1----:R-:W-:-:S04]  /*5fe0*/  VIADD R24, R24, 0xffffffe ;  /* 0x0ffffffe18187836 */ /* 0x002fc80000000000 */
[----:B------:R-:W1:Y:S08]  /*5ff0*/  F2I.FTZ.U32.TRUNC.NTZ R25, R24 ;  /* 0x0000001800197305 */ /* 0x000e70000021f000 */
[----:B------:R-:W-:Y:S02]  /*6000*/  @!P0 IMAD.IADD R21, R21, 0x1, -R18 ;  /* 0x0000000115158824 */ /* 0x000fe400078e0a12 */
[----:B-1----:R-:W-:-:S02]  /*6010*/  IMAD.MOV R12, RZ, RZ, -R25 ;  /* 0x000000ffff0c7224 */ /* 0x002fc400078e0a19 */
        /* <DEDUP_REMOVED lines=21> */
[----:B------:R-:W-:-:S05]  /*6170*/  @!P0 LOP3.LUT R13, RZ, UR26, RZ, 0x33, !PT ;  /* 0x0000001aff0d8c12 */ /* 0x000fca000f8e33ff */
[----:B------:R-:W-:-:S05]  /*6180*/  IMAD.IADD R13, R19, 0x1, -R13 ;  /* 0x00000001130d7824 */ /* 0x000fca00078e0a0d */
[CC--:B------:R-:W-:Y:S01]  /*6190*/  SEL R12, R13.reuse, R18.reuse, !P6 ;  /* 0x000000120d0c7207 */ /* 0x0c0fe20007000000 */
[----:B------:R-:W-:-:S03]  /*61a0*/  IMAD R18, R13, R18, RZ ;  /* 0x000000120d127224 */ /* 0x000fc600078e02ff */
[----:B------:R-:W-:Y:S02]  /*61b0*/  SHF.R.S32.HI R13, RZ, 0x1f, R12 ;  /* 0x0000001fff0d7819 */ /* 0x000fe4000001140c */
[----:B------:R-:W-:Y:S02]  /*61c0*/  SHF.R.S32.HI R15, RZ, 0x1f, R18 ;  /* 0x0000001fff0f7819 */ /* 0x000fe40000011412 */
.L_x_64:
[----:B------:R-:W-:Y:S05]  /*61d0*/  BSYNC.RECONVERGENT B0 ;  /* 0x0000000000007941 */ /* 0x000fea0003800200 */
.L_x_63:
[----:B------:R-:W2:Y:S01]  /*61e0*/  SHFL.UP PT, R19, R18, 0x1, RZ ;  /* 0x0420000012137989 */ /* 0x000ea200000e00ff */
[----:B------:R-:W-:Y:S02]  /*61f0*/  R2UR UR41, R10 ;  /* 0x000000000a2972ca */ /* 0x000fe400000e0000 */
[----:B------:R-:W-:Y:S01]  /*6200*/  R2UR UR40, R14 ;  /* 0x000000000e2872ca */ /* 0x000fe200000e0000 */
[----:B------:R-:W3:Y:S01]  /*6210*/  SHFL.UP PT, R16, R15, 0x1, RZ ;  /* 0x042000000f107989 */ /* 0x000ee200000e00ff */
[----:B--2---:R-:W-:Y:S02]  /*6220*/  SEL R19, R19, RZ, P5 ;  /* 0x000000ff13137207 */ /* 0x004fe40002800000 */
[----:B---3--:R-:W-:Y:S02]  /*6230*/  SEL R16, R16, RZ, P5 ;  /* 0x000000ff10107207 */ /* 0x008fe40002800000 */
[----:B------:R-:W-:-:S05]  /*6240*/  IADD3 R19, P0, PT, R19, R18, RZ ;  /* 0x0000001213137210 */ /* 0x000fca0007f1e0ff */
[----:B------:R-:W-:Y:S01]  /*6250*/  IMAD.X R16, R16, 0x1, R15, P0 ;  /* 0x0000000110107824 */ /* 0x000fe200000e060f */
[----:B-1----:R-:W1:Y:S04]  /*6260*/  SHFL.UP PT, R20, R19, 0x2, RZ ;  /* 0x0440000013147989 */ /* 0x002e6800000e00ff */
        /* <DEDUP_REMOVED lines=16> */
[----:B------:R-:W-:Y:S02]  /*6370*/  IMAD.X R20, R19, 0x1, R22, P0 ;  /* 0x0000000113147824 */ /* 0x000fe400000e0616 */
[----:B------:R-:W1:Y:S04]  /*6380*/  SHFL.UP PT, R19, R24, 0x10, RZ ;  /* 0x0600000018137989 */ /* 0x000e6800000e00ff */
[----:B------:R-:W2:Y:S01]  /*6390*/  SHFL.UP PT, R21, R20, 0x10, RZ ;  /* 0x0600000014157989 */ /* 0x000ea200000e00ff */
[----:B-1----:R-:W-:Y:S02]  /*63a0*/  SEL R19, R19, RZ, P3 ;  /* 0x000000ff13137207 */ /* 0x002fe40001800000 */
[----:B--2---:R-:W-:Y:S02]  /*63b0*/  SEL R21, R21, RZ, P3 ;  /* 0x000000ff15157207 */ /* 0x004fe40001800000 */
[----:B------:R-:W-:-:S05]  /*63c0*/  IADD3 R19, P0, PT, R19, R24, RZ ;  /* 0x0000001813137210 */ /* 0x000fca0007f1e0ff */
        /* <DEDUP_REMOVED lines=8> */
[----:B------:R-:W-:Y:S05]  /*6450*/  @!P0 BRA `(.L_x_65) ;  /* 0xfffffff400cc8947 */ /* 0x000fea000383ffff */
.L_x_62:
        /* <DEDUP_REMOVED lines=9> */
[----:B------:R-:W-:-:S03]  /*64f0*/  IADD3 R10, P1, P0, R19, UR41, -R18 ;  /* 0x00000029130a7c10 */ /* 0x000fc6000f83e812 */
[----:B------:R-:W-:Y:S01]  /*6500*/  SHFL.IDX PT, R18, R18, R25, 0x1f ;  /* 0x00001f1912127589 */ /* 0x000fe200000e0000 */
[----:B------:R-:W-:-:S03]  /*6510*/  IADD3.X R14, PT, PT, R16, UR40, ~R15, P1, P0 ;  /* 0x00000028100e7c10 */ /* 0x000fc60008fe0c0f */
[----:B------:R-:W2:Y:S04]  /*6520*/  SHFL.IDX PT, R10, R10, R25, 0x1f ;  /* 0x00001f190a0a7589 */ /* 0x000ea800000e0000 */
[----:B------:R-:W3:Y:S04]  /*6530*/  SHFL.IDX PT, R14, R14, R25, 0x1f ;  /* 0x00001f190e0e7589 */ /* 0x000ee800000e0000 */
[----:B------:R1:W4:Y:S04]  /*6540*/  SHFL.IDX PT, R15, R15, R25, 0x1f ;  /* 0x00001f190f0f7589 */ /* 0x00032800000e0000 */
[----:B------:R1:W1:Y:S04]  /*6550*/  SHFL.IDX PT, R13, R13, R25, 0x1f ;  /* 0x00001f190d0d7589 */ /* 0x00026800000e0000 */
[----:B------:R1:W1:Y:S01]  /*6560*/  SHFL.IDX PT, R12, R12, R25, 0x1f ;  /* 0x00001f190c0c7589 */ /* 0x00026200000e0000 */
[----:B--2---:R-:W-:-:S02]  /*6570*/  R2UR UR41, R10 ;  /* 0x000000000a2972ca */ /* 0x004fc400000e0000 */
[----:B---3--:R-:W-:Y:S01]  /*6580*/  R2UR UR40, R14 ;  /* 0x000000000e2872ca */ /* 0x008fe200000e0000 */
[----:B------:R-:W-:-:S14]  /*6590*/  IMAD.MOV.U32 R14, RZ, RZ, R18 ;  /* 0x000000ffff0e7224 */ /* 0x000fdc00078e0012 */
.L_x_59:
[----:B------:R-:W2:Y:S01]  /*65a0*/  LDCU UR4, c[0x0][0xbe8] ;  /* 0x00017d00ff0477ac */ /* 0x000ea20008000800 */
[----:B------:R-:W-:Y:S01]  /*65b0*/  IMAD.MOV.U32 R18, RZ, RZ, -0x1 ;  /* 0xffffffffff127424 */ /* 0x000fe200078e00ff */
[----:B------:R-:W-:Y:S02]  /*65c0*/  MOV R10, 0xffffffff ;  /* 0xffffffff000a7802 */ /* 0x000fe40000000f00 */
[----:B--2---:R-:W-:-:S13]  /*65d0*/  ISETP.GE.AND P0, PT, R21, UR4, PT ;  /* 0x0000000415007c0c */ /* 0x004fda000bf06270 */
[----:B------:R-:W-:Y:S05]  /*65e0*/  @P0 BRA `(.L_x_58) ;  /* 0x0000000000f00947 */ /* 0x000fea0003800000 */
[----:B------:R-:W2:Y:S01]  /*65f0*/  LDCU UR9, c[0x0][0xb98] ;  /* 0x00017300ff0977ac */ /* 0x000ea20008000800 */
[----:B------:R-:W1:Y:S01]  /*6600*/  LDCU UR7, c[0x0][0xb88] ;  /* 0x00017100ff0777ac */ /* 0x000e620008000800 */
[----:B------:R-:W3:Y:S01]  /*6610*/  LDCU UR5, c[0x0][0xbdc] ;  /* 0x00017b80ff0577ac */ /* 0x000ee20008000800 */
[----:B------:R-:W-:-:S04]  /*6620*/  UIADD3 UR11, UP0, UPT, -UR41, UR24, URZ ;  /* 0x00000018290b7290 */ /* 0x000fc8000ff1e1ff */
[----:B------:R-:W-:-:S04]  /*6630*/  UIADD3.X UR10, UPT, UPT, ~UR40, UR17, URZ, UP0, !UPT ;  /* 0x00000011280a7290 */ /* 0x000fc800087fe5ff */
[----:B--2---:R-:W-:Y:S01]  /*6640*/  USHF.R.U32.HI UR8, URZ, UR9, UR10 ;  /* 0x00000009ff087299 */ /* 0x004fe2000801160a */
[--C-:B-1----:R-:W-:Y:S01]  /*6650*/  SHF.R.U32.HI R3, RZ, UR7, R13.reuse ;  /* 0x00000007ff037c19 */ /* 0x102fe2000801160d */
[----:B------:R-:W-:Y:S01]  /*6660*/  USHF.R.U64 UR11, UR11, UR9, UR10 ;  /* 0x000000090b0b7299 */ /* 0x000fe2000800120a */
[----:B------:R-:W-:Y:S01]  /*6670*/  SHF.R.U64 R16, R12, UR7, R13 ;  /* 0x000000070c107c19 */ /* 0x000fe2000800120d */
[----:B------:R-:W-:Y:S02]  /*6680*/  USHF.R.U32.HI UR6, URZ, UR7, UR8 ;  /* 0x00000007ff067299 */ /* 0x000fe40008011608 */
[----:B------:R-:W-:Y:S02]  /*6690*/  USHF.R.U64 UR8, UR11, UR7, UR8 ;  /* 0x000000070b087299 */ /* 0x000fe40008001208 */
[----:B---3--:R-:W-:Y:S02]  /*66a0*/  USHF.R.U32.HI UR4, URZ, UR5, UR6 ;  /* 0x00000005ff047299 */ /* 0x008fe40008011606 */
[----:B------:R-:W-:-:S04]  /*66b0*/  USHF.R.U64 UR5, UR8, UR5, UR6 ;  /* 0x0000000508057299 */ /* 0x000fc80008001206 */
[----:B------:R-:W-:-:S04]  /*66c0*/  LOP3.LUT R2, R3, UR4, RZ, 0xfc, !PT ;  /* 0x0000000403027c12 */ /* 0x000fc8000f8efcff */
[----:B------:R-:W-:-:S13]  /*66d0*/  ISETP.NE.U32.AND P0, PT, R2, RZ, PT ;  /* 0x000000ff0200720c */ /* 0x000fda0003f05070 */
[----:B------:R-:W-:Y:S05]  /*66e0*/  @P0 BRA `(.L_x_66) ;  /* 0x0000000000540947 */ /* 0x000fea0003800000 */
[----:B------:R-:W1:Y:S01]  /*66f0*/  I2F.U32.RP R18, R16 ;  /* 0x0000001000127306 */ /* 0x000e620000209000 */
[----:B------:R-:W-:-:S07]  /*6700*/  ISETP.NE.U32.AND P1, PT, R16, RZ, PT ;  /* 0x000000ff1000720c */ /* 0x000fce0003f25070 */
[----:B-1----:R-:W1:Y:S02]  /*6710*/  MUFU.RCP R10, R18 ;  /* 0x00000012000a7308 */ /* 0x002e640000001000 */
[----:B-1----:R-:W-:-:S06]  /*6720*/  IADD3 R10, PT, PT, R10, 0xffffffe, RZ ;  /* 0x0ffffffe0a0a7810 */ /* 0x002fcc0007ffe0ff */
[----:B------:R1:W2:Y:S02]  /*6730*/  F2I.FTZ.U32.TRUNC.NTZ R11, R10 ;  /* 0x0000000a000b7305 */ /* 0x0002a4000021f000 */
[----:B-1----:R-:W-:Y:S02]  /*6740*/  HFMA2 R10, -RZ, RZ, 0, 0 ;  /* 0x00000000ff0a7431 */ /* 0x002fe400000001ff */
[----:B--2---:R-:W-:-:S04]  /*6750*/  IMAD.MOV R2, RZ, RZ, -R11 ;  /* 0x000000ffff027224 */ /* 0x004fc800078e0a0b */
[----:B------:R-:W-:-:S04]  /*6760*/  IMAD R2, R2, R16, RZ ;  /* 0x0000001002027224 */ /* 0x000fc800078e02ff */
[----:B------:R-:W-:-:S06]  /*6770*/  IMAD.HI.U32 R2, R11, R2, R10 ;  /* 0x000000020b027227 */ /* 0x000fcc00078e000a */
[----:B------:R-:W-:-:S04]  /*6780*/  IMAD.HI.U32 R20, R2, UR5, RZ ;  /* 0x0000000502147c27 */ /* 0x000fc8000f8e00ff */
[----:B------:R-:W-:-:S04]  /*6790*/  IMAD.MOV R3, RZ, RZ, -R20 ;  /* 0x000000ffff037224 */ /* 0x000fc800078e0a14 */
[----:B------:R-:W-:-:S05]  /*67a0*/  IMAD R3, R16, R3, UR5 ;  /* 0x0000000510037e24 */ /* 0x000fca000f8e0203 */
[----:B------:R-:W-:-:S13]  /*67b0*/  ISETP.GE.U32.AND P0, PT, R3, R16, PT ;  /* 0x000000100300720c */ /* 0x000fda0003f06070 */
[----:B------:R-:W-:Y:S01]  /*67c0*/  @P0 IADD3 R3, PT, PT, R3, -R16, RZ ;  /* 0x8000001003030210 */ /* 0x000fe20007ffe0ff */
[----:B------:R-:W-:-:S03]  /*67d0*/  @P0 VIADD R20, R20, 0x1 ;  /* 0x0000000114140836 */ /* 0x000fc60000000000 */
[----:B------:R-:W-:-:S13]  /*67e0*/  ISETP.GE.U32.AND P2, PT, R3, R16, PT ;  /* 0x000000100300720c */ /* 0x000fda0003f46070 */
[----:B------:R-:W-:Y:S02]  /*67f0*/  @P2 IADD3 R20, PT, PT, R20, 0x1, RZ ;  /* 0x0000000114142810 */ /* 0x000fe40007ffe0ff */
[----:B------:R-:W-:-:S04]  /*6800*/  @!P1 LOP3.LUT R20, RZ, R16, RZ, 0x33, !PT ;  /* 0x00000010ff149212 */ /* 0x000fc800078e33ff */
[----:B------:R-:W-:-:S05]  /*6810*/  IADD3 R19, PT, PT, -R20, RZ, RZ ;  /* 0x000000ff14137210 */ /* 0x000fca0007ffe1ff */
[----:B------:R-:W-:Y:S01]  /*6820*/  IMAD R19, R16, R19, UR5 ;  /* 0x0000000510137e24 */ /* 0x000fe2000f8e0213 */
[----:B------:R-:W-:Y:S06]  /*6830*/  BRA `(.L_x_67) ;  /* 0x0000000000187947 */ /* 0x000fec0003800000 */
.L_x_66:
[----:B------:R-:W-:Y:S01]  /*6840*/  IMAD.U32 R19, RZ, RZ, UR5 ;  /* 0x00000005ff137e24 */ /* 0x000fe2000f8e00ff */
[----:B------:R-:W-:Y:S02]  /*6850*/  MOV R18, UR4 ;  /* 0x0000000400127c02 */ /* 0x000fe40008000f00 */
[----:B------:R-:W-:Y:S02]  /*6860*/  MOV R2, 0x6880 ;  /* 0x0000688000027802 */ /* 0x000fe40000000f00 */
[----:B----45:R-:W-:Y:S05]  /*6870*/  CALL.REL.NOINC `(.L_x_68) ;  /* 0x000000c400ac7944 */ /* 0x030fea0003c00000 */
[----:B------:R-:W-:-:S05]  /*6880*/  IADD3 R19, PT, PT, -R20, RZ, RZ ;  /* 0x000000ff14137210 */ /* 0x000fca0007ffe1ff */
[----:B------:R-:W-:-:S07]  /*6890*/  IMAD R19, R16, R19, UR5 ;  /* 0x0000000510137e24 */ /* 0x000fce000f8e0213 */
.L_x_67:
[----:B------:R-:W1:Y:S01]  /*68a0*/  LDC R11, c[0x0][0xbdc] ;  /* 0x0002f700ff0b7b82 */ /* 0x000e620000000800 */
[----:B------:R-:W-:Y:S01]  /*68b0*/  ULOP3.LUT UR8, UR8, UR12, URZ, 0xc0, !UPT ;  /* 0x0000000c08087292 */ /* 0x000fe2000f8ec0ff */
[----:B------:R-:W-:Y:S01]  /*68c0*/  PLOP3.LUT P1, PT, PT, PT, PT, 0x8, 0x80 ;  /* 0x000000000080781c */ /* 0x000fe20003f2e170 */
[----:B------:R-:W-:-:S05]  /*68d0*/  ULOP3.LUT UR11, UR19, UR11, URZ, 0xc0, !UPT ;  /* 0x0000000b130b7292 */ /* 0x000fca000f8ec0ff */
[----:B------:R-:W2:Y:S08]  /*68e0*/  LDC R2, c[0x0][0xb80] ;  /* 0x0002e000ff027b82 */ /* 0x000eb00000000800 */
[----:B------:R-:W3:Y:S08]  /*68f0*/  LDC R3, c[0x0][0xb90] ;  /* 0x0002e400ff037b82 */ /* 0x000ef00000000800 */
[----:B------:R-:W4:Y:S01]  /*6900*/  LDC R10, c[0x0][0xbe0] ;  /* 0x0002f800ff0a7b82 */ /* 0x000f220000000800 */
[----:B-1----:R-:W-:-:S05]  /*6910*/  SHF.L.U32 R11, R20, R11, RZ ;  /* 0x0000000b140b7219 */ /* 0x002fca00000006ff */
[----:B------:R-:W-:Y:S01]  /*6920*/  VIADD R16, R11, UR8 ;  /* 0x000000080b107c36 */ /* 0x000fe20008000000 */
[----:B------:R-:W-:Y:S01]  /*6930*/  P2R R11, PR, RZ, 0x2 ;  /* 0x00000002ff0b7803 */ /* 0x000fe20000000000 */
[----:B--2---:R-:W-:Y:S02]  /*6940*/  IMAD R19, R19, R2, UR11 ;  /* 0x0000000b13137e24 */ /* 0x004fe4000f8e0202 */
[----:B---3--:R-:W-:Y:S02]  /*6950*/  IMAD R16, R16, R3, UR32 ;  /* 0x0000002010107e24 */ /* 0x008fe4000f8e0203 */
[----:B------:R-:W-:Y:S01]  /*6960*/  IMAD.MOV.U32 R3, RZ, RZ, 0x1 ;  /* 0x00000001ff037424 */ /* 0x000fe200078e00ff */
[----:B----4-:R-:W-:Y:S01]  /*6970*/  ISETP.NE.AND P0, PT, R10, 0x1, PT ;  /* 0x000000010a00780c */ /* 0x010fe20003f05270 */
[----:B------:R-:W-:-:S03]  /*6980*/  IMAD.MOV.U32 R10, RZ, RZ, R21 ;  /* 0x000000ffff0a7224 */ /* 0x000fc600078e0015 */
[----:B------:R-:W-:Y:S02]  /*6990*/  SEL R2, R16, R19, !P0 ;  /* 0x0000001310027207 */ /* 0x000fe40004000000 */
[----:B------:R-:W-:Y:S02]  /*69a0*/  SEL R18, R19, R16, !P0 ;  /* 0x0000001013127207 */ /* 0x000fe40004000000 */
.L_x_58:
[----:B------:R-:W-:-:S09]  /*69b0*/  UISETP.NE.AND UP0, UPT, UR37, 0x1, UPT ;  /* 0x000000012500788c */ /* 0x000fd2000bf05270 */
[----:B------:R-:W-:Y:S05]  /*69c0*/  BRA.U !UP0, `(.L_x_69) ;  /* 0x0000000108047547 */ /* 0x000fea000b800000 */
[----:B------:R-:W-:Y:S05]  /*69d0*/  BPT.TRAP 0x1 ;  /* 0x000000040000795c */ /* 0x000fea0000300000 */
.L_x_69:
[----:B------:R-:W2:Y:S01]  /*69e0*/  S2UR UR4, SR_CgaCtaId ;  /* 0x00000000000479c3 */ /* 0x000ea20000008800 */
[----:B------:R-:W-:Y:S01]  /*69f0*/  UMOV UR5, 0x400 ;  /* 0x0000040000057882 */ /* 0x000fe20000000000 */
[----:B------:R-:W-:Y:S01]  /*6a00*/  SHF.L.U32 R16, R0, 0x1f, RZ ;  /* 0x0000001f00107819 */ /* 0x000fe200000006ff */
[----:B------:R-:W-:Y:S01]  /*6a10*/  VIADD R19, R9, 0x1 ;  /* 0x0000000109137836 */ /* 0x000fe20000000000 */
[----:B------:R-:W-:Y:S01]  /*6a20*/  ISETP.NE.AND P1, PT, R17, R10, PT ;  /* 0x0000000a1100720c */ /* 0x000fe20003f25270 */
[----:B--2---:R-:W-:-:S04]  /*6a30*/  ULEA UR4, UR4, UR5, 0x18 ;  /* 0x0000000504047291 */ /* 0x004fc8000f8ec0ff */
[----:B------:R-:W-:-:S09]  /*6a40*/  ULEA UR4, UR20, UR4, 0x3 ;  /* 0x0000000414047291 */ /* 0x000fd2000f8e18ff */
[----:B------:R-:W2:Y:S02]  /*6a50*/  SYNCS.PHASECHK.TRANS64.TRYWAIT P0, [UR4+0x100], R16 ;  /* 0x00010010ff0075a7 */ /* 0x000ea40008001104 */
[----:B--2---:R-:W-:Y:S05]  /*6a60*/  @!P0 BRA `(.L_x_70) ;  /* 0x000000b400208947 */ /* 0x004fea0003800000 */
.L_x_259:
[----:B------:R-:W-:Y:S01]  /*6a70*/  ELECT P0, URZ, PT ;  /* 0x0000000000ff782f */ /* 0x000fe20003800000 */
[----:B------:R-:W-:Y:S01]  /*6a80*/  @!P1 IMAD.MOV R19, RZ, RZ, R9 ;  /* 0x000000ffff139224 */ /* 0x000fe200078e0209 */
[----:B------:R-:W-:Y:S01]  /*6a90*/  BSSY.RECONVERGENT B0, `(.L_x_71) ;  /* 0x0000017000007945 */ /* 0x000fe20003800200 */
[----:B------:R-:W-:-:S03]  /*6aa0*/  ISETP.NE.AND P2, PT, R11, RZ, PT ;  /* 0x000000ff0b00720c */ /* 0x000fc60003f45270 */
[----:B------:R-:W-:-:S07]  /*6ab0*/  PRMT R9, R19, 0x7610, R9 ;  /* 0x0000761013097816 */ /* 0x000fce0000000009 */
[----:B------:R-:W-:Y:S05]  /*6ac0*/  @!P0 BRA `(.L_x_72) ;  /* 0x00000000004c8947 */ /* 0x000fea0003800000 */
[----:B------:R-:W-:Y:S01]  /*6ad0*/  PLOP3.LUT P0, PT, P1, P2, PT, 0x20, 0x2 ;  /* 0x000000000002781c */ /* 0x000fe20000f04470 */
[----:B------:R-:W-:Y:S01]  /*6ae0*/  UIMAD UR5, UR20, 0x14, UR36 ;  /* 0x00000014140578a4 */ /* 0x000fe2000f8e0224 */
[----:B------:R-:W-:Y:S02]  /*6af0*/  SEL R11, R9, RZ, !P2 ;  /* 0x000000ff090b7207 */ /* 0x000fe40005000000 */
[----:B--2---:R-:W-:-:S04]  /*6b00*/  SEL R16, RZ, 0x1, !P0 ;  /* 0x00000001ff107807 */ /* 0x004fc80004000000 */
[----:B------:R-:W-:Y:S02]  /*6b10*/  PRMT R11, R16, 0x5410, R11 ;  /* 0x00005410100b7816 */ /* 0x000fe4000000000b */
[----:B------:R2:W-:Y:S04]  /*6b20*/  STS [UR5], R2 ;  /* 0x00000002ff007988 */ /* 0x0005e80008000805 */
[----:B------:R2:W-:Y:S04]  /*6b30*/  STS [UR5+0x4], R18 ;  /* 0x00000412ff007988 */ /* 0x0005e80008000805 */
[----:B------:R2:W-:Y:S04]  /*6b40*/  STS [UR5+0xc], R3 ;  /* 0x00000c03ff007988 */ /* 0x0005e80008000805 */
[----:B------:R2:W-:Y:S04]  /*6b50*/  STS [UR5+0x10], R11 ;  /* 0x0000100bff007988 */ /* 0x0005e80008000805 */
[----:B------:R2:W-:Y:S01]  /*6b60*/  STS [UR5+0x8], R10 ;  /* 0x0000080aff007988 */ /* 0x0005e20008000805 */
[----:B------:R-:W-:Y:S01]  /*6b70*/  @!PT LDS RZ, [RZ] ;  /* 0x00000000fffff984 */ /* 0x000fe20000000800 */
[----:B------:R-:W-:Y:S01]  /*6b80*/  @!PT LDS RZ, [RZ] ;  /* 0x00000000fffff984 */ /* 0x000fe20000000800 */
[----:B------:R-:W-:Y:S01]  /*6b90*/  @!PT LDS RZ, [RZ] ;  /* 0x00000000fffff984 */ /* 0x000fe20000000800 */
[----:B------:R-:W-:Y:S01]  /*6ba0*/  @!PT LDS RZ, [RZ] ;  /* 0x00000000fffff984 */ /* 0x000fe20000000800 */
[----:B------:R3:W-:Y:S06]  /*6bb0*/  MEMBAR.ALL.CTA ;  /* 0x0000000000007992 */ /* 0x0007ec0000008000 */
[----:B---3--:R-:W3:Y:S01]  /*6bc0*/  FENCE.VIEW.ASYNC.S ;  /* 0x00000000000073c6 */ /* 0x008ee20000000000 */
[----:B------:R-:W-:Y:S05]  /*6bd0*/  BRA.U !UP0, `(.L_x_73) ;  /* 0x0000000108047547 */ /* 0x000fea000b800000 */
[----:B------:R-:W-:Y:S05]  /*6be0*/  BPT.TRAP 0x1 ;  /* 0x000000040000795c */ /* 0x000fea0000300000 */
.L_x_73:
[----:B---3--:R-:W-:Y:S01]  /*6bf0*/  SYNCS.ARRIVE.TRANS64.A1T0 RZ, [UR4+0xc0], RZ ;  /* 0x0000c0ffffff79a7 */ /* 0x008fe20008100004 */
.L_x_72:
[----:B------:R-:W-:Y:S05]  /*6c00*/  BSYNC.RECONVERGENT B0 ;  /* 0x0000000000007941 */ /* 0x000fea0003800200 */
.L_x_71:
[----:B------:R-:W-:Y:S01]  /*6c10*/  UIADD3 UR20, UPT, UPT, UR20, 0x1, URZ ;  /* 0x0000000114147890 */ /* 0x000fe2000fffe0ff */
[----:B--2---:R-:W-:-:S03]  /*6c20*/  MOV R17, R10 ;  /* 0x0000000a00117202 */ /* 0x004fc60000000f00 */
[----:B------:R-:W-:-:S04]  /*6c30*/  UISETP.NE.AND UP0, UPT, UR20, 0x8, UPT ;  /* 0x000000081400788c */ /* 0x000fc8000bf05270 */
[----:B------:R-:W-:Y:S02]  /*6c40*/  USEL UR4, URZ, 0x1, UP0 ;  /* 0x00000001ff047887 */ /* 0x000fe40008000000 */
[----:B------:R-:W-:-:S04]  /*6c50*/  USEL UR20, UR20, URZ, UP0 ;  /* 0x000000ff14147287 */ /* 0x000fc80008000000 */
[----:B------:R-:W-:Y:S01]  /*6c60*/  LOP3.LUT R0, R0, UR4, RZ, 0x3c, !PT ;  /* 0x0000000400007c12 */ /* 0x000fe2000f8e3cff */
[----:B------:R-:W-:Y:S07]  /*6c70*/  @!P2 BRA `(.L_x_74) ;  /* 0xffffffe40008a947 */ /* 0x000fee000383ffff */
[----:B------:R-:W-:Y:S01]  /*6c80*/  HFMA2 R9, -RZ, RZ, 0, 0 ;  /* 0x00000000ff097431 */ /* 0x000fe200000001ff */
[----:B------:R-:W-:Y:S02]  /*6c90*/  PRMT R11, RZ, 0x7610, R11 ;  /* 0x00007610ff0b7816 */ /* 0x000fe4000000000b */
.L_x_90:
[----:B--2---:R-:W2:Y:S01]  /*6ca0*/  LDC.64 R2, c[0x0][0xbd0] ;  /* 0x0002f400ff027b82 */ /* 0x004ea20000000a00 */
[----:B------:R-:W-:Y:S01]  /*6cb0*/  UIADD3 UR24, UP0, UPT, UR24, UR30, URZ ;  /* 0x0000001e18187290 */ /* 0x000fe2000ff1e0ff */
[----:B------:R-:W-:Y:S01]  /*6cc0*/  ISETP.NE.AND P1, PT, RZ, UR16, PT ;  /* 0x00000010ff007c0c */ /* 0x000fe2000bf25270 */
[----:B------:R-:W-:Y:S01]  /*6cd0*/  IMAD.MOV.U32 R23, RZ, RZ, RZ ;  /* 0x000000ffff177224 */ /* 0x000fe200078e00ff */
[----:B------:R-:W-:Y:S01]  /*6ce0*/  PLOP3.LUT P2, PT, PT, PT, PT, 0x80, 0x8 ;  /* 0x000000000008781c */ /* 0x000fe20003f4f070 */
[----:B------:R-:W-:Y:S01]  /*6cf0*/  UIADD3.X UR17, UPT, UPT, UR17, UR25, URZ, UP0, !UPT ;  /* 0x0000001911117290 */ /* 0x000fe200087fe4ff */
[----:B------:R-:W-:Y:S02]  /*6d00*/  IMAD.MOV.U32 R22, RZ, RZ, -0x1 ;  /* 0xffffffffff167424 */ /* 0x000fe400078e00ff */
[----:B------:R-:W-:Y:S01]  /*6d10*/  P2R R24, PR, RZ, 0x4 ;  /* 0x00000004ff187803 */ /* 0x000fe20000000000 */
[----:B------:R-:W-:Y:S01]  /*6d20*/  IMAD.MOV.U32 R16, RZ, RZ, -0x1 ;  /* 0xffffffffff107424 */ /* 0x000fe200078e00ff */
[----:B--2---:R-:W-:Y:S01]  /*6d30*/  ISETP.LE.U32.AND P0, PT, R2, UR24, PT ;  /* 0x0000001802007c0c */ /* 0x004fe2000bf03070 */
[----:B------:R-:W-:-:S05]  /*6d40*/  IMAD.U32 R2, RZ, RZ, UR17 ;  /* 0x00000011ff027e24 */ /* 0x000fca000f8e00ff */
[----:B------:R-:W-:Y:S01]  /*6d50*/  ISETP.GE.U32.AND.EX P0, PT, R2, R3, PT, P0 ;  /* 0x000000030200720c */ /* 0x000fe20003f06100 */
[----:B------:R-:W-:-:S12]  /*6d60*/  IMAD.MOV.U32 R3, RZ, RZ, -0x1 ;  /* 0xffffffffff037424 */ /* 0x000fd800078e00ff */
[----:B------:R-:W-:Y:S05]  /*6d70*/  @P0 BRA P1, `(.L_x_75) ;  /* 0x0000001800080947 */ /* 0x000fea0000800000 */
[----:B------:R-:W-:Y:S01]  /*6d80*/  IADD3 R3, P1, PT, R14, UR41, RZ ;  /* 0x000000290e037c10 */ /* 0x000fe2000ff3e0ff */
[----:B------:R-:W-:-:S03]  /*6d90*/  IMAD.U32 R2, RZ, RZ, UR17 ;  /* 0x00000011ff027e24 */ /* 0x000fc6000f8e00ff */
[----:B------:R-:W-:Y:S02]  /*6da0*/  ISETP.LE.U32.AND P0, PT, R3, UR24, PT ;  /* 0x0000001803007c0c */ /* 0x000fe4000bf03070 */
[----:B----4-:R-:W-:-:S04]  /*6db0*/  IADD3.X R3, PT, PT, R15, UR40, RZ, P1, !PT ;  /* 0x000000280f037c10 */ /* 0x010fc80008ffe4ff */
[----:B------:R-:W-:-:S13]  /*6dc0*/  ISETP.GE.U32.AND.EX P0, PT, R2, R3, PT, P0 ;  /* 0x000000030200720c */ /* 0x000fda0003f06100 */
[----:B------:R-:W-:Y:S05]  /*6dd0*/  @!P0 BRA `(.L_x_76) ;  /* 0x0000001000e88947 */ /* 0x000fea0003800000 */
[----:B------:R-:W2:Y:S01]  /*6de0*/  LDCU UR21, c[0x0][0xbe8] ;  /* 0x00017d00ff1577ac */ /* 0x000ea20008000800 */
[----:B------:R-:W-:Y:S01]  /*6df0*/  IMAD.IADD R21, R8, 0x1, R21 ;  /* 0x0000000108157824 */ /* 0x000fe200078e0215 */
[----:B-----5:R-:W-:Y:S01]  /*6e00*/  MOV R16, R6 ;  /* 0x0000000600107202 */ /* 0x020fe20000000f00 */
[----:B------:R-:W-:Y:S02]  /*6e10*/  IMAD.MOV.U32 R15, RZ, RZ, R7 ;  /* 0x000000ffff0f7224 */ /* 0x000fe400078e0007 */
[----:B------:R-:W-:-:S05]  /*6e20*/  VIADD R2, R21, 0x20 ;  /* 0x0000002015027836 */ /* 0x000fca0000000000 */
[----:B--2---:R-:W-:-:S13]  /*6e30*/  ISETP.GE.AND P0, PT, R2, UR21, PT ;  /* 0x0000001502007c0c */ /* 0x004fda000bf06270 */
[----:B------:R-:W2:Y:S01]  /*6e40*/  @!P0 LDC.64 R2, c[0x0][0xbf0] ;  /* 0x0002fc00ff028b82 */ /* 0x000ea20000000a00 */
[----:B------:R-:W-:Y:S01]  /*6e50*/  BSSY.RECONVERGENT B0, `(.L_x_77) ;  /* 0x0000061000007945 */ /* 0x000fe20003800200 */
[----:B------:R-:W-:Y:S01]  /*6e60*/  HFMA2 R14, -RZ, RZ, 0, 0 ;  /* 0x00000000ff0e7431 */ /* 0x000fe200000001ff */
[----:B------:R-:W-:Y:S01]  /*6e70*/  MOV R17, 0x7fffffff ;  /* 0x7fffffff00117802 */ /* 0x000fe20000000f00 */
[----:B--2---:R-:W-:-:S05]  /*6e80*/  @!P0 IMAD.WIDE R2, R21, 0xc, R2 ;  /* 0x0000000c15028825 */ /* 0x004fca00078e0202 */
[----:B------:R2:W5:Y:S04]  /*6e90*/  @!P0 LDG.E R6, desc[UR50][R2.64+0x180] ;  /* 0x0001803202068981 */ /* 0x000568000c1e1900 */
[----:B------:R2:W5:Y:S01]  /*6ea0*/  @!P0 LDG.E R7, desc[UR50][R2.64+0x184] ;  /* 0x0001843202078981 */ /* 0x000562000c1e1900 */
[----:B------:R-:W-:-:S13]  /*6eb0*/  ISETP.GE.AND P0, PT, R21, UR21, PT ;  /* 0x0000001515007c0c */ /* 0x000fda000bf06270 */
[----:B------:R-:W-:Y:S05]  /*6ec0*/  @P0 BRA `(.L_x_78) ;  /* 0x0000000400640947 */ /* 0x000fea0003800000 */
[----:B-1----:R-:W-:Y:S01]  /*6ed0*/  IABS R12, R5 ;  /* 0x00000005000c7213 */ /* 0x002fe20000000000 */
[----:B------:R-:W1:Y:S01]  /*6ee0*/  LDCU.64 UR8, c[0x0][0xbb0] ;  /* 0x00017600ff0877ac */ /* 0x000e620008000a00 */
[----:B--2---:R-:W-:Y:S02]  /*6ef0*/  IABS R3, R4 ;  /* 0x0000000400037213 */ /* 0x004fe40000000000 */
[----:B------:R-:W2:Y:S01]  /*6f00*/  I2F.RP R26, R12 ;  /* 0x0000000c001a7306 */ /* 0x000ea20000209400 */
[----:B------:R-:W3:Y:S01]  /*6f10*/  LDCU.128 UR4, c[0x0][0xbc0] ;  /* 0x00017800ff0477ac */ /* 0x000ee20008000c00 */
[C---:B------:R-:W-:Y:S02]  /*6f20*/  IADD3 R14, P0, PT, R16.reuse, UR18, RZ ;  /* 0x00000012100e7c10 */ /* 0x040fe4000ff1e0ff */
[----:B------:R-:W-:Y:S01]  /*6f30*/  IADD3 R18, P2, PT, R15, UR14, RZ ;  /* 0x0000000e0f127c10 */ /* 0x000fe2000ff5e0ff */
[----:B------:R-:W4:Y:S01]  /*6f40*/  LDCU.64 UR10, c[0x0][0xba8] ;  /* 0x00017500ff0a77ac */ /* 0x000f220008000a00 */
[----:B------:R-:W-:-:S02]  /*6f50*/  LEA.HI.X.SX32 R13, R16, UR15, 0x1, P0 ;  /* 0x0000000f100d7c11 */ /* 0x000fc400080f0eff */
[----:B------:R-:W4:Y:S01]  /*6f60*/  I2F.RP R2, R3 ;  /* 0x0000000300027306 */ /* 0x000f220000209400 */
[----:B------:R-:W-:Y:S02]  /*6f70*/  LEA.HI.X.SX32 R17, R15, UR13, 0x1, P2 ;  /* 0x0000000d0f117c11 */ /* 0x000fe400090f0eff */
[----:B-1----:R-:W-:-:S05]  /*6f80*/  IADD3 R16, P0, PT, R14, UR9, RZ ;  /* 0x000000090e107c10 */ /* 0x002fca000ff1e0ff */
[----:B--2---:R-:W1:Y:S01]  /*6f90*/  MUFU.RCP R26, R26 ;  /* 0x0000001a001a7308 */ /* 0x004e620000001000 */
[----:B---3--:R-:W-:Y:S01]  /*6fa0*/  IADD3 R20, P1, PT, R18, UR7, RZ ;  /* 0x0000000712147c10 */ /* 0x008fe2000ff3e0ff */
[----:B------:R-:W-:Y:S02]  /*6fb0*/  IMAD.X R15, RZ, RZ, R13, P0 ;  /* 0x000000ffff0f7224 */ /* 0x000fe400000e060d */
[----:B----4-:R-:W-:-:S04]  /*6fc0*/  IMAD.WIDE.U32 R36, R16, UR10, RZ ;  /* 0x0000000a10247c25 */ /* 0x010fc8000f8e00ff */
[----:B------:R-:W2:Y:S01]  /*6fd0*/  MUFU.RCP R2, R2 ;  /* 0x0000000200027308 */ /* 0x000ea20000001000 */
[----:B------:R-:W-:Y:S02]  /*6fe0*/  IMAD.X R19, RZ, RZ, R17, P1 ;  /* 0x000000ffff137224 */ /* 0x000fe400008e0611 */
[----:B------:R-:W-:-:S04]  /*6ff0*/  IMAD.WIDE.U32 R30, R15, UR10, RZ ;  /* 0x0000000a0f1e7c25 */ /* 0x000fc8000f8e00ff */
[----:B------:R-:W-:-:S04]  /*7000*/  IMAD.WIDE.U32 R28, R19, UR4, RZ ;  /* 0x00000004131c7c25 */ /* 0x000fc8000f8e00ff */
[----:B------:R-:W-:-:S04]  /*7010*/  IMAD.WIDE.U32 R30, P1, R16, UR11, R30 ;  /* 0x0000000b101e7c25 */ /* 0x000fc8000f82001e */
[----:B-1----:R-:W-:Y:S02]  /*7020*/  VIADD R26, R26, 0xffffffe ;  /* 0x0ffffffe1a1a7836 */ /* 0x002fe40000000000 */
[C---:B------:R-:W-:Y:S02]  /*7030*/  IMAD.WIDE.U32 R28, P0, R20.reuse, UR5, R28 ;  /* 0x00000005141c7c25 */ /* 0x040fe4000f80001c */
[----:B------:R-:W1:Y:S02]  /*7040*/  F2I.FTZ.U32.TRUNC.NTZ R27, R26 ;  /* 0x0000001a001b7305 */ /* 0x000e64000021f000 */
[----:B------:R-:W-:-:S04]  /*7050*/  IMAD.WIDE.U32 R38, R20, UR4, RZ ;  /* 0x0000000414267c25 */ /* 0x000fc8000f8e00ff */
[----:B------:R-:W-:Y:S01]  /*7060*/  IMAD.X R35, RZ, RZ, RZ, P1 ;  /* 0x000000ffff237224 */ /* 0x000fe200008e06ff */
[----:B------:R-:W-:Y:S01]  /*7070*/  IADD3 RZ, P1, PT, R37, R30, RZ ;  /* 0x0000001e25ff7210 */ /* 0x000fe20007f3e0ff */
[----:B--2---:R-:W-:Y:S01]  /*7080*/  VIADD R2, R2, 0xffffffe ;  /* 0x0ffffffe02027836 */ /* 0x004fe20000000000 */
[----:B------:R-:W-:Y:S01]  /*7090*/  IADD3 RZ, P2, PT, R39, R28, RZ ;  /* 0x0000001c27ff7210 */ /* 0x000fe20007f5e0ff */
[----:B------:R-:W-:Y:S02]  /*70a0*/  IMAD.MOV.U32 R34, RZ, RZ, R31 ;  /* 0x000000ffff227224 */ /* 0x000fe400078e001f */
[----:B------:R-:W-:Y:S01]  /*70b0*/  IMAD.X R33, RZ, RZ, RZ, P0 ;  /* 0x000000ffff217224 */ /* 0x000fe200000e06ff */
[----:B------:R-:W-:Y:S01]  /*70c0*/  ISETP.NE.U32.AND P0, PT, RZ, UR10, PT ;  /* 0x0000000aff007c0c */ /* 0x000fe2000bf05070 */
[----:B------:R-:W-:Y:S02]  /*70d0*/  IMAD.MOV.U32 R32, RZ, RZ, R29 ;  /* 0x000000ffff207224 */ /* 0x000fe400078e001d */
[----:B------:R-:W2:Y:S01]  /*70e0*/  F2I.FTZ.U32.TRUNC.NTZ R29, R2 ;  /* 0x00000002001d7305 */ /* 0x000ea2000021f000 */
[----:B------:R-:W-:Y:S01]  /*70f0*/  IMAD.WIDE.U32.X R34, R15, UR11, R34, P1 ;  /* 0x0000000b0f227c25 */ /* 0x000fe200088e0422 */
[----:B------:R-:W-:-:S02]  /*7100*/  ISETP.NE.U32.AND P1, PT, RZ, UR4, PT ;  /* 0x00000004ff007c0c */ /* 0x000fc4000bf25070 */
[----:B------:R-:W-:Y:S01]  /*7110*/  ISETP.NE.AND.EX P0, PT, RZ, UR11, PT, P0 ;  /* 0x0000000bff007c0c */ /* 0x000fe2000bf05300 */
[----:B------:R-:W-:Y:S01]  /*7120*/  IMAD.WIDE.U32.X R32, R19, UR5, R32, P2 ;  /* 0x0000000513207c25 */ /* 0x000fe200090e0420 */
[----:B------:R-:W-:Y:S02]  /*7130*/  ISETP.NE.AND.EX P1, PT, RZ, UR5, PT, P1 ;  /* 0x00000005ff007c0c */ /* 0x000fe4000bf25310 */
[----:B------:R-:W-:Y:S01]  /*7140*/  SEL R14, R14, R34, !P0 ;  /* 0x000000220e0e7207 */ /* 0x000fe20004000000 */
[----:B-1----:R-:W-:Y:S01]  /*7150*/  IMAD.MOV R16, RZ, RZ, -R27 ;  /* 0x000000ffff107224 */ /* 0x002fe200078e0a1b */
[----:B------:R-:W-:Y:S01]  /*7160*/  SEL R13, R13, R35, !P0 ;  /* 0x000000230d0d7207 */ /* 0x000fe20004000000 */
[----:B------:R-:W-:Y:S01]  /*7170*/  IMAD.MOV.U32 R26, RZ, RZ, RZ ;  /* 0x000000ffff1a7224 */ /* 0x000fe200078e00ff */
[----:B------:R-:W-:Y:S01]  /*7180*/  SEL R18, R18, R32, !P1 ;  /* 0x0000002012127207 */ /* 0x000fe20004800000 */
[----:B------:R-:W-:Y:S01]  /*7190*/  IMAD R15, R16, R12, RZ ;  /* 0x0000000c100f7224 */ /* 0x000fe200078e02ff */
[----:B------:R-:W-:Y:S01]  /*71a0*/  SEL R17, R17, R33, !P1 ;  /* 0x0000002111117207 */ /* 0x000fe20004800000 */
[----:B--2---:R-:W-:Y:S01]  /*71b0*/  IMAD.MOV R20, RZ, RZ, -R29 ;  /* 0x000000ffff147224 */ /* 0x004fe200078e0a1d */
[----:B------:R-:W-:Y:S01]  /*71c0*/  SHF.R.U64 R2, R14, UR8, R13 ;  /* 0x000000080e027c19 */ /* 0x000fe2000800120d */
[----:B------:R-:W-:Y:S01]  /*71d0*/  IMAD.HI.U32 R15, R27, R15, R26 ;  /* 0x0000000f1b0f7227 */ /* 0x000fe200078e001a */
[----:B------:R-:W-:-:S02]  /*71e0*/  SHF.R.U64 R17, R18, UR6, R17 ;  /* 0x0000000612117c19 */ /* 0x000fc40008001211 */
[----:B------:R-:W-:Y:S01]  /*71f0*/  IADD3 R19, PT, PT, R5, -0x1, R2 ;  /* 0xffffffff05137810 */ /* 0x000fe20007ffe002 */
[----:B------:R-:W-:Y:S01]  /*7200*/  IMAD.MOV.U32 R28, RZ, RZ, RZ ;  /* 0x000000ffff1c7224 */ /* 0x000fe200078e00ff */
[----:B------:R-:W-:Y:S01]  /*7210*/  IADD3 R18, PT, PT, R4, -0x1, R17 ;  /* 0xffffffff04127810 */ /* 0x000fe20007ffe011 */
[----:B------:R-:W-:Y:S01]  /*7220*/  IMAD R17, R20, R3, RZ ;  /* 0x0000000314117224 */ /* 0x000fe200078e02ff */
[----:B------:R-:W-:Y:S02]  /*7230*/  IABS R14, R5 ;  /* 0x00000005000e7213 */ /* 0x000fe40000000000 */
[----:B------:R-:W-:Y:S01]  /*7240*/  IABS R16, R19 ;  /* 0x0000001300107213 */ /* 0x000fe20000000000 */
[----:B------:R-:W-:Y:S01]  /*7250*/  IMAD.HI.U32 R17, R29, R17, R28 ;  /* 0x000000111d117227 */ /* 0x000fe200078e001c */
[----:B------:R-:W-:Y:S02]  /*7260*/  IABS R2, R4 ;  /* 0x0000000400027213 */ /* 0x000fe40000000000 */
[----:B------:R-:W-:Y:S01]  /*7270*/  IABS R13, R18 ;  /* 0x00000012000d7213 */ /* 0x000fe20000000000 */
[----:B------:R-:W-:Y:S01]  /*7280*/  IMAD.MOV R14, RZ, RZ, -R14 ;  /* 0x000000ffff0e7224 */ /* 0x000fe200078e0a0e */
        /* <DEDUP_REMOVED lines=29> */
.L_x_78:
[----:B------:R-:W-:Y:S05]  /*7460*/  BSYNC.RECONVERGENT B0 ;  /* 0x0000000000007941 */ /* 0x000fea0003800200 */
.L_x_77:
[----:B--2---:R-:W2:Y:S01]  /*7470*/  SHFL.UP PT, R2, R17, 0x1, RZ ;  /* 0x0420000011027989 */ /* 0x004ea200000e00ff */
        /* <DEDUP_REMOVED lines=14> */
[----:B---3--:R-:W-:-:S03]  /*7560*/  SEL R15, R15, RZ, P4 ;  /* 0x000000ff0f0f7207 */ /* 0x008fc60002000000 */
[----:B------:R-:W2:Y:S02]  /*7570*/  SHFL.UP PT, R19, R16, 0x4, RZ ;  /* 0x0480000010137989 */ /* 0x000ea400000e00ff */
[----:B------:R-:W-:-:S05]  /*7580*/  IMAD.X R15, R15, 0x1, R2, P0 ;  /* 0x000000010f0f7824 */ /* 0x000fca00000e0602 */
        /* <DEDUP_REMOVED lines=8> */
[----:B------:R-:W-:Y:S01]  /*7610*/  IADD3 R20, P0, PT, R18, R19, RZ ;  /* 0x0000001312147210 */ /* 0x000fe20007f1e0ff */
[----:B------:R-:W-:Y:S01]  /*7620*/  IMAD.U32 R18, RZ, RZ, UR17 ;  /* 0x00000011ff127e24 */ /* 0x000fe2000f8e00ff */
[----:B---3--:R-:W-:-:S03]  /*7630*/  SEL R3, R3, RZ, P2 ;  /* 0x000000ff03037207 */ /* 0x008fc60001000000 */
[----:B------:R-:W2:Y:S02]  /*7640*/  SHFL.UP PT, R15, R20, 0x10, RZ ;  /* 0x06000000140f7989 */ /* 0x000ea400000e00ff */
[----:B-1----:R-:W-:-:S05]  /*7650*/  IMAD.X R25, R3, 0x1, R2, P0 ;  /* 0x0000000103197824 */ /* 0x002fca00000e0602 */
[----:B------:R-:W1:Y:S01]  /*7660*/  SHFL.UP PT, R3, R25, 0x10, RZ ;  /* 0x0600000019037989 */ /* 0x000e6200000e00ff */
[----:B--2---:R-:W-:-:S04]  /*7670*/  SEL R15, R15, RZ, P3 ;  /* 0x000000ff0f0f7207 */ /* 0x004fc80001800000 */
[----:B------:R-:W-:Y:S02]  /*7680*/  IADD3 R16, P0, PT, R15, R20, RZ ;  /* 0x000000140f107210 */ /* 0x000fe40007f1e0ff */
[----:B-1----:R-:W-:-:S05]  /*7690*/  SEL R2, R3, RZ, P3 ;  /* 0x000000ff03027207 */ /* 0x002fca0001800000 */
[----:B------:R-:W-:Y:S01]  /*76a0*/  IMAD.X R15, R2, 0x1, R25, P0 ;  /* 0x00000001020f7824 */ /* 0x000fe200000e0619 */
[----:B------:R-:W-:-:S04]  /*76b0*/  IADD3 R2, P0, PT, R16, UR41, RZ ;  /* 0x0000002910027c10 */ /* 0x000fc8000ff1e0ff */
        /* <DEDUP_REMOVED lines=12> */
.L_x_82:
        /* <DEDUP_REMOVED lines=100> */
.L_x_81:
[----:B------:R-:W-:Y:S05]  /*7dc0*/  BSYNC.RECONVERGENT B0 ;  /* 0x0000000000007941 */ /* 0x000fea0003800200 */
.L_x_80:
        /* <DEDUP_REMOVED lines=40> */
.L_x_79:
        /* <DEDUP_REMOVED lines=12> */
[----:B------:R-:W1:Y:S04]  /*8110*/  SHFL.IDX PT, R16, R16, R3, 0x1f ;  /* 0x00001f0310107589 */ /* 0x000e6800000e0000 */
[----:B------:R-:W3:Y:S04]  /*8120*/  SHFL.IDX PT, R2, R2, R3, 0x1f ;  /* 0x00001f0302027589 */ /* 0x000ee800000e0000 */
[----:B------:R2:W4:Y:S04]  /*8130*/  SHFL.IDX PT, R15, R14, R3, 0x1f ;  /* 0x00001f030e0f7589 */ /* 0x00052800000e0000 */
[----:B------:R2:W2:Y:S04]  /*8140*/  SHFL.IDX PT, R14, R17, R3, 0x1f ;  /* 0x00001f03110e7589 */ /* 0x0004a800000e0000 */
[----:B------:R2:W2:Y:S01]  /*8150*/  SHFL.IDX PT, R12, R12, R3, 0x1f ;  /* 0x00001f030c0c7589 */ /* 0x0004a200000e0000 */
[----:B-1----:R-:W-:-:S02]  /*8160*/  R2UR UR41, R16 ;  /* 0x00000000102972ca */ /* 0x002fc400000e0000 */
[----:B---3--:R-:W-:-:S15]  /*8170*/  R2UR UR40, R2 ;  /* 0x00000000022872ca */ /* 0x008fde00000e0000 */
.L_x_76:
[----:B------:R-:W3:Y:S01]  /*8180*/  LDCU UR4, c[0x0][0xbe8] ;  /* 0x00017d00ff0477ac */ /* 0x000ee20008000800 */
[----:B------:R-:W-:Y:S01]  /*8190*/  IMAD.MOV.U32 R16, RZ, RZ, -0x1 ;  /* 0xffffffffff107424 */ /* 0x000fe200078e00ff */
[----:B--2---:R-:W-:Y:S02]  /*81a0*/  MOV R3, 0xffffffff ;  /* 0xffffffff00037802 */ /* 0x004fe40000000f00 */
[----:B---3--:R-:W-:-:S13]  /*81b0*/  ISETP.GE.AND P0, PT, R21, UR4, PT ;  /* 0x0000000415007c0c */ /* 0x008fda000bf06270 */
        /* <DEDUP_REMOVED lines=38> */
.L_x_83:
[----:B------:R-:W-:Y:S01]  /*8420*/  IMAD.U32 R19, RZ, RZ, UR5 ;  /* 0x00000005ff137e24 */ /* 0x000fe2000f8e00ff */
[----:B------:R-:W-:Y:S02]  /*8430*/  MOV R18, UR4 ;  /* 0x0000000400127c02 */ /* 0x000fe40008000f00 */
[----:B------:R-:W-:Y:S02]  /*8440*/  MOV R2, 0x8460 ;  /* 0x0000846000027802 */ /* 0x000fe40000000f00 */
[----:B----45:R-:W-:Y:S05]  /*8450*/  CALL.REL.NOINC `(.L_x_68) ;  /* 0x000000a800b47944 */ /* 0x030fea0003c00000 */
[----:B------:R-:W-:Y:S02]  /*8460*/  IADD3 R3, PT, PT, -R20, RZ, RZ ;  /* 0x000000ff14037210 */ /* 0x000fe40007ffe1ff */
[----:B------:R-:W-:-:S03]  /*8470*/  MOV R2, R20 ;  /* 0x0000001400027202 */ /* 0x000fc60000000f00 */
[----:B------:R-:W-:-:S07]  /*8480*/  IMAD R20, R16, R3, UR5 ;  /* 0x0000000510147e24 */ /* 0x000fce000f8e0203 */
.L_x_84:
[----:B------:R-:W1:Y:S01]  /*8490*/  LDC R17, c[0x0][0xbdc] ;  /* 0x0002f700ff117b82 */ /* 0x000e620000000800 */
[----:B------:R-:W-:Y:S01]  /*84a0*/  ULOP3.LUT UR8, UR8, UR12, URZ, 0xc0, !UPT ;  /* 0x0000000c08087292 */ /* 0x000fe2000f8ec0ff */
[----:B------:R-:W-:Y:S01]  /*84b0*/  PLOP3.LUT P1, PT, PT, PT, PT, 0x8, 0x80 ;  /* 0x000000000080781c */ /* 0x000fe20003f2e170 */
[----:B------:R-:W-:Y:S01]  /*84c0*/  ULOP3.LUT UR11, UR19, UR11, URZ, 0xc0, !UPT ;  /* 0x0000000b130b7292 */ /* 0x000fe2000f8ec0ff */
[----:B------:R-:W-:Y:S02]  /*84d0*/  IMAD.MOV.U32 R23, RZ, RZ, 0x1 ;  /* 0x00000001ff177424 */ /* 0x000fe400078e00ff */
[----:B------:R-:W-:Y:S02]  /*84e0*/  P2R R24, PR, RZ, 0x2 ;  /* 0x00000002ff187803 */ /* 0x000fe40000000000 */
[----:B------:R-:W2:Y:S08]  /*84f0*/  LDC R3, c[0x0][0xb80] ;  /* 0x0002e000ff037b82 */ /* 0x000eb00000000800 */
[----:B------:R-:W3:Y:S08]  /*8500*/  LDC R16, c[0x0][0xb90] ;  /* 0x0002e400ff107b82 */ /* 0x000ef00000000800 */
[----:B------:R-:W4:Y:S01]  /*8510*/  LDC R18, c[0x0][0xbe0] ;  /* 0x0002f800ff127b82 */ /* 0x000f220000000800 */
[----:B-1----:R-:W-:-:S05]  /*8520*/  SHF.L.U32 R2, R2, R17, RZ ;  /* 0x0000001102027219 */ /* 0x002fca00000006ff */
[----:B------:R-:W-:Y:S02]  /*8530*/  VIADD R17, R2, UR8 ;  /* 0x0000000802117c36 */ /* 0x000fe40008000000 */
[----:B--2---:R-:W-:Y:S02]  /*8540*/  IMAD R3, R20, R3, UR11 ;  /* 0x0000000b14037e24 */ /* 0x004fe4000f8e0203 */
[----:B---3--:R-:W-:Y:S01]  /*8550*/  IMAD R16, R17, R16, UR32 ;  /* 0x0000002011107e24 */ /* 0x008fe2000f8e0210 */
[----:B----4-:R-:W-:-:S04]  /*8560*/  ISETP.NE.AND P0, PT, R18, 0x1, PT ;  /* 0x000000011200780c */ /* 0x010fc80003f05270 */
[----:B------:R-:W-:Y:S02]  /*8570*/  SEL R22, R16, R3, !P0 ;  /* 0x0000000310167207 */ /* 0x000fe40004000000 */
[----:B------:R-:W-:Y:S01]  /*8580*/  SEL R16, R3, R16, !P0 ;  /* 0x0000001003107207 */ /* 0x000fe20004000000 */
[----:B------:R-:W-:Y:S02]  /*8590*/  IMAD.MOV.U32 R3, RZ, RZ, R21 ;  /* 0x000000ffff037224 */ /* 0x000fe400078e0015 */
.L_x_75:
[----:B------:R-:W-:-:S09]  /*85a0*/  UISETP.NE.AND UP0, UPT, UR37, 0x1, UPT ;  /* 0x000000012500788c */ /* 0x000fd2000bf05270 */
[----:B------:R-:W-:Y:S05]  /*85b0*/  BRA.U !UP0, `(.L_x_85) ;  /* 0x0000000108047547 */ /* 0x000fea000b800000 */
[----:B------:R-:W-:Y:S05]  /*85c0*/  BPT.TRAP 0x1 ;  /* 0x000000040000795c */ /* 0x000fea0000300000 */
.L_x_85:
[----:B------:R-:W2:Y:S01]  /*85d0*/  S2UR UR4, SR_CgaCtaId ;  /* 0x00000000000479c3 */ /* 0x000ea20000008800 */
[----:B------:R-:W-:Y:S01]  /*85e0*/  UMOV UR5, 0x400 ;  /* 0x0000040000057882 */ /* 0x000fe20000000000 */
[----:B------:R-:W-:Y:S02]  /*85f0*/  SHF.L.U32 R2, R0, 0x1f, RZ ;  /* 0x0000001f00027819 */ /* 0x000fe400000006ff */
[----:B------:R-:W-:Y:S02]  /*8600*/  ISETP.NE.AND P1, PT, R10, R3, PT ;  /* 0x000000030a00720c */ /* 0x000fe40003f25270 */
[----:B------:R-:W-:-:S04]  /*8610*/  ISETP.NE.AND P2, PT, R24, RZ, PT ;  /* 0x000000ff1800720c */ /* 0x000fc80003f45270 */
[----:B------:R-:W-:Y:S01]  /*8620*/  ISETP.NE.AND P2, PT, R10, R3, !P2 ;  /* 0x000000030a00720c */ /* 0x000fe20005745270 */
[----:B------:R-:W-:-:S06]  /*8630*/  VIADD R10, R11, 0x1 ;  /* 0x000000010b0a7836 */ /* 0x000fcc0000000000 */
[----:B------:R-:W-:Y:S01]  /*8640*/  @!P1 IMAD.MOV R10, RZ, RZ, R11 ;  /* 0x000000ffff0a9224 */ /* 0x000fe200078e020b */
[----:B--2---:R-:W-:-:S04]  /*8650*/  ULEA UR4, UR4, UR5, 0x18 ;  /* 0x0000000504047291 */ /* 0x004fc8000f8ec0ff */
[----:B------:R-:W-:-:S09]  /*8660*/  ULEA UR4, UR20, UR4, 0x3 ;  /* 0x0000000414047291 */ /* 0x000fd2000f8e18ff */
[----:B------:R-:W2:Y:S02]  /*8670*/  SYNCS.PHASECHK.TRANS64.TRYWAIT P0, [UR4+0x100], R2 ;  /* 0x00010002ff0075a7 */ /* 0x000ea40008001104 */
[----:B--2---:R-:W-:Y:S05]  /*8680*/  @!P0 BRA `(.L_x_86) ;  /* 0x0000009800308947 */ /* 0x004fea0003800000 */
.L_x_261:
[----:B------:R-:W-:Y:S02]  /*8690*/  ELECT P0, URZ, PT ;  /* 0x0000000000ff782f */ /* 0x000fe40003800000 */
[----:B------:R-:W-:Y:S01]  /*86a0*/  ISETP.NE.AND P1, PT, R24, RZ, PT ;  /* 0x000000ff1800720c */ /* 0x000fe20003f25270 */
[----:B------:R-:W-:Y:S03]  /*86b0*/  BSSY.RECONVERGENT B0, `(.L_x_87) ;  /* 0x0000015000007945 */ /* 0x000fe60003800200 */
[----:B------:R-:W-:-:S04]  /*86c0*/  SEL R10, R10, RZ, !P1 ;  /* 0x000000ff0a0a7207 */ /* 0x000fc80004800000 */
[----:B--2---:R-:W-:-:S03]  /*86d0*/  PRMT R11, R10, 0x7610, R11 ;  /* 0x000076100a0b7816 */ /* 0x004fc6000000000b */
[----:B------:R-:W-:Y:S05]  /*86e0*/  @!P0 BRA `(.L_x_88) ;  /* 0x0000000000448947 */ /* 0x000fea0003800000 */
[----:B------:R-:W-:Y:S01]  /*86f0*/  UIMAD UR5, UR20, 0x14, UR36 ;  /* 0x00000014140578a4 */ /* 0x000fe2000f8e0224 */
[----:B------:R-:W-:-:S04]  /*8700*/  SEL R2, RZ, 0x1, !P2 ;  /* 0x00000001ff027807 */ /* 0x000fc80005000000 */
[----:B------:R-:W-:-:S04]  /*8710*/  PRMT R2, R2, 0x5410, R11 ;  /* 0x0000541002027816 */ /* 0x000fc8000000000b */
        /* <DEDUP_REMOVED lines=13> */
.L_x_89:
[----:B---3--:R-:W-:Y:S01]  /*87f0*/  SYNCS.ARRIVE.TRANS64.A1T0 RZ, [UR4+0xc0], RZ ;  /* 0x0000c0ffffff79a7 */ /* 0x008fe20008100004 */
.L_x_88:
[----:B------:R-:W-:Y:S05]  /*8800*/  BSYNC.RECONVERGENT B0 ;  /* 0x0000000000007941 */ /* 0x000fea0003800200 */
.L_x_87:
[----:B------:R-:W-:Y:S01]  /*8810*/  UIADD3 UR20, UPT, UPT, UR20, 0x1, URZ ;  /* 0x0000000114147890 */ /* 0x000fe2000fffe0ff */
[----:B------:R-:W-:Y:S02]  /*8820*/  VIADD R9, R9, 0x1 ;  /* 0x0000000109097836 */ /* 0x000fe40000000000 */
[----:B------:R-:W-:Y:S01]  /*8830*/  IMAD.MOV.U32 R10, RZ, RZ, R3 ;  /* 0x000000ffff0a7224 */ /* 0x000fe200078e0003 */
[----:B------:R-:W-:Y:S02]  /*8840*/  UISETP.NE.AND UP0, UPT, UR20, 0x8, UPT ;  /* 0x000000081400788c */ /* 0x000fe4000bf05270 */
[----:B------:R-:W-:Y:S02]  /*8850*/  ISETP.NE.AND P0, PT, R9, 0x4, PT ;  /* 0x000000040900780c */ /* 0x000fe40003f05270 */
[----:B------:R-:W-:Y:S02]  /*8860*/  USEL UR4, URZ, 0x1, UP0 ;  /* 0x00000001ff047887 */ /* 0x000fe40008000000 */
[----:B------:R-:W-:-:S04]  /*8870*/  USEL UR20, UR20, URZ, UP0 ;  /* 0x000000ff14147287 */ /* 0x000fc80008000000 */
[----:B------:R-:W-:-:S05]  /*8880*/  LOP3.LUT R0, R0, UR4, RZ, 0x3c, !PT ;  /* 0x0000000400007c12 */ /* 0x000fca000f8e3cff */
[----:B------:R-:W-:Y:S05]  /*8890*/  @!P0 EXIT ;  /* 0x000000000000894d */ /* 0x000fea0003800000 */
[----:B------:R-:W-:Y:S05]  /*88a0*/  BRA `(.L_x_90) ;  /* 0xffffffe000fc7947 */ /* 0x000fea000383ffff */
.L_x_57:
[----:B------:R-:W-:-:S09]  /*88b0*/  UISETP.NE.AND UP0, UPT, UR37, 0x3, UPT ;  /* 0x000000032500788c */ /* 0x000fd2000bf05270 */
[----:B------:R-:W-:Y:S05]  /*88c0*/  BRA.U UP0, `(.L_x_91) ;  /* 0x0000001100cc7547 */ /* 0x000fea000b800000 */
[----:B------:R-:W-:-:S08]  /*88d0*/  NOP ;  /* 0x0000000000007918 */ /* 0x000fd00000000000 */
[----:B-1--45:R-:W1:-:S00]  /*88e0*/  USETMAXREG.DEALLOC.CTAPOOL 0x88 ;  /* 0x00000088000079c8 */ /* 0x032e4000080e0500 */
[----:B-1----:R-:W1:Y:S01]  /*88f0*/  LDC.64 R20, c[0x0][0x390] ;  /* 0x0000e400ff147b82 */ /* 0x002e620000000a00 */
[----:B------:R-:W-:Y:S02]  /*8900*/  HFMA2 R18, -RZ, RZ, 0, 0 ;  /* 0x00000000ff127431 */ /* 0x000fe400000001ff */
[----:B------:R-:W-:Y:S01]  /*8910*/  IMAD.MOV.U32 R19, RZ, RZ, 0x1 ;  /* 0x00000001ff137424 */ /* 0x000fe200078e00ff */
[----:B------:R-:W-:Y:S01]  /*8920*/  PRMT R4, RZ, 0x7610, R4 ;  /* 0x00007610ff047816 */ /* 0x000fe20000000004 */
[----:B------:R-:W2:Y:S03]  /*8930*/  LDCU UR26, c[0x0][0x880] ;  /* 0x00011000ff1a77ac */ /* 0x000ea60008000800 */
[----:B------:R-:W3:Y:S01]  /*8940*/  LDC.64 R10, c[0x0][0xb08] ;  /* 0x0002c200ff0a7b82 */ /* 0x000ee20000000a00 */
[----:B------:R-:W4:Y:S01]  /*8950*/  LDCU.64 UR6, c[0x0][0x888] ;  /* 0x00011100ff0677ac */ /* 0x000f220008000a00 */
[----:B------:R-:W-:Y:S01]  /*8960*/  UPLOP3.LUT UP1, UPT, UPT, UPT, UPT, 0x40, 0x4 ;  /* 0x000000000004789c */ /* 0x000fe20003f2e870 */
[----:B------:R-:W-:-:S05]  /*8970*/  UMOV UR5, URZ ;  /* 0x000000ff00057c82 */ /* 0x000fca0008000000 */
[----:B------:R-:W1:Y:S08]  /*8980*/  LDC.64 R8, c[0x0][0xb10] ;  /* 0x0002c400ff087b82 */ /* 0x000e700000000a00 */
[----:B--2---:R-:W1:Y:S02]  /*8990*/  LDC.64 R2, c[0x0][0x890] ;  /* 0x00022400ff027b82 */ /* 0x004e640000000a00 */
.L_x_125:
[----:B------:R-:W-:Y:S04]  /*89a0*/  LOP3.LUT R0, R4, 0xffff, RZ, 0xc0, !PT ;  /* 0x0000ffff04007812 */ /* 0x000fe800078ec0ff */
[----:B------:R-:W-:Y:S04]  /*89b0*/  SHF.R.U32.HI R0, RZ, 0x1, R0 ;  /* 0x00000001ff007819 */ /* 0x000fe80000011600 */
[----:B------:R-:W-:Y:S05]  /*89c0*/  LOP3.LUT R0, R0, 0xffff, RZ, 0xc0, !PT ;  /* 0x0000ffff00007812 */ /* 0x000fea00078ec0ff */
[----:B------:R-:W-:Y:S05]  /*89d0*/  IMAD R0, R0, 0x4925, RZ ;  /* 0x0000492500007824 */ /* 0x000fea00078e02ff */
[----:B------:R-:W-:Y:S04]  /*89e0*/  SHF.R.U32.HI R0, RZ, 0x11, R0 ;  /* 0x00000011ff007819 */ /* 0x000fe80000011600 */
[----:B------:R-:W-:Y:S05]  /*89f0*/  PRMT R0, R0, 0x9910, RZ ;  /* 0x0000991000007816 */ /* 0x000fea00000000ff */
[----:B------:R-:W-:Y:S04]  /*8a00*/  IMAD R0, R0, 0xe, RZ ;  /* 0x0000000e00007824 */ /* 0x000fe800078e02ff */
[----:B------:R-:W-:Y:S05]  /*8a10*/  IMAD.MOV R0, RZ, RZ, -R0 ;  /* 0x000000ffff007224 */ /* 0x000fea00078e0a00 */
[----:B------:R-:W-:Y:S05]  /*8a20*/  PRMT R5, R0, 0x7710, RZ ;  /* 0x0000771000057816 */ /* 0x000fea00000000ff */
[----:B------:R-:W-:Y:S05]  /*8a30*/  IMAD.IADD R5, R5, 0x1, R4 ;  /* 0x0000000105057824 */ /* 0x000fea00078e0204 */
[----:B------:R-:W-:Y:S11]  /*8a40*/  R2UR UR4, R5 ;  /* 0x00000000050472ca */ /* 0x000ff600000e0000 */
[----:B------:R-:W-:Y:S02]  /*8a50*/  @!UPT UIADD3 URZ, UPT, UPT, URZ, URZ, URZ ;  /* 0x000000fffffff290 */ /* 0x000fe4000fffe0ff */
[----:B------:R-:W-:Y:S06]  /*8a60*/  ULOP3.LUT UR4, UR4, 0xffff, URZ, 0xc0, !UPT ;  /* 0x0000ffff04047892 */ /* 0x000fec000f8ec0ff */
[----:B------:R-:W-:Y:S02]  /*8a70*/  IMAD.U32 R4, RZ, RZ, UR4 ;  /* 0x00000004ff047e24 */ /* 0x000fe4000f8e00ff */
[----:B------:R-:W-:Y:S03]  /*8a80*/  IMAD.U32 R0, RZ, RZ, UR4 ;  /* 0x00000004ff007e24 */ /* 0x000fe6000f8e00ff */
[----:B------:R-:W-:Y:S04]  /*8a90*/  LEA R4, P0, R4, UR22, 0x7 ;  /* 0x0000001604047c11 */ /* 0x000fe8000f8038ff */
[----:B------:R-:W-:Y:S02]  /*8aa0*/  LEA.HI.X R5, R0, UR23, RZ, 0x7, P0 ;  /* 0x0000001700057c11 */ /* 0x000fe400080f3cff */
[----:B------:R-:W-:Y:S02]  /*8ab0*/  R2UR UR28, R4 ;  /* 0x00000000041c72ca */ /* 0x000fe400000e0000 */
[----:B------:R-:W-:Y:S01]  /*8ac0*/  R2UR UR29, R5 ;  /* 0x00000000051d72ca */ /* 0x000fe200000e0000 */
[----:B------:R-:W-:Y:S03]  /*8ad0*/  @!UPT UIADD3 URZ, UPT, UPT, URZ, URZ, URZ ;  /* 0x000000fffffff290 */ /* 0x000fe6000fffe0ff */
[----:B------:R-:W-:Y:S11]  /*8ae0*/  BRA.U UP1, `(.L_x_92) ;  /* 0x0000000501107547 */ /* 0x000ff6000b800000 */
[----:B------:R-:W2:Y:S01]  /*8af0*/  S2R R0, SR_LANEID ;  /* 0x0000000000007919 */ /* 0x000ea20000000000 */
[----:B------:R-:W-:Y:S02]  /*8b00*/  MOV R4, 0x400 ;  /* 0x0000040000047802 */ /* 0x000fe40000000f00 */
[----:B------:R-:W-:Y:S01]  /*8b10*/  ELECT P0, URZ, PT ;  /* 0x0000000000ff782f */ /* 0x000fe20003800000 */
[----:B------:R-:W-:Y:S01]  /*8b20*/  BSSY.RECONVERGENT B0, `(.L_x_93) ;  /* 0x0000037000007945 */ /* 0x000fe20003800200 */
[----:B------:R-:W5:Y:S02]  /*8b30*/  S2R R15, SR_CgaCtaId ;  /* 0x00000000000f7919 */ /* 0x000f640000008800 */
[----:B-----5:R-:W-:Y:S01]  /*8b40*/  LEA R15, R15, R4, 0x18 ;  /* 0x000000040f0f7211 */ /* 0x020fe200078ec0ff */
[----:B--2---:R-:W-:Y:S05]  /*8b50*/  IMAD.SHL.U32 R0, R0, 0x4, RZ ;  /* 0x0000000400007824 */ /* 0x004fea00078e00ff */
[----:B------:R-:W-:Y:S03]  /*8b60*/  IADD3 R16, PT, PT, R0, 0x380, R15 ;  /* 0x0000038000107810 */ /* 0x000fe60007ffe00f */
[----:B------:R-:W-:Y:S05]  /*8b70*/  @!P0 BRA `(.L_x_94) ;  /* 0x0000000000c48947 */ /* 0x000fea0003800000 */
[----:B-1----:R-:W-:Y:S01]  /*8b80*/  ISETP.NE.U32.AND P0, PT, R8, RZ, PT ;  /* 0x000000ff0800720c */ /* 0x002fe20003f05070 */
[----:B------:R-:W-:Y:S01]  /*8b90*/  IMAD.WIDE R12, R17, 0xc, R20 ;  /* 0x0000000c110c7825 */ /* 0x000fe200078e0214 */
[----:B---3--:R-:W-:Y:S01]  /*8ba0*/  ISETP.NE.U32.AND P1, PT, R10, RZ, PT ;  /* 0x000000ff0a00720c */ /* 0x008fe20003f25070 */
[----:B------:R-:W1:Y:S01]  /*8bb0*/  S2UR UR4, SR_CgaCtaId ;  /* 0x00000000000479c3 */ /* 0x000e620000008800 */
[----:B------:R-:W-:Y:S01]  /*8bc0*/  ISETP.NE.AND.EX P0, PT, R9, RZ, PT, P0 ;  /* 0x000000ff0900720c */ /* 0x000fe20003f05300 */
[----:B------:R-:W-:Y:S01]  /*8bd0*/  UMOV UR8, 0x400 ;  /* 0x0000040000087882 */ /* 0x000fe20000000000 */
[----:B------:R-:W2:Y:S01]  /*8be0*/  LDG.E R26, desc[UR50][R12.64] ;  /* 0x000000320c1a7981 */ /* 0x000ea2000c1e1900 */
[----:B------:R-:W-:Y:S10]  /*8bf0*/  ISETP.NE.AND.EX P1, PT, R11, RZ, PT, P1 ;  /* 0x000000ff0b00720c */ /* 0x000ff40003f25310 */
[----:B------:R-:W3:Y:S08]  /*8c00*/  @P0 LDC.64 R4, c[0x0][0xb10] ;  /* 0x0002c400ff040b82 */ /* 0x000ef00000000a00 */
[----:B------:R-:W5:Y:S01]  /*8c10*/  @P1 LDC.64 R6, c[0x0][0xb08] ;  /* 0x0002c200ff061b82 */ /* 0x000f620000000a00 */
[----:B--2---:R-:W-:Y:S01]  /*8c20*/  SHF.R.S32.HI R27, RZ, 0x1f, R26 ;  /* 0x0000001fff1b7819 */ /* 0x004fe2000001141a */
[C---:B---3--:R-:W-:Y:S01]  /*8c30*/  @P0 IMAD.WIDE R4, R17.reuse, 0x8, R4 ;  /* 0x0000000811040825 */ /* 0x048fe200078e0204 */
[----:B-1----:R-:W-:Y:S03]  /*8c40*/  ULEA UR4, UR4, UR8, 0x18 ;  /* 0x0000000804047291 */ /* 0x002fe6000f8ec0ff */
[----:B-----5:R-:W-:Y:S01]  /*8c50*/  @P1 IMAD.WIDE R6, R17, 0x8, R6 ;  /* 0x0000000811061825 */ /* 0x020fe200078e0206 */
[----:B------:R-:W2:Y:S01]  /*8c60*/  @P0 LDG.E.64 R28, desc[UR50][R4.64] ;  /* 0x00000032041c0981 */ /* 0x000ea2000c1e1b00 */
[----:B------:R-:W-:Y:S03]  /*8c70*/  UIADD3 UR8, UPT, UPT, UR4, 0x380, URZ ;  /* 0x0000038004087890 */ /* 0x000fe6000fffe0ff */
[----:B------:R1:W3:Y:S04]  /*8c80*/  @P1 LDG.E.64 R24, desc[UR50][R6.64] ;  /* 0x0000003206181981 */ /* 0x0002e8000c1e1b00 */
[----:B------:R-:W-:Y:S04]  /*8c90*/  STS [UR4+0x3b0], RZ ;  /* 0x0003b0ffff007988 */ /* 0x000fe80008000804 */
[----:B------:R5:W4:Y:S04]  /*8ca0*/  LDG.E R5, desc[UR50][R12.64+0x4] ;  /* 0x000004320c057981 */ /* 0x000b28000c1e1900 */
[----:B-1----:R-:W1:Y:S01]  /*8cb0*/  LDS R7, [UR4+0x39c] ;  /* 0x00039c04ff077984 */ /* 0x002e620008000800 */
[----:B------:R-:W-:Y:S05]  /*8cc0*/  IMAD.U32 R6, RZ, RZ, UR8 ;  /* 0x00000008ff067e24 */ /* 0x000fea000f8e00ff */
[----:B-----5:R-:W-:Y:S05]  /*8cd0*/  SHF.R.U64 R12, R6, 0x4, RZ ;  /* 0x00000004060c7819 */ /* 0x020fea00000012ff */
[----:B------:R-:W-:Y:S04]  /*8ce0*/  STS [UR4+0x390], R12 ;  /* 0x0003900cff007988 */ /* 0x000fe80008000804 */
[----:B------:R-:W-:Y:S01]  /*8cf0*/  STS [UR4+0x394], R12 ;  /* 0x0003940cff007988 */ /* 0x000fe20008000804 */
[----:B------:R-:W-:Y:S02]  /*8d00*/  @!P0 IMAD.MOV.U32 R28, RZ, RZ, R26 ;  /* 0x000000ffff1c8224 */ /* 0x000fe400078e001a */
[----:B------:R-:W-:Y:S01]  /*8d10*/  @!P0 IMAD.MOV.U32 R29, RZ, RZ, R27 ;  /* 0x000000ffff1d8224 */ /* 0x000fe200078e001b */
[----:B---3--:R-:W-:Y:S04]  /*8d20*/  @P1 STS.64 [UR4+0x380], R24 ;  /* 0x00038018ff001988 */ /* 0x008fe80008000a04 */
[----:B--2---:R-:W-:Y:S04]  /*8d30*/  SHF.L.U64.HI R14, R28, 0x1, R29 ;  /* 0x000000011c0e7819 */ /* 0x004fe8000001021d */
[----:B------:R-:W-:Y:S04]  /*8d40*/  LOP3.LUT R14, R14, 0x1fffffff, RZ, 0xc0, !PT ;  /* 0x1fffffff0e0e7812 */ /* 0x000fe800078ec0ff */
[----:B------:R-:W-:Y:S04]  /*8d50*/  SHF.R.U32.HI R4, RZ, 0x4, R14 ;  /* 0x00000004ff047819 */ /* 0x000fe8000001160e */
[----:B-1----:R-:W-:Y:S02]  /*8d60*/  LOP3.LUT R23, R7, 0xf, R4, 0xb8, !PT ;  /* 0x0000000f07177812 */ /* 0x002fe400078eb804 */
[----:B------:R-:W-:Y:S03]  /*8d70*/  CS2R R6, SRZ ;  /* 0x0000000000067805 */ /* 0x000fe6000001ff00 */
[----:B------:R1:W-:Y:S01]  /*8d80*/  STS [UR4+0x39c], R23 ;  /* 0x00039c17ff007988 */ /* 0x0003e20008000804 */
[----:B----4-:R-:W-:Y:S03]  /*8d90*/  VIADD R5, R5, 0xffffffff ;  /* 0xffffffff05057836 */ /* 0x010fe60000000000 */
[----:B------:R-:W2:Y:S01]  /*8da0*/  LDS R4, [UR4+0x39c] ;  /* 0x00039c04ff047984 */ /* 0x000ea20008000800 */
[----:B-1----:R-:W-:Y:S05]  /*8db0*/  IMAD.SHL.U32 R23, R28, 0x2, RZ ;  /* 0x000000021c177824 */ /* 0x002fea00078e00ff */
[----:B------:R-:W-:Y:S04]  /*8dc0*/  LOP3.LUT R23, R23, 0xfffffffe, RZ, 0xc0, !PT ;  /* 0xfffffffe17177812 */ /* 0x000fe800078ec0ff */
[----:B------:R-:W-:Y:S05]  /*8dd0*/  SHF.R.U64 R14, R23, 0x4, R14 ;  /* 0x00000004170e7819 */ /* 0x000fea000000120e */
[----:B------:R-:W-:Y:S01]  /*8de0*/  STS [UR4+0x38c], R14 ;  /* 0x00038c0eff007988 */ /* 0x000fe20008000804 */
[----:B--2---:R-:W-:Y:S05]  /*8df0*/  LOP3.LUT R30, R4, 0xf0, RZ, 0xb8, !PT ;  /* 0x000000f0041e7812 */ /* 0x004fea00078eb8ff */
[----:B------:R-:W-:Y:S04]  /*8e00*/  STS [UR4+0x39c], R30 ;  /* 0x00039c1eff007988 */ /* 0x000fe80008000804 */
[----:B------:R-:W1:Y:S02]  /*8e10*/  LDS R4, [UR4+0x39c] ;  /* 0x00039c04ff047984 */ /* 0x000e640008000800 */
[----:B-1----:R-:W-:Y:S01]  /*8e20*/  LOP3.LUT R13, R4, 0xf00, RZ, 0xb8, !PT ;  /* 0x00000f00040d7812 */ /* 0x002fe200078eb8ff */
[----:B------:R-:W-:Y:S04]  /*8e30*/  VIADD R4, R26, 0xffffffff ;  /* 0xffffffff1a047836 */ /* 0x000fe80000000000 */
[----:B------:R-:W-:Y:S04]  /*8e40*/  STS.64 [UR4+0x398], R12 ;  /* 0x0003980cff007988 */ /* 0x000fe80008000a04 */
[----:B------:R-:W1:Y:S04]  /*8e50*/  LDS R22, [UR4+0x39c] ;  /* 0x00039c04ff167984 */ /* 0x000e680008000800 */
[----:B------:R2:W-:Y:S01]  /*8e60*/  STS.128 [UR4+0x3a0], R4 ;  /* 0x0003a004ff007988 */ /* 0x0005e20008000c04 */
[----:B-1----:R-:W-:Y:S05]  /*8e70*/  LOP3.LUT R22, R22, 0xf000, RZ, 0xb8, !PT ;  /* 0x0000f00016167812 */ /* 0x002fea00078eb8ff */
[----:B------:R2:W-:Y:S02]  /*8e80*/  STS [UR4+0x39c], R22 ;  /* 0x00039c16ff007988 */ /* 0x0005e40008000804 */
.L_x_94:
[----:B----4-:R-:W-:Y:S05]  /*8e90*/  BSYNC.RECONVERGENT B0 ;  /* 0x0000000000007941 */ /* 0x010fea0003800200 */
.L_x_93:
[----:B------:R-:W-:Y:S01]  /*8ea0*/  NOP ;  /* 0x0000000000007918 */ /* 0x000fe20000000000 */
[----:B------:R-:W4:Y:S01]  /*8eb0*/  LDS R16, [R16] ;  /* 0x0000000010107984 */ /* 0x000f220000000800 */
[----:B--2---:R-:W-:Y:S01]  /*8ec0*/  IADD3 R4, P0, PT, R0, UR28, RZ ;  /* 0x0000001c00047c10 */ /* 0x004fe2000ff1e0ff */
[----:B------:R-:W-:Y:S04]  /*8ed0*/  IMAD.U32 R0, RZ, RZ, UR20 ;  /* 0x00000014ff007e24 */ /* 0x000fe8000f8e00ff */
[----:B------:R-:W-:Y:S01]  /*8ee0*/  IMAD.X R5, RZ, RZ, UR29, P0 ;  /* 0x0000001dff057e24 */ /* 0x000fe200080e06ff */
[----:B------:R-:W-:Y:S04]  /*8ef0*/  SHF.L.U32 R6, R0, 0x1f, RZ ;  /* 0x0000001f00067819 */ /* 0x000fe800000006ff */
[----:B----4-:R2:W4:Y:S02]  /*8f00*/  ATOMG.E.EXCH.STRONG.GPU PT, RZ, [R4], R16 ;  /* 0x0000001004ff73a8 */ /* 0x01052400041ee100 */
[----:B----4-:R-:W4:Y:S02]  /*8f10*/  SYNCS.PHASECHK.TRANS64.TRYWAIT P0, [R15+URZ+0xb8], R6 ;  /* 0x0000b8060f0075a7 */ /* 0x010f2400080011ff */
[----:B--2-4-:R-:W-:Y:S05]  /*8f20*/  @!P0 BRA `(.L_x_95) ;  /* 0x0000009000208947 */ /* 0x014fea0003800000 */
.L_x_92:
[----:B-1----:R-:W-:Y:S04]  /*8f30*/  ISETP.NE.U32.AND P0, PT, R2, RZ, PT ;  /* 0x000000ff0200720c */ /* 0x002fe80003f05070 */
[----:B------:R-:W-:Y:S11]  /*8f40*/  ISETP.NE.AND.EX P0, PT, R3, RZ, PT, P0 ;  /* 0x000000ff0300720c */ /* 0x000ff60003f05300 */
[----:B------:R-:W-:Y:S02]  /*8f50*/  @!UPT UIADD3 URZ, UPT, UPT, URZ, URZ, URZ ;  /* 0x000000fffffff290 */ /* 0x000fe4000fffe0ff */
[----:B------:R-:W1:Y:S02]  /*8f60*/  @P0 LDC.64 R4, c[0x0][0x890] ;  /* 0x00022400ff040b82 */ /* 0x000e640000000a00 */
[----:B-1----:R-:W-:Y:S01]  /*8f70*/  @P0 IMAD.WIDE R4, R17, 0x8, R4 ;  /* 0x0000000811040825 */ /* 0x002fe200078e0204 */
[----:B------:R-:W-:Y:S06]  /*8f80*/  BRA.U UP1, `(.L_x_96) ;  /* 0x0000000101107547 */ /* 0x000fec000b800000 */
[----:B------:R-:W-:Y:S04]  /*8f90*/  DEPBAR {5,4,3,2,1,0} ;  /* 0x0000003f0000791a */ /* 0x000fe80000000000 */
[----:B------:R-:W1:Y:S02]  /*8fa0*/  CCTL.E.C.LDCU.IV.DEEP [UR28] ;  /* 0x000000001c007540 */ /* 0x000e640009c08000 */
[----:B-1----:R1:W-:Y:S01]  /*8fb0*/  UTMACCTL.IV [UR28] ;  /* 0x000000001c0079b9 */ /* 0x0023e20008000000 */
[----:B------:R-:W-:Y:S01]  /*8fc0*/  NOP ;  /* 0x0000000000007918 */ /* 0x000fe20000000000 */
.L_x_96:
[----:B------:R-:W5:Y:S01]  /*8fd0*/  @P0 LDG.E.64 R4, desc[UR50][R4.64] ;  /* 0x0000003204040981 */ /* 0x000f62000c1e1b00 */
[----:B------:R-:W-:Y:S02]  /*8fe0*/  USHF.L.U32 UR18, UR18, 0x6, URZ ;  /* 0x0000000612127899 */ /* 0x000fe400080006ff */
[----:B------:R-:W-:Y:S01]  /*8ff0*/  USHF.L.U32 UR19, UR19, 0x8, URZ ;  /* 0x0000000813137899 */ /* 0x000fe200080006ff */
[----:B-----5:R-:W5:Y:S02]  /*9000*/  @P0 LD.E R0, desc[UR50][R4.64] ;  /* 0x0000003204000980 */ /* 0x020f64000c101900 */
[----:B-----5:R-:W-:Y:S01]  /*9010*/  @P0 FSETP.NEU.AND P1, PT, R0, RZ, PT ;  /* 0x000000ff0000020b */ /* 0x020fe20003f2d000 */
[----:B------:R-:W-:Y:S01]  /*9020*/  @!UPT UIADD3 URZ, UPT, UPT, URZ, URZ, URZ ;  /* 0x000000fffffff290 */ /* 0x000fe2000fffe0ff */
[----:B------:R-:W-:Y:S11]  /*9030*/  @P0 BRA `(.L_x_97) ;  /* 0x00000000002c0947 */ /* 0x000ff60003800000 */
[----:B----4-:R-:W-:Y:S02]  /*9040*/  ISETP.NE.U32.AND P0, PT, RZ, UR6, PT ;  /* 0x00000006ff007c0c */ /* 0x010fe4000bf05070 */
[----:B------:R-:W-:Y:S02]  /*9050*/  FSETP.NEU.AND P1, PT, RZ, UR26, PT ;  /* 0x0000001aff007c0b */ /* 0x000fe4000bf2d000 */
[----:B------:R-:W-:Y:S11]  /*9060*/  ISETP.NE.AND.EX P0, PT, RZ, UR7, PT, P0 ;  /* 0x00000007ff007c0c */ /* 0x000ff6000bf05300 */
[----:B------:R-:W-:Y:S02]  /*9070*/  @!UPT UIADD3 URZ, UPT, UPT, URZ, URZ, URZ ;  /* 0x000000fffffff290 */ /* 0x000fe4000fffe0ff */
[----:B------:R-:W4:Y:S08]  /*9080*/  @P0 LDC R0, c[0x0][0x898] ;  /* 0x00022600ff000b82 */ /* 0x000f300000000800 */
[----:B------:R-:W5:Y:S01]  /*9090*/  @P0 LDC.64 R4, c[0x0][0x888] ;  /* 0x00022200ff040b82 */ /* 0x000f620000000a00 */
[----:B----4-:R-:W-:Y:S04]  /*90a0*/  @P0 IMAD R17, R17, R0, RZ ;  /* 0x0000000011110224 */ /* 0x010fe800078e02ff */
[----:B-----5:R-:W-:Y:S06]  /*90b0*/  @P0 IMAD.WIDE R4, R17, 0x4, R4 ;  /* 0x0000000411040825 */ /* 0x020fec00078e0204 */
[----:B------:R-:W4:Y:S02]  /*90c0*/  @P0 LDG.E R4, desc[UR50][R4.64] ;  /* 0x0000003204040981 */ /* 0x000f24000c1e1900 */
[----:B----4-:R-:W-:Y:S11]  /*90d0*/  @P0 FSETP.NEU.AND P1, PT, R4, RZ, PT ;  /* 0x000000ff0400020b */ /* 0x010ff60003f2d000 */
[----:B------:R-:W-:Y:S02]  /*90e0*/  @!UPT UIADD3 URZ, UPT, UPT, URZ, URZ, URZ ;  /* 0x000000fffffff290 */ /* 0x000fe4000fffe0ff */
.L_x_97:
[----:B------:R-:W-:Y:S01]  /*90f0*/  UISETP.NE.AND UP0, UPT, UR21, 0x4, UPT ;  /* 0x000000041500788c */ /* 0x000fe2000bf05270 */
[----:B------:R-:W-:Y:S04]  /*9100*/  ELECT P0, URZ, PT ;  /* 0x0000000000ff782f */ /* 0x000fe80003800000 */
[----:B------:R-:W-:Y:S04]  /*9110*/  PLOP3.LUT P1, PT, P1, P0, PT, 0x80, 0x8 ;  /* 0x000000000008781c */ /* 0x000fe80000f21070 */
[----:B------:R-:W-:Y:S09]  /*9120*/  BRA.U UP0, `(.L_x_98) ;  /* 0x0000000100047547 */ /* 0x000ff2000b800000 */
[----:B-1--4-:R-:W-:Y:S05]  /*9130*/  BPT.TRAP 0x1 ;  /* 0x000000040000795c */ /* 0x012fea0000300000 */
.L_x_98:
[----:B------:R-:W5:Y:S01]  /*9140*/  S2UR UR25, SR_CgaCtaId ;  /* 0x00000000001979c3 */ /* 0x000f620000008800 */
[----:B------:R-:W-:Y:S01]  /*9150*/  UMOV UR24, 0x400 ;  /* 0x0000040000187882 */ /* 0x000fe20000000000 */
[----:B------:R-:W-:Y:S01]  /*9160*/  SHF.L.U32 R5, R19, 0x1f, RZ ;  /* 0x0000001f13057819 */ /* 0x000fe200000006ff */
[----:B-----5:R-:W-:Y:S09]  /*9170*/  ULEA UR24, UR25, UR24, 0x18 ;  /* 0x0000001819187291 */ /* 0x020ff2000f8ec0ff */
[----:B------:R-:W5:Y:S02]  /*9180*/  SYNCS.PHASECHK.TRANS64.TRYWAIT P0, [UR24+0x90], R5 ;  /* 0x00009005ff0075a7 */ /* 0x000f640008001118 */
[----:B-----5:R-:W-:Y:S05]  /*9190*/  @!P0 BRA `(.L_x_99) ;  /* 0x0000008c00988947 */ /* 0x020fea0003800000 */
.L_x_263:
[----:B------:R-:W-:Y:S04]  /*91a0*/  BSSY.RECONVERGENT B0, `(.L_x_100) ;  /* 0x0000011000007945 */ /* 0x000fe80003800200 */
[----:B------:R-:W-:Y:S05]  /*91b0*/  @!P1 BRA `(.L_x_101) ;  /* 0x00000000003c9947 */ /* 0x000fea0003800000 */
[----:B------:R-:W-:Y:S02]  /*91c0*/  UIADD3 UR17, UPT, UPT, UR24, 0x70, URZ ;  /* 0x0000007018117890 */ /* 0x000fe4000fffe0ff */
[----:B------:R-:W-:Y:S01]  /*91d0*/  UIADD3 UR16, UPT, UPT, UR24, 0x1000, URZ ;  /* 0x0000100018107890 */ /* 0x000fe2000fffe0ff */
[----:B------:R-:W-:Y:S01]  /*91e0*/  UMOV UR12, 0x0 ;  /* 0x00000000000c7882 */ /* 0x000fe20000000000 */
[----:B------:R-:W-:Y:S01]  /*91f0*/  UMOV UR13, 0x10000000 ;  /* 0x10000000000d7882 */ /* 0x000fe20000000000 */
[----:B------:R-:W-:Y:S02]  /*9200*/  UIADD3 UR11, UPT, UPT, UR19, 0x80, URZ ;  /* 0x00000080130b7890 */ /* 0x000fe4000fffe0ff */
[----:B------:R-:W-:Y:S01]  /*9210*/  UIADD3 UR8, UPT, UPT, UR24, 0x2000, URZ ;  /* 0x0000200018087890 */ /* 0x000fe2000fffe0ff */
[----:B------:R-:W-:Y:S03]  /*9220*/  UMOV UR10, UR18 ;  /* 0x00000012000a7c82 */ /* 0x000fe60008000000 */
[----:B------:R1:W-:Y:S01]  /*9230*/  UTMALDG.2D [UR16], [UR28], desc[UR12] ;  /* 0x00000c101c0075b4 */ /* 0x0003e20008009000 */
[----:B------:R-:W-:Y:S01]  /*9240*/  UMOV UR9, UR17 ;  /* 0x0000001100097c82 */ /* 0x000fe20008000000 */
[----:B------:R-:W-:Y:S03]  /*9250*/  UISETP.NE.AND UP0, UPT, UR21, 0x4, UPT ;  /* 0x000000041500788c */ /* 0x000fe6000bf05270 */
[----:B------:R1:W-:Y:S06]  /*9260*/  UTMALDG.2D [UR8], [UR28], desc[UR12] ;  /* 0x00000c081c0075b4 */ /* 0x0003ec0008009000 */
[----:B-1----:R-:W-:Y:S05]  /*9270*/  BRA.U UP0, `(.L_x_102) ;  /* 0x0000000100047547 */ /* 0x002fea000b800000 */
[----:B----4-:R-:W-:Y:S05]  /*9280*/  BPT.TRAP 0x1 ;  /* 0x000000040000795c */ /* 0x010fea0000300000 */
.L_x_102:
[----:B------:R-:W-:Y:S04]  /*9290*/  HFMA2 R0, -RZ, RZ, 0, 0.0078125 ;  /* 0x00002000ff007431 */ /* 0x000fe800000001ff */
[----:B------:R1:W-:Y:S03]  /*92a0*/  SYNCS.ARRIVE.TRANS64.RED.A0TR RZ, [UR24+0x70], R0 ;  /* 0x00007000ffff79a7 */ /* 0x0003e60008300418 */
.L_x_101:
[----:B-1--4-:R-:W-:Y:S05]  /*92b0*/  BSYNC.RECONVERGENT B0 ;  /* 0x0000000000007941 */ /* 0x012fea0003800200 */
.L_x_100:
[----:B------:R-:W-:Y:S09]  /*92c0*/  UISETP.NE.AND UP0, UPT, UR21, 0x4, UPT ;  /* 0x000000041500788c */ /* 0x000ff2000bf05270 */
[----:B------:R-:W-:Y:S05]  /*92d0*/  BRA.U UP0, `(.L_x_103) ;  /* 0x0000000100047547 */ /* 0x000fea000b800000 */
[----:B------:R-:W-:Y:S05]  /*92e0*/  BPT.TRAP 0x1 ;  /* 0x000000040000795c */ /* 0x000fea0000300000 */
.L_x_103:
[----:B------:R-:W-:Y:S04]  /*92f0*/  UIADD3 UR4, UPT, UPT, UR24, 0x70, URZ ;  /* 0x0000007018047890 */ /* 0x000fe8000fffe0ff */
[----:B------:R-:W-:Y:S09]  /*9300*/  UPRMT UR4, UR25, 0x654, UR4 ;  /* 0x0000065419047896 */ /* 0x000ff20008000004 */
[----:B------:R-:W-:Y:S01]  /*9310*/  SYNCS.ARRIVE.TRANS64.RED.A1T0 RZ, [UR4], RZ ;  /* 0x000000ffffff79a7 */ /* 0x000fe20008100404 */
[----:B------:R-:W-:Y:S05]  /*9320*/  BRA.U UP0, `(.L_x_104) ;  /* 0x0000000100047547 */ /* 0x000fea000b800000 */
[----:B------:R-:W-:Y:S05]  /*9330*/  BPT.TRAP 0x1 ;  /* 0x000000040000795c */ /* 0x000fea0000300000 */
.L_x_104:
[----:B------:R-:W1:Y:S02]  /*9340*/  SYNCS.PHASECHK.TRANS64.TRYWAIT P0, [UR24+0x98], R5 ;  /* 0x00009805ff0075a7 */ /* 0x000e640008001118 */
[----:B-1----:R-:W-:Y:S05]  /*9350*/  @!P0 BRA `(.L_x_105) ;  /* 0x0000008c00408947 */ /* 0x002fea0003800000 */
.L_x_265:
[----:B------:R-:W-:Y:S04]  /*9360*/  BSSY.RECONVERGENT B0, `(.L_x_106) ;  /* 0x0000012000007945 */ /* 0x000fe80003800200 */
[----:B------:R-:W-:Y:S05]  /*9370*/  @!P1 BRA `(.L_x_107) ;  /* 0x0000000000409947 */ /* 0x000fea0003800000 */
[----:B------:R-:W-:Y:S02]  /*9380*/  UIADD3 UR13, UPT, UPT, UR24, 0x78, URZ ;  /* 0x00000078180d7890 */ /* 0x000fe4000fffe0ff */
[----:B------:R-:W-:Y:S02]  /*9390*/  UIADD3 UR15, UPT, UPT, UR19, 0x20, URZ ;  /* 0x00000020130f7890 */ /* 0x000fe4000fffe0ff */
[----:B------:R-:W-:Y:S01]  /*93a0*/  UIADD3 UR12, UPT, UPT, UR24, 0x3000, URZ ;  /* 0x00003000180c7890 */ /* 0x000fe2000fffe0ff */
[----:B------:R-:W-:Y:S01]  /*93b0*/  UMOV UR16, 0x0 ;  /* 0x0000000000107882 */ /* 0x000fe20000000000 */
[----:B------:R-:W-:Y:S01]  /*93c0*/  UMOV UR17, 0x10000000 ;  /* 0x1000000000117882 */ /* 0x000fe20000000000 */
[----:B------:R-:W-:Y:S01]  /*93d0*/  UMOV UR14, UR18 ;  /* 0x00000012000e7c82 */ /* 0x000fe20008000000 */
[----:B------:R-:W-:Y:S02]  /*93e0*/  UIADD3 UR11, UPT, UPT, UR19, 0xa0, URZ ;  /* 0x000000a0130b7890 */ /* 0x000fe4000fffe0ff */
[----:B------:R-:W-:Y:S03]  /*93f0*/  UIADD3 UR8, UPT, UPT, UR24, 0x4000, URZ ;  /* 0x0000400018087890 */ /* 0x000fe6000fffe0ff */
[----:B------:R4:W-:Y:S01]  /*9400*/  UTMALDG.2D [UR12], [UR28], desc[UR16] ;  /* 0x0000100c1c0075b4 */ /* 0x0009e20008009000 */
[----:B------:R-:W-:Y:S01]  /*9410*/  UMOV UR10, UR18 ;  /* 0x00000012000a7c82 */ /* 0x000fe20008000000 */
[----:B------:R-:W-:Y:S04]  /*9420*/  UMOV UR9, UR13 ;  /* 0x0000000d00097c82 */ /* 0x000fe80008000000 */
[----:B------:R4:W-:Y:S02]  /*9430*/  UTMALDG.2D [UR8], [UR28], desc[UR16] ;  /* 0x000010081c0075b4 */ /* 0x0009e40008009000 */
[----:B----4-:R-:W-:Y:S05]  /*9440*/  BRA.U UP0, `(.L_x_108) ;  /* 0x0000000100047547 */ /* 0x010fea000b800000 */
[----:B------:R-:W-:Y:S05]  /*9450*/  BPT.TRAP 0x1 ;  /* 0x000000040000795c */ /* 0x000fea0000300000 */
.L_x_108:
[----:B-1----:R-:W-:Y:S04]  /*9460*/  HFMA2 R0, -RZ, RZ, 0, 0.0078125 ;  /* 0x00002000ff007431 */ /* 0x002fe800000001ff */
[----:B------:R4:W-:Y:S03]  /*9470*/  SYNCS.ARRIVE.TRANS64.RED.A0TR RZ, [UR24+0x78], R0 ;  /* 0x00007800ffff79a7 */ /* 0x0009e60008300418 */
.L_x_107:
[----:B------:R-:W-:Y:S05]  /*9480*/  BSYNC.RECONVERGENT B0 ;  /* 0x0000000000007941 */ /* 0x000fea0003800200 */
.L_x_106:
[----:B------:R-:W-:Y:S05]  /*9490*/  BRA.U UP0, `(.L_x_109) ;  /* 0x0000000100047547 */ /* 0x000fea000b800000 */
[----:B------:R-:W-:Y:S05]  /*94a0*/  BPT.TRAP 0x1 ;  /* 0x000000040000795c */ /* 0x000fea0000300000 */
.L_x_109:
[----:B------:R-:W-:Y:S04]  /*94b0*/  UIADD3 UR4, UPT, UPT, UR24, 0x78, URZ ;  /* 0x0000007818047890 */ /* 0x000fe8000fffe0ff */
[----:B------:R-:W-:Y:S09]  /*94c0*/  UPRMT UR4, UR25, 0x654, UR4 ;  /* 0x0000065419047896 */ /* 0x000ff20008000004 */
[----:B------:R-:W-:Y:S01]  /*94d0*/  SYNCS.ARRIVE.TRANS64.RED.A1T0 RZ, [UR4], RZ ;  /* 0x000000ffffff79a7 */ /* 0x000fe20008100404 */
[----:B------:R-:W-:Y:S05]  /*94e0*/  BRA.U UP0, `(.L_x_110) ;  /* 0x0000000100047547 */ /* 0x000fea000b800000 */
[----:B------:R-:W-:Y:S05]  /*94f0*/  BPT.TRAP 0x1 ;  /* 0x000000040000795c */ /* 0x000fea0000300000 */
.L_x_110:
[----:B------:R-:W5:Y:S02]  /*9500*/  SYNCS.PHASECHK.TRANS64.TRYWAIT P0, [UR24+0xa0], R5 ;  /* 0x0000a005ff0075a7 */ /* 0x000f640008001118 */
[----:B-----5:R-:W-:Y:S05]  /*9510*/  @!P0 BRA `(.L_x_111) ;  /* 0x0000008800e88947 */ /* 0x020fea0003800000 */
.L_x_267:
        /* <DEDUP_REMOVED lines=14> */
[----:B-1----:R-:W-:Y:S05]  /*9600*/  BRA.U UP0, `(.L_x_114) ;  /* 0x0000000100047547 */ /* 0x002fea000b800000 */
[----:B------:R-:W-:Y:S05]  /*9610*/  BPT.TRAP 0x1 ;  /* 0x000000040000795c */ /* 0x000fea0000300000 */
.L_x_114:
[----:B----4-:R-:W-:Y:S04]  /*9620*/  HFMA2 R0, -RZ, RZ, 0, 0.0078125 ;  /* 0x00002000ff007431 */ /* 0x010fe800000001ff */
[----:B------:R1:W-:Y:S03]  /*9630*/  SYNCS.ARRIVE.TRANS64.RED.A0TR RZ, [UR24+0x80], R0 ;  /* 0x00008000ffff79a7 */ /* 0x0003e60008300418 */
.L_x_113:
[----:B------:R-:W-:Y:S05]  /*9640*/  BSYNC.RECONVERGENT B0 ;  /* 0x0000000000007941 */ /* 0x000fea0003800200 */
.L_x_112:
[----:B------:R-:W-:Y:S05]  /*9650*/  BRA.U UP0, `(.L_x_115) ;  /* 0x0000000100047547 */ /* 0x000fea000b800000 */
[----:B------:R-:W-:Y:S05]  /*9660*/  BPT.TRAP 0x1 ;  /* 0x000000040000795c */ /* 0x000fea0000300000 */
.L_x_115:
[----:B------:R-:W-:Y:S04]  /*9670*/  UIADD3 UR4, UPT, UPT, UR24, 0x80, URZ ;  /* 0x0000008018047890 */ /* 0x000fe8000fffe0ff */
[----:B------:R-:W-:Y:S09]  /*9680*/  UPRMT UR4, UR25, 0x654, UR4 ;  /* 0x0000065419047896 */ /* 0x000ff20008000004 */
[----:B------:R-:W-:Y:S01]  /*9690*/  SYNCS.ARRIVE.TRANS64.RED.A1T0 RZ, [UR4], RZ ;  /* 0x000000ffffff79a7 */ /* 0x000fe20008100404 */
[----:B------:R-:W-:Y:S05]  /*96a0*/  BRA.U UP0, `(.L_x_116) ;  /* 0x0000000100047547 */ /* 0x000fea000b800000 */
[----:B------:R-:W-:Y:S05]  /*96b0*/  BPT.TRAP 0x1 ;  /* 0x000000040000795c */ /* 0x000fea0000300000 */
.L_x_116:
[----:B------:R-:W5:Y:S02]  /*96c0*/  SYNCS.PHASECHK.TRANS64.TRYWAIT P0, [UR24+0xa8], R5 ;  /* 0x0000a805ff0075a7 */ /* 0x000f640008001118 */
[----:B-----5:R-:W-:Y:S05]  /*96d0*/  @!P0 BRA `(.L_x_117) ;  /* 0x0000008800908947 */ /* 0x020fea0003800000 */
.L_x_269:
        /* <DEDUP_REMOVED lines=16> */
.L_x_120:
[----:B----4-:R-:W-:Y:S04]  /*97e0*/  HFMA2 R0, -RZ, RZ, 0, 0.0078125 ;  /* 0x00002000ff007431 */ /* 0x010fe800000001ff */
[----:B------:R1:W-:Y:S03]  /*97f0*/  SYNCS.ARRIVE.TRANS64.RED.A0TR RZ, [UR24+0x88], R0 ;  /* 0x00008800ffff79a7 */ /* 0x0003e60008300418 */
.L_x_119:
[----:B------:R-:W-:Y:S05]  /*9800*/  BSYNC.RECONVERGENT B0 ;  /* 0x0000000000007941 */ /* 0x000fea0003800200 */
.L_x_118:
[----:B------:R-:W-:Y:S05]  /*9810*/  BRA.U UP0, `(.L_x_121) ;  /* 0x0000000100047547 */ /* 0x000fea000b800000 */
[----:B------:R-:W-:Y:S05]  /*9820*/  BPT.TRAP 0x1 ;  /* 0x000000040000795c */ /* 0x000fea0000300000 */
.L_x_121:
[----:B------:R-:W-:Y:S01]  /*9830*/  UIADD3 UR4, UPT, UPT, UR24, 0x88, URZ ;  /* 0x0000008818047890 */ /* 0x000fe2000fffe0ff */
[----:B------:R-:W-:Y:S01]  /*9840*/  LOP3.LUT R19, R19, 0x1, RZ, 0x3c, !PT ;  /* 0x0000000113137812 */ /* 0x000fe200078e3cff */
[----:B------:R-:W-:Y:S02]  /*9850*/  UISETP.NE.AND UP1, UPT, UR37, 0x8, UPT ;  /* 0x000000082500788c */ /* 0x000fe4000bf25270 */
[----:B------:R-:W-:Y:S09]  /*9860*/  UPRMT UR4, UR25, 0x654, UR4 ;  /* 0x0000065419047896 */ /* 0x000ff20008000004 */
[----:B------:R-:W-:Y:S01]  /*9870*/  SYNCS.ARRIVE.TRANS64.RED.A1T0 RZ, [UR4], RZ ;  /* 0x000000ffffff79a7 */ /* 0x000fe20008100404 */
[----:B------:R-:W-:Y:S05]  /*9880*/  BRA.U UP1, `(.L_x_122) ;  /* 0x0000000101047547 */ /* 0x000fea000b800000 */
[----:B------:R-:W-:Y:S05]  /*9890*/  BPT.TRAP 0x1 ;  /* 0x000000040000795c */ /* 0x000fea0000300000 */
.L_x_122:
[----:B------:R-:W-:Y:S01]  /*98a0*/  ULEA UR8, UR5, UR24, 0x3 ;  /* 0x0000001805087291 */ /* 0x000fe2000f8e18ff */
[----:B-1----:R-:W-:Y:S08]  /*98b0*/  SHF.L.U32 R5, R18, 0x1f, RZ ;  /* 0x0000001f12057819 */ /* 0x002ff000000006ff */
[----:B------:R-:W1:Y:S02]  /*98c0*/  SYNCS.PHASECHK.TRANS64.TRYWAIT P0, [UR8+0x1a0], R5 ;  /* 0x0001a005ff0075a7 */ /* 0x000e640008001108 */
[----:B-1----:R-:W-:Y:S05]  /*98d0*/  @!P0 BRA `(.L_x_123) ;  /* 0x0000008800288947 */ /* 0x002fea0003800000 */
.L_x_271:
[----:B------:R-:W-:Y:S09]  /*98e0*/  UIMAD UR4, UR5, 0x14, UR36 ;  /* 0x00000014050478a4 */ /* 0x000ff2000f8e0224 */
[----:B--2---:R-:W2:Y:S04]  /*98f0*/  LDS R6, [UR4] ;  /* 0x00000004ff067984 */ /* 0x004ea80008000800 */
[----:B-1----:R-:W1:Y:S04]  /*9900*/  LDS R5, [UR4+0x4] ;  /* 0x00000404ff057984 */ /* 0x002e680008000800 */
[----:B------:R-:W3:Y:S04]  /*9910*/  LDS.U16 R4, [UR4+0x12] ;  /* 0x00001204ff047984 */ /* 0x000ee80008000400 */
[----:B------:R-:W3:Y:S04]  /*9920*/  LDS R17, [UR4+0x8] ;  /* 0x00000804ff117984 */ /* 0x000ee80008000800 */
[----:B----4-:R-:W4:Y:S01]  /*9930*/  LDS R0, [UR4+0xc] ;  /* 0x00000c04ff007984 */ /* 0x010f220008000800 */
[----:B------:R-:W-:Y:S01]  /*9940*/  @!PT LDS RZ, [RZ] ;  /* 0x00000000fffff984 */ /* 0x000fe20000000800 */
[----:B------:R-:W-:Y:S01]  /*9950*/  @!PT LDS RZ, [RZ] ;  /* 0x00000000fffff984 */ /* 0x000fe20000000800 */
[----:B------:R-:W-:Y:S01]  /*9960*/  @!PT LDS RZ, [RZ] ;  /* 0x00000000fffff984 */ /* 0x000fe20000000800 */
[----:B------:R-:W-:Y:S01]  /*9970*/  @!PT LDS RZ, [RZ] ;  /* 0x00000000fffff984 */ /* 0x000fe20000000800 */
[----:B------:R5:W-:Y:S06]  /*9980*/  MEMBAR.ALL.CTA ;  /* 0x0000000000007992 */ /* 0x000bec0000008000 */
[----:B-----5:R-:W3:Y:S01]  /*9990*/  FENCE.VIEW.ASYNC.S ;  /* 0x00000000000073c6 */ /* 0x020ee20000000000 */
[----:B--2---:R-:W-:Y:S02]  /*99a0*/  R2UR UR18, R6 ;  /* 0x00000000061272ca */ /* 0x004fe400000e0000 */
[----:B-1----:R-:W-:Y:S01]  /*99b0*/  R2UR UR19, R5 ;  /* 0x00000000051372ca */ /* 0x002fe200000e0000 */
[----:B------:R-:W-:Y:S03]  /*99c0*/  @!UPT UIADD3 URZ, UPT, UPT, URZ, URZ, URZ ;  /* 0x000000fffffff290 */ /* 0x000fe6000fffe0ff */
[----:B------:R-:W-:Y:S11]  /*99d0*/  BRA.U UP1, `(.L_x_124) ;  /* 0x0000000101047547 */ /* 0x000ff6000b800000 */
[----:B------:R-:W-:Y:S05]  /*99e0*/  BPT.TRAP 0x1 ;  /* 0x000000040000795c */ /* 0x000fea0000300000 */
.L_x_124:
[----:B------:R-:W-:Y:S01]  /*99f0*/  UIADD3 UR8, UPT, UPT, UR8, 0x1e0, URZ ;  /* 0x000001e008087890 */ /* 0x000fe2000fffe0ff */
[----:B----4-:R-:W-:Y:S03]  /*9a00*/  ISETP.NE.AND P0, PT, R0, RZ, PT ;  /* 0x000000ff0000720c */ /* 0x010fe60003f05270 */
[----:B------:R-:W-:Y:S09]  /*9a10*/  UPRMT UR8, UR25, 0x654, UR8 ;  /* 0x0000065419087896 */ /* 0x000ff20008000008 */
[----:B---3--:R-:W-:Y:S01]  /*9a20*/  SYNCS.ARRIVE.TRANS64.RED.A1T0 RZ, [UR8], RZ ;  /* 0x000000ffffff79a7 */ /* 0x008fe20008100408 */
[----:B------:R-:W-:Y:S04]  /*9a30*/  UIADD3 UR8, UPT, UPT, UR5, 0x1, URZ ;  /* 0x0000000105087890 */ /* 0x000fe8000fffe0ff */
[----:B------:R-:W-:Y:S04]  /*9a40*/  UISETP.NE.AND UP1, UPT, UR8, 0x8, UPT ;  /* 0x000000080800788c */ /* 0x000fe8000bf25270 */
[----:B------:R-:W-:Y:S02]  /*9a50*/  USEL UR4, URZ, 0x1, UP1 ;  /* 0x00000001ff047887 */ /* 0x000fe40008800000 */
[----:B------:R-:W-:Y:S02]  /*9a60*/  USEL UR5, UR8, URZ, UP1 ;  /* 0x000000ff08057287 */ /* 0x000fe40008800000 */
[----:B------:R-:W-:Y:S02]  /*9a70*/  UPLOP3.LUT UP1, UPT, UPT, UPT, UPT, 0x80, 0x8 ;  /* 0x000000000008789c */ /* 0x000fe40003f2f070 */
[----:B------:R-:W-:Y:S01]  /*9a80*/  LOP3.LUT R18, R18, UR4, RZ, 0x3c, !PT ;  /* 0x0000000412127c12 */ /* 0x000fe2000f8e3cff */
[----:B------:R-:W-:Y:S08]  /*9a90*/  @P0 BRA `(.L_x_125) ;  /* 0xffffffec00c00947 */ /* 0x000ff0000383ffff */
[----:B------:R-:W-:Y:S05]  /*9aa0*/  BRA.U UP0, `(.L_x_126) ;  /* 0x0000000100047547 */ /* 0x000fea000b800000 */
[----:B------:R-:W-:Y:S05]  /*9ab0*/  BPT.TRAP 0x1 ;  /* 0x000000040000795c */ /* 0x000fea0000300000 */
.L_x_126:
[----:B------:R-:W-:-:S04]  /*9ac0*/  SHF.L.U32 R3, R19, 0x1f, RZ ;  /* 0x0000001f13037819 */ /* 0x000fc800000006ff */
[----:B------:R-:W1:Y:S02]  /*9ad0*/  SYNCS.PHASECHK.TRANS64.TRYWAIT P0, [UR24+0x90], R3 ;  /* 0x00009003ff0075a7 */ /* 0x000e640008001118 */
[----:B-1----:R-:W-:Y:S05]  /*9ae0*/  @!P0 BRA `(.L_x_127) ;  /* 0x0000008400bc8947 */ /* 0x002fea0003800000 */
.L_x_273:
[----:B------:R-:W-:Y:S05]  /*9af0*/  BRA.U UP0, `(.L_x_128) ;  /* 0x0000000100047547 */ /* 0x000fea000b800000 */
[----:B------:R-:W-:Y:S05]  /*9b00*/  BPT.TRAP 0x1 ;  /* 0x000000040000795c */ /* 0x000fea0000300000 */
.L_x_128:
[----:B------:R-:W2:Y:S02]  /*9b10*/  SYNCS.PHASECHK.TRANS64.TRYWAIT P0, [UR24+0x98], R3 ;  /* 0x00009803ff0075a7 */ /* 0x000ea40008001118 */
[----:B--2---:R-:W-:Y:S05]  /*9b20*/  @!P0 BRA `(.L_x_129) ;  /* 0x0000008400c48947 */ /* 0x004fea0003800000 */
.L_x_275:
[----:B------:R-:W-:Y:S05]  /*9b30*/  BRA.U UP0, `(.L_x_130) ;  /* 0x0000000100047547 */ /* 0x000fea000b800000 */
[----:B------:R-:W-:Y:S05]  /*9b40*/  BPT.TRAP 0x1 ;  /* 0x000000040000795c */ /* 0x000fea0000300000 */
.L_x_130:
[----:B------:R-:W2:Y:S02]  /*9b50*/  SYNCS.PHASECHK.TRANS64.TRYWAIT P0, [UR24+0xa0], R3 ;  /* 0x0000a003ff0075a7 */ /* 0x000ea40008001118 */
[----:B--2---:R-:W-:Y:S05]  /*9b60*/  @!P0 BRA `(.L_x_131) ;  /* 0x0000008400cc8947 */ /* 0x004fea0003800000 */
.L_x_277:
[----:B------:R-:W-:Y:S05]  /*9b70*/  BRA.U UP0, `(.L_x_132) ;  /* 0x0000000100047547 */ /* 0x000fea000b800000 */
[----:B------:R-:W-:Y:S05]  /*9b80*/  BPT.TRAP 0x1 ;  /* 0x000000040000795c */ /* 0x000fea0000300000 */
.L_x_132:
[----:B-1----:R-:W-:Y:S02]  /*9b90*/  SHF.L.U32 R3, R19, 0x1f, RZ ;  /* 0x0000001f13037819 */ /* 0x002fe400000006ff */
[----:B------:R-:W-:-:S04]  /*9ba0*/  MOV R0, UR24 ;  /* 0x0000001800007c02 */ /* 0x000fc80008000f00 */
[----:B------:R1:W2:Y:S03]  /*9bb0*/  SYNCS.PHASECHK.TRANS64.TRYWAIT P0, [R0+URZ+0xa8], R3 ;  /* 0x0000a803000075a7 */ /* 0x0002a600080011ff */
[----:B--2---:R-:W-:Y:S05]  /*9bc0*/  @!P0 NANOSLEEP.SYNCS 0x989680 ;  /* 0x009896800000895d */ /* 0x004fea0003900000 */
[----:B------:R-:W2:Y:S02]  /*9bd0*/  @!P0 SYNCS.PHASECHK.TRANS64 P0, [R0+URZ+0xa8], R3 ;  /* 0x0000a803000085a7 */ /* 0x000ea400080010ff */
[----:B--2---:R-:W-:Y:S05]  /*9be0*/  @P0 EXIT ;  /* 0x000000000000094d */ /* 0x004fea0003800000 */
[----:B------:R-:W-:Y:S05]  /*9bf0*/  BRA `(.L_x_132) ;  /* 0xfffffffc00e47947 */ /* 0x000fea000383ffff */
.L_x_91:
[----:B------:R-:W-:-:S09]  /*9c00*/  UISETP.NE.AND UP0, UPT, UR21, 0x4, UPT ;  /* 0x000000041500788c */ /* 0x000fd2000bf05270 */
[----:B------:R-:W-:Y:S05]  /*9c10*/  BRA.U UP0, `(.L_x_133) ;  /* 0x0000004d00547547 */ /* 0x000fea000b800000 */
.L_x_134:
[----:B------:R-:W-:-:S08]  /*9c20*/  NOP ;  /* 0x0000000000007918 */ /* 0x000fd00000000000 */
[----:B------:R-:W2:Y:S02]  /*9c30*/  USETMAXREG.TRY_ALLOC.CTAPOOL UP0, 0xe8 ;  /* 0x000000e8000079c8 */ /* 0x000ea40008000600 */
[----:B--2---:R-:W-:Y:S05]  /*9c40*/  BRA.U !UP0, `(.L_x_134) ;  /* 0xfffffffd08f47547 */ /* 0x004fea000b83ffff */
[----:B------:R-:W2:Y:S08]  /*9c50*/  S2UR UR52, SR_CgaCtaId ;  /* 0x00000000003479c3 */ /* 0x000eb00000008800 */
[----:B------:R-:W-:Y:S01]  /*9c60*/  BAR.SYNC.DEFER_BLOCKING 0x6, 0xa0 ;  /* 0x0182800000007b1d */ /* 0x000fe20000010000 */
[C---:B------:R-:W-:Y:S01]  /*9c70*/  IMAD.SHL.U32 R3, R0.reuse, 0x40, RZ ;  /* 0x0000004000037824 */ /* 0x040fe200078e00ff */
[----:B------:R-:W-:Y:S01]  /*9c80*/  LOP3.LUT P1, RZ, R0, 0x2, RZ, 0xc0, !PT ;  /* 0x0000000200ff7812 */ /* 0x000fe2000782c0ff */
[----:B------:R-:W-:Y:S01]  /*9c90*/  IMAD.SHL.U32 R4, R80, 0x200000, RZ ;  /* 0x0020000050047824 */ /* 0x000fe200078e00ff */
[C---:B------:R-:W-:Y:S01]  /*9ca0*/  LOP3.LUT R94, R0.reuse, 0x60, RZ, 0xc0, !PT ;  /* 0x00000060005e7812 */ /* 0x040fe200078ec0ff */
[----:B------:R-:W-:Y:S01]  /*9cb0*/  IMAD.SHL.U32 R92, R0, 0x8, RZ ;  /* 0x00000008005c7824 */ /* 0x000fe200078e00ff */
[----:B------:R-:W-:-:S02]  /*9cc0*/  UMOV UR43, 0x400 ;  /* 0x00000400002b7882 */ /* 0x000fc40000000000 */
[----:B------:R-:W3:Y:S01]  /*9cd0*/  LDC.64 R98, c[0x0][0x390] ;  /* 0x0000e400ff627b82 */ /* 0x000ee20000000a00 */
[----:B------:R-:W1:Y:S01]  /*9ce0*/  SHFL.IDX PT, R96, R80, RZ, 0x1f ;  /* 0x00001fff50607589 */ /* 0x000e6200000e0000 */
[----:B------:R-:W-:Y:S01]  /*9cf0*/  LOP3.LUT R3, R3, 0x1c0, RZ, 0xc0, !PT ;  /* 0x000001c003037812 */ /* 0x000fe200078ec0ff */
[----:B------:R-:W-:Y:S01]  /*9d00*/  IMAD.U32 R93, R0, 0x10000, RZ ;  /* 0x00010000005d7824 */ /* 0x000fe200078e00ff */
[----:B------:R-:W-:Y:S01]  /*9d10*/  LOP3.LUT R4, R4, 0x200000, RZ, 0xc0, !PT ;  /* 0x0020000004047812 */ /* 0x000fe200078ec0ff */
[----:B------:R-:W-:Y:S01]  /*9d20*/  IMAD.MOV.U32 R95, RZ, RZ, 0x10 ;  /* 0x00000010ff5f7424 */ /* 0x000fe200078e00ff */
[----:B------:R-:W-:Y:S01]  /*9d30*/  LOP3.LUT R3, R3, 0x28, R0, 0xf8, !PT ;  /* 0x0000002803037812 */ /* 0x000fe200078ef800 */
[----:B------:R-:W-:Y:S01]  /*9d40*/  UMOV UR58, URZ ;  /* 0x000000ff003a7c82 */ /* 0x000fe20008000000 */
[----:B------:R-:W3:Y:S01]  /*9d50*/  LDC.64 R76, c[0x0][0x890] ;  /* 0x00022400ff4c7b82 */ /* 0x000ee20000000a00 */
[----:B------:R-:W-:Y:S01]  /*9d60*/  LOP3.LUT R93, R4, 0x400000, R93, 0xf8, !PT ;  /* 0x00400000045d7812 */ /* 0x000fe200078ef85d */
[----:B------:R-:W-:Y:S01]  /*9d70*/  UMOV UR59, URZ ;  /* 0x000000ff003b7c82 */ /* 0x000fe20008000000 */
[----:B------:R-:W-:Y:S01]  /*9d80*/  LOP3.LUT R92, R3, 0x38, R92, 0x78, !PT ;  /* 0x00000038035c7812 */ /* 0x000fe200078e785c */
[----:B------:R-:W-:Y:S01]  /*9d90*/  IMAD.SHL.U32 R3, R0, 0x20, RZ ;  /* 0x0000002000037824 */ /* 0x000fe200078e00ff */
[----:B------:R-:W3:Y:S01]  /*9da0*/  LDCU.64 UR38, c[0x0][0x888] ;  /* 0x00011100ff2677ac */ /* 0x000ee20008000a00 */
[----:B------:R-:W-:Y:S01]  /*9db0*/  PLOP3.LUT P2, PT, PT, PT, PT, 0x80, 0x8 ;  /* 0x000000000008781c */ /* 0x000fe20003f4f070 */
[----:B------:R-:W-:Y:S01]  /*9dc0*/  IMAD.MOV.U32 R91, RZ, RZ, 0x1 ;  /* 0x00000001ff5b7424 */ /* 0x000fe200078e00ff */
[----:B------:R-:W3:Y:S01]  /*9dd0*/  LDC.64 R78, c[0x0][0x8b8] ;  /* 0x00022e00ff4e7b82 */ /* 0x000ee20000000a00 */
[----:B--2---:R-:W-:Y:S01]  /*9de0*/  ULEA UR43, UR52, UR43, 0x18 ;  /* 0x0000002b342b7291 */ /* 0x004fe2000f8ec0ff */
[----:B------:R-:W-:Y:S01]  /*9df0*/  LOP3.LUT R92, R92, 0xa00, R3, 0xf8, !PT ;  /* 0x00000a005c5c7812 */ /* 0x000fe200078ef803 */
[----:B------:R-:W2:Y:S01]  /*9e00*/  LDCU.64 UR48, c[0x0][0xb18] ;  /* 0x00016300ff3077ac */ /* 0x000ea20008000a00 */
[----:B------:R-:W-:Y:S01]  /*9e10*/  IMAD.MOV.U32 R90, RZ, RZ, RZ ;  /* 0x000000ffff5a7224 */ /* 0x000fe200078e00ff */
[----:B------:R-:W-:Y:S01]  /*9e20*/  PRMT R89, RZ, 0x7610, R89 ;  /* 0x00007610ff597816 */ /* 0x000fe20000000059 */
[----:B------:R-:W-:Y:S01]  /*9e30*/  IMAD.MOV.U32 R88, RZ, RZ, RZ ;  /* 0x000000ffff587224 */ /* 0x000fe200078e00ff */
[----:B------:R-:W2:Y:S01]  /*9e40*/  LDCU.64 UR46, c[0x0][0xb20] ;  /* 0x00016400ff2e77ac */ /* 0x000ea20008000a00 */
[----:B------:R-:W-:Y:S01]  /*9e50*/  IMAD.MOV.U32 R87, RZ, RZ, RZ ;  /* 0x000000ffff577224 */ /* 0x000fe200078e00ff */
[----:B-1----:R-:W-:Y:S01]  /*9e60*/  ISETP.NE.AND P0, PT, R96, 0x4, PT ;  /* 0x000000046000780c */ /* 0x002fe20003f05270 */
[----:B------:R-:W1:Y:S01]  /*9e70*/  LDS R2, [UR43+0x360] ;  /* 0x0003602bff027984 */ /* 0x000e620008000800 */
[----:B------:R-:W1:Y:S01]  /*9e80*/  LDCU.64 UR44, c[0x0][0x8b0] ;  /* 0x00011600ff2c77ac */ /* 0x000e620008000a00 */
[----:B------:R-:W-:Y:S01]  /*9e90*/  SEL R95, R95, 0xfffffff0, !P1 ;  /* 0xfffffff05f5f7807 */ /* 0x000fe20004800000 */
[----:B------:R-:W-:Y:S01]  /*9ea0*/  UIADD3 UR4, UPT, UPT, UR43, 0x1000, URZ ;  /* 0x000010002b047890 */ /* 0x000fe2000fffe0ff */
[----:B------:R-:W-:Y:S01]  /*9eb0*/  UMOV UR5, URZ ;  /* 0x000000ff00057c82 */ /* 0x000fe20008000000 */
[----:B-1----:R-:W-:-:S07]  /*9ec0*/  IMAD.IADD R93, R2, 0x1, R93 ;  /* 0x00000001025d7824 */ /* 0x002fce00078e025d */
[----:B--23--:R-:W-:Y:S05]  /*9ed0*/  @P0 BRA `(.L_x_135) ;  /* 0x00000000007c0947 */ /* 0x00cfea0003800000 */
[----:B------:R-:W1:Y:S01]  /*9ee0*/  LDC.64 R36, c[0x0][0xa00] ;  /* 0x00028000ff247b82 */ /* 0x000e620000000a00 */
[----:B------:R-:W2:Y:S01]  /*9ef0*/  LDCU UR6, c[0x0][0xc1c] ;  /* 0x00018380ff0677ac */ /* 0x000ea20008000800 */
[----:B------:R-:W3:Y:S06]  /*9f00*/  LDCU.64 UR58, c[0x0][0xb00] ;  /* 0x00016000ff3a77ac */ /* 0x000eec0008000a00 */
[----:B------:R-:W1:Y:S01]  /*9f10*/  LDC.64 R38, c[0x0][0xa08] ;  /* 0x00028200ff267b82 */ /* 0x000e620000000a00 */
[----:B------:R-:W-:-:S07]  /*9f20*/  ELECT P0, URZ, PT ;  /* 0x0000000000ff782f */ /* 0x000fce0003800000 */
[----:B------:R-:W4:Y:S01]  /*9f30*/  LDC.64 R32, c[0x0][0xa10] ;  /* 0x00028400ff207b82 */ /* 0x000f220000000a00 */
[----:B--2---:R-:W-:-:S04]  /*9f40*/  UIADD3 UR6, UPT, UPT, UR28, UR6, URZ ;  /* 0x000000061c067290 */ /* 0x004fc8000fffe0ff */
[----:B------:R-:W-:-:S03]  /*9f50*/  UIMAD UR6, UR6, 0xe, URZ ;  /* 0x0000000e060678a4 */ /* 0x000fc6000f8e02ff */
[----:B------:R-:W4:Y:S01]  /*9f60*/  LDC.64 R34, c[0x0][0xa18] ;  /* 0x00028600ff227b82 */ /* 0x000f220000000a00 */
[----:B---3--:R-:W-:-:S07]  /*9f70*/  UIMAD.WIDE.U32 UR58, UR6, 0x80, UR58 ;  /* 0x00000080063a78a5 */ /* 0x008fce000f8e003a */
[----:B------:R-:W2:Y:S01]  /*9f80*/  LDC.64 R28, c[0x0][0xa20] ;  /* 0x00028800ff1c7b82 */ /* 0x000ea20000000a00 */
[----:B-1----:R1:W-:Y:S07]  /*9f90*/  @P0 STS.128 [UR43+0x400], R36 ;  /* 0x00040024ff000988 */ /* 0x0023ee0008000c2b */
[----:B------:R-:W2:Y:S08]  /*9fa0*/  LDC.64 R30, c[0x0][0xa28] ;  /* 0x00028a00ff1e7b82 */ /* 0x000eb00000000a00 */
[----:B------:R-:W3:Y:S01]  /*9fb0*/  LDC.64 R24, c[0x0][0xa30] ;  /* 0x00028c00ff187b82 */ /* 0x000ee20000000a00 */
[----:B----4-:R1:W-:Y:S07]  /*9fc0*/  @P0 STS.128 [UR43+0x410], R32 ;  /* 0x00041020ff000988 */ /* 0x0103ee0008000c2b */
[----:B------:R-:W3:Y:S08]  /*9fd0*/  LDC.64 R26, c[0x0][0xa38] ;  /* 0x00028e00ff1a7b82 */ /* 0x000ef00000000a00 */
[----:B------:R-:W4:Y:S01]  /*9fe0*/  LDC.64 R20, c[0x0][0xa40] ;  /* 0x00029000ff147b82 */ /* 0x000f220000000a00 */
[----:B--2---:R1:W-:Y:S07]  /*9ff0*/  @P0 STS.128 [UR43+0x420], R28 ;  /* 0x0004201cff000988 */ /* 0x0043ee0008000c2b */
[----:B------:R-:W4:Y:S08]  /*a000*/  LDC.64 R22, c[0x0][0xa48] ;  /* 0x00029200ff167b82 */ /* 0x000f300000000a00 */
[----:B------:R-:W2:Y:S01]  /*a010*/  LDC.64 R12, c[0x0][0xa50] ;  /* 0x00029400ff0c7b82 */ /* 0x000ea20000000a00 */
[----:B---3--:R1:W-:Y:S07]  /*a020*/  @P0 STS.128 [UR43+0x430], R24 ;  /* 0x00043018ff000988 */ /* 0x0083ee0008000c2b */
[----:B------:R-:W2:Y:S08]  /*a030*/  LDC.64 R14, c[0x0][0xa58] ;  /* 0x00029600ff0e7b82 */ /* 0x000eb00000000a00 */
[----:B------:R-:W3:Y:S01]  /*a040*/  LDC.64 R8, c[0x0][0xa60] ;  /* 0x00029800ff087b82 */ /* 0x000ee20000000a00 */
[----:B----4-:R1:W-:Y:S07]  /*a050*/  @P0 STS.128 [UR43+0x440], R20 ;  /* 0x00044014ff000988 */ /* 0x0103ee0008000c2b */
[----:B------:R-:W3:Y:S08]  /*a060*/  LDC.64 R10, c[0x0][0xa68] ;  /* 0x00029a00ff0a7b82 */ /* 0x000ef00000000a00 */
[----:B------:R-:W4:Y:S01]  /*a070*/  LDC.64 R4, c[0x0][0xa70] ;  /* 0x00029c00ff047b82 */ /* 0x000f220000000a00 */
[----:B--2---:R1:W-:Y:S07]  /*a080*/  @P0 STS.128 [UR43+0x450], R12 ;  /* 0x0004500cff000988 */ /* 0x0043ee0008000c2b */
[----:B-----5:R-:W4:Y:S01]  /*a090*/  LDC.64 R6, c[0x0][0xa78] ;  /* 0x00029e00ff067b82 */ /* 0x020f220000000a00 */
[----:B---3--:R1:W-:Y:S04]  /*a0a0*/  @P0 STS.128 [UR43+0x460], R8 ;  /* 0x00046008ff000988 */ /* 0x0083e80008000c2b */
[----:B----4-:R1:W-:Y:S01]  /*a0b0*/  @P0 STS.128 [UR43+0x470], R4 ;  /* 0x00047004ff000988 */ /* 0x0103e20008000c2b */
[----:B------:R-:W-:Y:S01]  /*a0c0*/  NOP ;  /* 0x0000000000007918 */ /* 0x000fe20000000000 */
.L_x_135:
[----:B------:R-:W-:Y:S01]  /*a0d0*/  MOV R81, UR4 ;  /* 0x0000000400517c02 */ /* 0x000fe20008000f00 */
[----:B------:R-:W-:Y:S01]  /*a0e0*/  UMOV UR54, URZ ;  /* 0x000000ff00367c82 */ /* 0x000fe20008000000 */
[----:B------:R-:W-:Y:S01]  /*a0f0*/  SHF.L.U32 R92, R92, 0x1, RZ ;  /* 0x000000015c5c7819 */ /* 0x000fe200000006ff */
[----:B------:R-:W-:-:S06]  /*a100*/  UMOV UR53, URZ ;  /* 0x000000ff00357c82 */ /* 0x000fcc0008000000 */
.L_x_189:
        /* <DEDUP_REMOVED lines=17> */
[----:B------:R-:W-:Y:S02]  /*a220*/  ISETP.NE.OR P0, PT, R96, 0x4, !P2 ;  /* 0x000000046000780c */ /* 0x000fe40005705670 */
[----:B------:R-:W-:Y:S02]  /*a230*/  R2UR UR56, R2 ;  /* 0x00000000023872ca */ /* 0x000fe400000e0000 */
[----:B------:R-:W-:Y:S09]  /*a240*/  R2UR UR57, R3 ;  /* 0x00000000033972ca */ /* 0x000ff200000e0000 */
[----:B--234-:R-:W-:Y:S06]  /*a250*/  @P0 BRA `(.L_x_136) ;  /* 0x0000000000ec0947 */ /* 0x01cfec0003800000 */
[----:B-1----:R-:W-:Y:S01]  /*a260*/  IMAD.U32 R9, RZ, RZ, UR43 ;  /* 0x0000002bff097e24 */ /* 0x002fe2000f8e00ff */
[----:B------:R-:W1:Y:S01]  /*a270*/  S2R R0, SR_LANEID ;  /* 0x0000000000007919 */ /* 0x000e620000000000 */
[----:B------:R-:W-:Y:S01]  /*a280*/  ELECT P0, URZ, PT ;  /* 0x0000000000ff782f */ /* 0x000fe20003800000 */
[----:B------:R-:W-:Y:S01]  /*a290*/  BSSY.RECONVERGENT B0, `(.L_x_137) ;  /* 0x0000032000007945 */ /* 0x000fe20003800200 */
[----:B-1----:R-:W-:Y:S05]  /*a2a0*/  IMAD.SHL.U32 R0, R0, 0x4, RZ ;  /* 0x0000000400007824 */ /* 0x002fea00078e00ff */
[----:B------:R-:W-:Y:S06]  /*a2b0*/  IADD3 R9, PT, PT, R0, 0x400, R9 ;  /* 0x0000040000097810 */ /* 0x000fec0007ffe009 */
[----:B------:R-:W-:Y:S05]  /*a2c0*/  @!P0 BRA `(.L_x_138) ;  /* 0x0000000000b88947 */ /* 0x000fea0003800000 */
[----:B------:R-:W-:Y:S01]  /*a2d0*/  STS [UR43+0x430], RZ ;  /* 0x000430ffff007988 */ /* 0x000fe2000800082b */
[----:B------:R-:W-:Y:S01]  /*a2e0*/  ISETP.NE.U32.AND P0, PT, RZ, UR46, PT ;  /* 0x0000002eff007c0c */ /* 0x000fe2000bf05070 */
[C---:B-----5:R-:W-:Y:S01]  /*a2f0*/  IMAD.WIDE R6, R17.reuse, 0xc, R98 ;  /* 0x0000000c11067825 */ /* 0x060fe200078e0262 */
[----:B------:R-:W-:Y:S02]  /*a300*/  UIADD3 UR4, UPT, UPT, UR43, 0x400, URZ ;  /* 0x000004002b047890 */ /* 0x000fe4000fffe0ff */
[----:B------:R-:W-:Y:S02]  /*a310*/  ISETP.NE.AND.EX P1, PT, RZ, UR47, PT, P0 ;  /* 0x0000002fff007c0c */ /* 0x000fe4000bf25300 */
[----:B----4-:R-:W2:Y:S01]  /*a320*/  LDG.E R14, desc[UR50][R6.64] ;  /* 0x00000032060e7981 */ /* 0x010ea2000c1e1900 */
[C---:B------:R-:W-:Y:S03]  /*a330*/  LEA R2, P0, R17.reuse, RZ, 0x3 ;  /* 0x000000ff11027211 */ /* 0x040fe600078018ff */
[----:B------:R1:W3:Y:S01]  /*a340*/  LDG.E R5, desc[UR50][R6.64+0x4] ;  /* 0x0000043206057981 */ /* 0x0002e2000c1e1900 */
[----:B------:R-:W-:Y:S06]  /*a350*/  LEA.HI.X.SX32 R3, R17, RZ, 0x3, P0 ;  /* 0x000000ff11037211 */ /* 0x000fec00000f1eff */
[C---:B------:R-:W-:Y:S04]  /*a360*/  @P1 IADD3 R10, P0, PT, R2.reuse, UR46, RZ ;  /* 0x0000002e020a1c10 */ /* 0x040fe8000ff1e0ff */
[C---:B------:R-:W-:Y:S02]  /*a370*/  @P1 IADD3.X R11, PT, PT, R3.reuse, UR47, RZ, P0, !PT ;  /* 0x0000002f030b1c10 */ /* 0x040fe400087fe4ff */
[----:B------:R-:W-:Y:S03]  /*a380*/  IADD3 R12, P0, PT, R2, UR48, RZ ;  /* 0x00000030020c7c10 */ /* 0x000fe6000ff1e0ff */
[----:B------:R-:W4:Y:S01]  /*a390*/  @P1 LDG.E.64 R18, desc[UR50][R10.64] ;  /* 0x000000320a121981 */ /* 0x000f22000c1e1b00 */
[----:B------:R-:W-:Y:S03]  /*a3a0*/  IADD3.X R13, PT, PT, R3, UR49, RZ, P0, !PT ;  /* 0x00000031030d7c10 */ /* 0x000fe600087fe4ff */
[----:B------:R-:W4:Y:S04]  /*a3b0*/  LDS R3, [UR43+0x41c] ;  /* 0x00041c2bff037984 */ /* 0x000f280008000800 */
[----:B------:R-:W2:Y:S01]  /*a3c0*/  LDG.E.64 R12, desc[UR50][R12.64] ;  /* 0x000000320c0c7981 */ /* 0x000ea2000c1e1b00 */
[----:B-1----:R-:W-:Y:S03]  /*a3d0*/  IMAD.U32 R6, RZ, RZ, UR4 ;  /* 0x00000004ff067e24 */ /* 0x002fe6000f8e00ff */
[----:B--2---:R-:W-:Y:S01]  /*a3e0*/  STS.64 [UR43+0x400], R12 ;  /* 0x0004000cff007988 */ /* 0x004fe20008000a2b */
[--C-:B------:R-:W-:Y:S01]  /*a3f0*/  SHF.R.S32.HI R15, RZ, 0x1f, R14.reuse ;  /* 0x0000001fff0f7819 */ /* 0x100fe2000001140e */
[----:B------:R-:W-:Y:S02]  /*a400*/  @!P1 IMAD.MOV.U32 R18, RZ, RZ, R14 ;  /* 0x000000ffff129224 */ /* 0x000fe400078e000e */
[----:B---3--:R-:W-:Y:S02]  /*a410*/  VIADD R5, R5, 0xffffffff ;  /* 0xffffffff05057836 */ /* 0x008fe40000000000 */
[----:B------:R-:W-:Y:S05]  /*a420*/  @!P1 IMAD.MOV.U32 R19, RZ, RZ, R15 ;  /* 0x000000ffff139224 */ /* 0x000fea00078e000f */
[----:B----4-:R-:W-:Y:S04]  /*a430*/  SHF.L.U64.HI R8, R18, 0x1, R19 ;  /* 0x0000000112087819 */ /* 0x010fe80000010213 */
[----:B------:R-:W-:Y:S04]  /*a440*/  LOP3.LUT R8, R8, 0x1fffffff, RZ, 0xc0, !PT ;  /* 0x1fffffff08087812 */ /* 0x000fe800078ec0ff */
[----:B------:R-:W-:Y:S04]  /*a450*/  SHF.R.U32.HI R2, RZ, 0x4, R8 ;  /* 0x00000004ff027819 */ /* 0x000fe80000011608 */
[----:B------:R-:W-:Y:S02]  /*a460*/  LOP3.LUT R11, R3, 0xf, R2, 0xb8, !PT ;  /* 0x0000000f030b7812 */ /* 0x000fe400078eb802 */
[----:B------:R-:W-:Y:S03]  /*a470*/  SHF.R.U64 R2, R6, 0x4, RZ ;  /* 0x0000000406027819 */ /* 0x000fe600000012ff */
[----:B------:R1:W-:Y:S04]  /*a480*/  STS [UR43+0x41c], R11 ;  /* 0x00041c0bff007988 */ /* 0x0003e8000800082b */
[----:B------:R-:W2:Y:S04]  /*a490*/  LDS R4, [UR43+0x41c] ;  /* 0x00041c2bff047984 */ /* 0x000ea80008000800 */
[----:B------:R-:W-:Y:S04]  /*a4a0*/  STS [UR43+0x410], R2 ;  /* 0x00041002ff007988 */ /* 0x000fe8000800082b */
[----:B------:R-:W-:Y:S01]  /*a4b0*/  STS [UR43+0x414], R2 ;  /* 0x00041402ff007988 */ /* 0x000fe2000800082b */
[----:B-1----:R-:W-:Y:S05]  /*a4c0*/  IMAD.SHL.U32 R11, R18, 0x2, RZ ;  /* 0x00000002120b7824 */ /* 0x002fea00078e00ff */
[----:B------:R-:W-:Y:S04]  /*a4d0*/  LOP3.LUT R11, R11, 0xfffffffe, RZ, 0xc0, !PT ;  /* 0xfffffffe0b0b7812 */ /* 0x000fe800078ec0ff */
[----:B------:R-:W-:Y:S05]  /*a4e0*/  SHF.R.U64 R8, R11, 0x4, R8 ;  /* 0x000000040b087819 */ /* 0x000fea0000001208 */
[----:B------:R-:W-:Y:S01]  /*a4f0*/  STS [UR43+0x40c], R8 ;  /* 0x00040c08ff007988 */ /* 0x000fe2000800082b */
[----:B--2---:R-:W-:Y:S05]  /*a500*/  LOP3.LUT R7, R4, 0xf0, RZ, 0xb8, !PT ;  /* 0x000000f004077812 */ /* 0x004fea00078eb8ff */
[----:B------:R1:W-:Y:S04]  /*a510*/  STS [UR43+0x41c], R7 ;  /* 0x00041c07ff007988 */ /* 0x0003e8000800082b */
[----:B------:R-:W2:Y:S01]  /*a520*/  LDS R4, [UR43+0x41c] ;  /* 0x00041c2bff047984 */ /* 0x000ea20008000800 */
[----:B-1----:R-:W-:Y:S02]  /*a530*/  CS2R R6, SRZ ;  /* 0x0000000000067805 */ /* 0x002fe4000001ff00 */
[----:B--2---:R-:W-:Y:S01]  /*a540*/  LOP3.LUT R3, R4, 0xf00, RZ, 0xb8, !PT ;  /* 0x00000f0004037812 */ /* 0x004fe200078eb8ff */
[----:B------:R-:W-:Y:S04]  /*a550*/  VIADD R4, R14, 0xffffffff ;  /* 0xffffffff0e047836 */ /* 0x000fe80000000000 */
[----:B------:R-:W-:Y:S04]  /*a560*/  STS.64 [UR43+0x418], R2 ;  /* 0x00041802ff007988 */ /* 0x000fe80008000a2b */
[----:B------:R-:W1:Y:S04]  /*a570*/  LDS R10, [UR43+0x41c] ;  /* 0x00041c2bff0a7984 */ /* 0x000e680008000800 */
[----:B------:R2:W-:Y:S01]  /*a580*/  STS.128 [UR43+0x420], R4 ;  /* 0x00042004ff007988 */ /* 0x0005e20008000c2b */
[----:B-1----:R-:W-:Y:S05]  /*a590*/  LOP3.LUT R10, R10, 0xf000, RZ, 0xb8, !PT ;  /* 0x0000f0000a0a7812 */ /* 0x002fea00078eb8ff */
[----:B------:R2:W-:Y:S02]  /*a5a0*/  STS [UR43+0x41c], R10 ;  /* 0x00041c0aff007988 */ /* 0x0005e4000800082b */
.L_x_138:
[----:B------:R-:W-:Y:S05]  /*a5b0*/  BSYNC.RECONVERGENT B0 ;  /* 0x0000000000007941 */ /* 0x000fea0003800200 */
.L_x_137:
[----:B------:R-:W-:Y:S01]  /*a5c0*/  NOP ;  /* 0x0000000000007918 */ /* 0x000fe20000000000 */
[----:B------:R-:W1:Y:S01]  /*a5d0*/  LDS R9, [R9] ;  /* 0x0000000009097984 */ /* 0x000e620000000800 */
[----:B------:R-:W-:Y:S04]  /*a5e0*/  IADD3 R2, P0, PT, R0, UR56, RZ ;  /* 0x0000003800027c10 */ /* 0x000fe8000ff1e0ff */
[----:B------:R-:W-:Y:S05]  /*a5f0*/  IADD3.X R3, PT, PT, RZ, UR57, RZ, P0, !PT ;  /* 0x00000039ff037c10 */ /* 0x000fea00087fe4ff */
[----:B-1----:R3:W5:Y:S04]  /*a600*/  ATOMG.E.EXCH.STRONG.GPU PT, RZ, [R2], R9 ;  /* 0x0000000902ff73a8 */ /* 0x00276800041ee100 */
.L_x_136:
[----:B------:R-:W-:Y:S09]  /*a610*/  UISETP.NE.AND UP0, UPT, UR37, 0x8, UPT ;  /* 0x000000082500788c */ /* 0x000ff2000bf05270 */
[----:B------:R-:W-:Y:S05]  /*a620*/  BRA.U UP0, `(.L_x_139) ;  /* 0x0000000100047547 */ /* 0x000fea000b800000 */
[----:B------:R-:W-:Y:S05]  /*a630*/  BPT.TRAP 0x1 ;  /* 0x000000040000795c */ /* 0x000fea0000300000 */
.L_x_139:
[----:B------:R-:W-:Y:S01]  /*a640*/  ULEA UR6, UR5, UR43, 0x3 ;  /* 0x0000002b05067291 */ /* 0x000fe2000f8e18ff */
[----:B---3--:R-:W-:Y:S08]  /*a650*/  SHF.L.U32 R3, R87, 0x1f, RZ ;  /* 0x0000001f57037819 */ /* 0x008ff000000006ff */
[----:B-----5:R-:W3:Y:S02]  /*a660*/  SYNCS.PHASECHK.TRANS64.TRYWAIT P0, [UR6+0x1a0], R3 ;  /* 0x0001a003ff0075a7 */ /* 0x020ee40008001106 */
[----:B---3--:R-:W-:Y:S05]  /*a670*/  @!P0 BRA `(.L_x_140) ;  /* 0x0000007c00208947 */ /* 0x008fea0003800000 */
.L_x_279:
[----:B------:R-:W-:Y:S09]  /*a680*/  UIMAD UR4, UR5, 0x14, UR36 ;  /* 0x00000014050478a4 */ /* 0x000ff2000f8e0224 */
[----:B------:R-:W1:Y:S04]  /*a690*/  LDS.U16 R89, [UR4+0x12] ;  /* 0x00001204ff597984 */ /* 0x000e680008000400 */
[----:B------:R-:W1:Y:S04]  /*a6a0*/  LDS R85, [UR4] ;  /* 0x00000004ff557984 */ /* 0x000e680008000800 */
[----:B------:R-:W1:Y:S04]  /*a6b0*/  LDS R84, [UR4+0x4] ;  /* 0x00000404ff547984 */ /* 0x000e680008000800 */
[----:B------:R-:W1:Y:S04]  /*a6c0*/  LDS R83, [UR4+0x8] ;  /* 0x00000804ff537984 */ /* 0x000e680008000800 */
[----:B------:R-:W1:Y:S01]  /*a6d0*/  LDS R82, [UR4+0xc] ;  /* 0x00000c04ff527984 */ /* 0x000e620008000800 */
[----:B------:R-:W-:Y:S01]  /*a6e0*/  @!PT LDS RZ, [RZ] ;  /* 0x00000000fffff984 */ /* 0x000fe20000000800 */
[----:B------:R-:W-:Y:S01]  /*a6f0*/  @!PT LDS RZ, [RZ] ;  /* 0x00000000fffff984 */ /* 0x000fe20000000800 */
[----:B------:R-:W-:Y:S01]  /*a700*/  @!PT LDS RZ, [RZ] ;  /* 0x00000000fffff984 */ /* 0x000fe20000000800 */
[----:B------:R-:W-:Y:S01]  /*a710*/  @!PT LDS RZ, [RZ] ;  /* 0x00000000fffff984 */ /* 0x000fe20000000800 */
[----:B------:R5:W-:Y:S06]  /*a720*/  MEMBAR.ALL.CTA ;  /* 0x0000000000007992 */ /* 0x000bec0000008000 */
[----:B-----5:R-:W1:Y:S01]  /*a730*/  FENCE.VIEW.ASYNC.S ;  /* 0x00000000000073c6 */ /* 0x020e620000000000 */
[----:B------:R-:W-:Y:S05]  /*a740*/  BRA.U UP0, `(.L_x_141) ;  /* 0x0000000100047547 */ /* 0x000fea000b800000 */
[----:B------:R-:W-:Y:S05]  /*a750*/  BPT.TRAP 0x1 ;  /* 0x000000040000795c */ /* 0x000fea0000300000 */
.L_x_141:
[----:B------:R-:W-:Y:S01]  /*a760*/  UIADD3 UR4, UPT, UPT, UR6, 0x1e0, URZ ;  /* 0x000001e006047890 */ /* 0x000fe2000fffe0ff */
[----:B------:R-:W-:Y:S01]  /*a770*/  IMAD.WIDE R100, R17, 0xc, R98 ;  /* 0x0000000c11647825 */ /* 0x000fe200078e0262 */
[----:B------:R-:W-:Y:S01]  /*a780*/  USHF.L.U32 UR41, UR18, 0x6, URZ ;  /* 0x0000000612297899 */ /* 0x000fe200080006ff */
[----:B------:R-:W-:Y:S01]  /*a790*/  ISETP.NE.OR P1, PT, R94, RZ, !P2 ;  /* 0x000000ff5e00720c */ /* 0x000fe20005725670 */
[----:B------:R-:W-:Y:S01]  /*a7a0*/  UPRMT UR4, UR52, 0x654, UR4 ;  /* 0x0000065434047896 */ /* 0x000fe20008000004 */
[----:B------:R-:W-:Y:S01]  /*a7b0*/  BSSY.RECONVERGENT B0, `(.L_x_142) ;  /* 0x000000b000007945 */ /* 0x000fe20003800200 */
[----:B------:R-:W-:Y:S01]  /*a7c0*/  USHF.L.U32 UR42, UR19, 0x8, URZ ;  /* 0x00000008132a7899 */ /* 0x000fe200080006ff */
[----:B------:R-:W-:Y:S01]  /*a7d0*/  LOP3.LUT P0, RZ, R81, 0x3f0, RZ, 0xc0, !PT ;  /* 0x000003f051ff7812 */ /* 0x000fe2000780c0ff */
[----:B------:R-:W-:Y:S05]  /*a7e0*/  UIADD3 UR55, UPT, UPT, UR5, 0x1, URZ ;  /* 0x0000000105377890 */ /* 0x000fea000fffe0ff */
[----:B-1----:R-:W-:Y:S01]  /*a7f0*/  SYNCS.ARRIVE.TRANS64.RED.A1T0 RZ, [UR4], RZ ;  /* 0x000000ffffff79a7 */ /* 0x002fe20008100404 */
[----:B------:R1:W5:Y:S02]  /*a800*/  LDG.E R100, desc[UR50][R100.64+0x8] ;  /* 0x0000083264647981 */ /* 0x000364000c1e1900 */
[----:B------:R-:W-:Y:S05]  /*a810*/  @P1 BRA `(.L_x_143) ;  /* 0x0000000000101947 */ /* 0x000fea0003800000 */
[----:B------:R-:W-:Y:S04]  /*a820*/  DEPBAR {5,4,3,2,1,0} ;  /* 0x0000003f0000791a */ /* 0x000fe80000000000 */
[----:B------:R-:W2:Y:S02]  /*a830*/  CCTL.E.C.LDCU.IV.DEEP [UR56] ;  /* 0x0000000038007540 */ /* 0x000ea40009c08000 */
[----:B--2---:R2:W-:Y:S01]  /*a840*/  UTMACCTL.IV [UR56] ;  /* 0x00000000380079b9 */ /* 0x0045e20008000000 */
[----:B------:R-:W-:Y:S01]  /*a850*/  NOP ;  /* 0x0000000000007918 */ /* 0x000fe20000000000 */
.L_x_143:
[----:B--2---:R-:W-:Y:S05]  /*a860*/  BSYNC.RECONVERGENT B0 ;  /* 0x0000000000007941 */ /* 0x004fea0003800200 */
.L_x_142:
[----:B------:R-:W-:Y:S04]  /*a870*/  BSSY.RECONVERGENT B6, `(.L_x_144) ;  /* 0x0000021000067945 */ /* 0x000fe80003800200 */
[----:B------:R-:W-:Y:S05]  /*a880*/  @!P0 BRA `(.L_x_145) ;  /* 0x00000000007c8947 */ /* 0x000fea0003800000 */
[----:B------:R-:W2:Y:S01]  /*a890*/  LDCU.64 UR8, c[0x4][0x80] ;  /* 0x01001000ff0877ac */ /* 0x000ea20008000a00 */
[----:B------:R-:W-:Y:S01]  /*a8a0*/  MOV R2, 0x0 ;  /* 0x0000000000027802 */ /* 0x000fe20000000f00 */
[----:B------:R-:W-:Y:S02]  /*a8b0*/  HFMA2 R12, -RZ, RZ, 0, 5.9604644775390625e-08 ;  /* 0x00000001ff0c7431 */ /* 0x000fe400000001ff */
[----:B------:R-:W-:Y:S01]  /*a8c0*/  IMAD.MOV.U32 R8, RZ, RZ, 0x70 ;  /* 0x00000070ff087424 */ /* 0x000fe200078e00ff */
[----:B----4-:R4:W1:Y:S01]  /*a8d0*/  LDC.64 R14, c[0x4][R2] ;  /* 0x01000000020e7b82 */ /* 0x0108620000000a00 */
[----:B------:R-:W3:Y:S01]  /*a8e0*/  LDCU.64 UR6, c[0x4][0x88] ;  /* 0x01001100ff0677ac */ /* 0x000ee20008000a00 */
[----:B------:R-:W-:Y:S01]  /*a8f0*/  IMAD.MOV.U32 R13, RZ, RZ, RZ ;  /* 0x000000ffff0d7224 */ /* 0x000fe200078e00ff */
[----:B------:R-:W3:Y:S01]  /*a900*/  LDCU.64 UR4, c[0x4][0x8] ;  /* 0x01000100ff0477ac */ /* 0x000ee20008000a00 */
[----:B--2---:R-:W-:Y:S01]  /*a910*/  MOV R5, UR9 ;  /* 0x0000000900057c02 */ /* 0x004fe20008000f00 */
[----:B------:R-:W-:Y:S01]  /*a920*/  IMAD.U32 R4, RZ, RZ, UR8 ;  /* 0x00000008ff047e24 */ /* 0x000fe2000f8e00ff */
[----:B---3--:R-:W-:Y:S01]  /*a930*/  MOV R7, UR7 ;  /* 0x0000000700077c02 */ /* 0x008fe20008000f00 */
[----:B------:R-:W-:Y:S01]  /*a940*/  IMAD.U32 R6, RZ, RZ, UR6 ;  /* 0x00000006ff067e24 */ /* 0x000fe2000f8e00ff */
[----:B------:R-:W-:Y:S01]  /*a950*/  MOV R11, UR5 ;  /* 0x00000005000b7c02 */ /* 0x000fe20008000f00 */
[----:B------:R-:W-:Y:S02]  /*a960*/  IMAD.U32 R10, RZ, RZ, UR4 ;  /* 0x00000004ff0a7e24 */ /* 0x000fe4000f8e00ff */
[----:B------:R-:W-:Y:S07]  /*a970*/  LEPC R20, `(.L_x_146) ;  /* 0x000000001014794e */ /* 0x000fee0000000000 */
[----:B-1--45:R-:W-:Y:S05]  /*a980*/  CALL.ABS.NOINC R14 ;  /* 0x000000000e007343 */ /* 0x032fea0003c00000 */
.L_x_146:
[----:B------:R-:W1:Y:S01]  /*a990*/  LDCU.64 UR8, c[0x4][0x80] ;  /* 0x01001000ff0877ac */ /* 0x000e620008000a00 */
[----:B------:R-:W2:Y:S01]  /*a9a0*/  LDC.64 R2, c[0x4][R2] ;  /* 0x0100000002027b82 */ /* 0x000ea20000000a00 */
[----:B------:R-:W-:Y:S02]  /*a9b0*/  HFMA2 R12, -RZ, RZ, 0, 5.9604644775390625e-08 ;  /* 0x00000001ff0c7431 */ /* 0x000fe400000001ff */
[----:B------:R-:W-:Y:S02]  /*a9c0*/  IMAD.MOV.U32 R8, RZ, RZ, 0x70 ;  /* 0x00000070ff087424 */ /* 0x000fe400078e00ff */
[----:B------:R-:W-:Y:S01]  /*a9d0*/  IMAD.MOV.U32 R13, RZ, RZ, RZ ;  /* 0x000000ffff0d7224 */ /* 0x000fe200078e00ff */
[----:B------:R-:W3:Y:S01]  /*a9e0*/  LDCU.64 UR6, c[0x4][0x88] ;  /* 0x01001100ff0677ac */ /* 0x000ee20008000a00 */
[----:B------:R-:W4:Y:S01]  /*a9f0*/  LDCU.64 UR4, c[0x4][0x8] ;  /* 0x01000100ff0477ac */ /* 0x000f220008000a00 */
[----:B-1----:R-:W-:Y:S02]  /*aa00*/  MOV R4, UR8 ;  /* 0x0000000800047c02 */ /* 0x002fe40008000f00 */
[----:B------:R-:W-:Y:S02]  /*aa10*/  MOV R5, UR9 ;  /* 0x0000000900057c02 */ /* 0x000fe40008000f00 */
[----:B---3--:R-:W-:Y:S01]  /*aa20*/  MOV R7, UR7 ;  /* 0x0000000700077c02 */ /* 0x008fe20008000f00 */
[----:B------:R-:W-:Y:S01]  /*aa30*/  IMAD.U32 R6, RZ, RZ, UR6 ;  /* 0x00000006ff067e24 */ /* 0x000fe2000f8e00ff */
[----:B----4-:R-:W-:Y:S01]  /*aa40*/  MOV R11, UR5 ;  /* 0x00000005000b7c02 */ /* 0x010fe20008000f00 */
[----:B------:R-:W-:Y:S02]  /*aa50*/  IMAD.U32 R10, RZ, RZ, UR4 ;  /* 0x00000004ff0a7e24 */ /* 0x000fe4000f8e00ff */
[----:B------:R-:W-:Y:S07]  /*aa60*/  LEPC R20, `(.L_x_145) ;  /* 0x000000001014794e */ /* 0x000fee0000000000 */
[----:B--2---:R-:W-:Y:S05]  /*aa70*/  CALL.ABS.NOINC R2 ;  /* 0x0000000002007343 */ /* 0x004fea0003c00000 */
.L_x_145:
[----:B------:R-:W-:Y:S05]  /*aa80*/  BSYNC.RECONVERGENT B6 ;  /* 0x0000000000067941 */ /* 0x000fea0003800200 */
.L_x_144:
[----:B------:R-:W-:Y:S01]  /*aa90*/  ISETP.NE.AND P0, PT, R94, RZ, PT ;  /* 0x000000ff5e00720c */ /* 0x000fe20003f05270 */
[----:B------:R-:W-:Y:S01]  /*aaa0*/  BSSY B0, `(.L_x_147) ;  /* 0x0000009000007945 */ /* 0x000fe20003800000 */
[----:B------:R-:W-:Y:S04]  /*aab0*/  PLOP3.LUT P1, PT, PT, PT, PT, 0x8, 0x80 ;  /* 0x000000000080781c */ /* 0x000fe80003f2e170 */
[----:B-1----:R-:W-:Y:S07]  /*aac0*/  P2R R101, PR, RZ, 0x2 ;  /* 0x00000002ff657803 */ /* 0x002fee0000000000 */
[----:B------:R-:W-:Y:S05]  /*aad0*/  @P0 BRA `(.L_x_148) ;  /* 0x0000000000140947 */ /* 0x000fea0003800000 */
[----:B------:R-:W-:Y:S03]  /*aae0*/  UMOV UR4, 0xffffffff ;  /* 0xffffffff00047882 */ /* 0x000fe60000000000 */
[----:B------:R-:W-:Y:S05]  /*aaf0*/  BRA.DIV UR4, `(.L_x_149) ;  /* 0x0000007a04187947 */ /* 0x000fea000b800000 */
[----:B------:R-:W-:Y:S11]  /*ab00*/  ELECT P6, URZ, PT ;  /* 0x0000000000ff782f */ /* 0x000ff600038c0000 */
[----:B------:R-:W-:Y:S02]  /*ab10*/  @!UPT UIADD3 URZ, UPT, UPT, URZ, URZ, URZ ;  /* 0x000000fffffff290 */ /* 0x000fe4000fffe0ff */
.L_x_281:
[----:B------:R-:W-:Y:S07]  /*ab20*/  P2R R101, PR, RZ, 0x40 ;  /* 0x00000040ff657803 */ /* 0x000fee0000000000 */
.L_x_148:
[----:B------:R-:W-:Y:S05]  /*ab30*/  BSYNC B0 ;  /* 0x0000000000007941 */ /* 0x000fea0003800000 */
.L_x_147:
[----:B------:R-:W-:Y:S02]  /*ab40*/  ISETP.NE.U32.AND P0, PT, R78, RZ, PT ;  /* 0x000000ff4e00720c */ /* 0x000fe40003f05070 */
[----:B------:R-:W-:Y:S02]  /*ab50*/  LOP3.LUT R91, R91, 0x1, RZ, 0x3c, !PT ;  /* 0x000000015b5b7812 */ /* 0x000fe400078e3cff */
[----:B------:R-:W-:Y:S02]  /*ab60*/  ISETP.NE.AND.EX P1, PT, R79, RZ, PT, P0 ;  /* 0x000000ff4f00720c */ /* 0x000fe40003f25300 */
[----:B------:R-:W-:Y:S04]  /*ab70*/  ISETP.NE.U32.AND P0, PT, R76, RZ, PT ;  /* 0x000000ff4c00720c */ /* 0x000fe80003f05070 */
[----:B------:R-:W-:Y:S07]  /*ab80*/  ISETP.NE.AND.EX P0, PT, R77, RZ, PT, P0 ;  /* 0x000000ff4d00720c */ /* 0x000fee0003f05300 */
[----:B------:R-:W1:Y:S08]  /*ab90*/  @P1 LDC.64 R8, c[0x0][0x8b8] ;  /* 0x00022e00ff081b82 */ /* 0x000e700000000a00 */
[----:B---3--:R-:W2:Y:S02]  /*aba0*/  @P0 LDC.64 R2, c[0x0][0x890] ;  /* 0x00022400ff020b82 */ /* 0x008ea40000000a00 */
[C---:B--2---:R-:W-:Y:S04]  /*abb0*/  @P0 IMAD.WIDE R2, R17.reuse, 0x8, R2 ;  /* 0x0000000811020825 */ /* 0x044fe800078e0202 */
[----:B-1----:R-:W-:Y:S01]  /*abc0*/  @P1 IMAD.WIDE R8, R17, 0x8, R8 ;  /* 0x0000000811081825 */ /* 0x002fe200078e0208 */
[----:B------:R1:W2:Y:S04]  /*abd0*/  @P0 LDG.E.64 R4, desc[UR50][R2.64] ;  /* 0x0000003202040981 */ /* 0x0002a8000c1e1b00 */
[----:B------:R-:W3:Y:S01]  /*abe0*/  @P1 LDG.E.64 R6, desc[UR50][R8.64] ;  /* 0x0000003208061981 */ /* 0x000ee2000c1e1b00 */
[----:B-1----:R-:W-:Y:S03]  /*abf0*/  SHF.L.U32 R2, R91, 0x1f, RZ ;  /* 0x0000001f5b027819 */ /* 0x002fe600000006ff */
[----:B--2---:R1:W5:Y:S04]  /*ac00*/  @P0 LD.E R48, desc[UR50][R4.64] ;  /* 0x0000003204300980 */ /* 0x004368000c101900 */
[----:B---3--:R1:W5:Y:S01]  /*ac10*/  @P1 LD.E R47, desc[UR50][R6.64] ;  /* 0x00000032062f1980 */ /* 0x008362000c101900 */
[----:B------:R-:W-:Y:S05]  /*ac20*/  @P0 BRA `(.L_x_150) ;  /* 0x0000000000240947 */ /* 0x000fea0003800000 */
[----:B------:R-:W-:Y:S04]  /*ac30*/  ISETP.NE.U32.AND P0, PT, RZ, UR38, PT ;  /* 0x00000026ff007c0c */ /* 0x000fe8000bf05070 */
[----:B------:R-:W-:Y:S11]  /*ac40*/  ISETP.NE.AND.EX P0, PT, RZ, UR39, PT, P0 ;  /* 0x00000027ff007c0c */ /* 0x000ff6000bf05300 */
[----:B------:R-:W-:Y:S02]  /*ac50*/  @!UPT UIADD3 URZ, UPT, UPT, URZ, URZ, URZ ;  /* 0x000000fffffff290 */ /* 0x000fe4000fffe0ff */
[----:B------:R-:W2:Y:S08]  /*ac60*/  @P0 LDC R0, c[0x0][0x898] ;  /* 0x00022600ff000b82 */ /* 0x000eb00000000800 */
[----:B-1----:R-:W1:Y:S01]  /*ac70*/  @P0 LDC.64 R4, c[0x0][0x888] ;  /* 0x00022200ff040b82 */ /* 0x002e620000000a00 */
[----:B--2---:R-:W-:Y:S04]  /*ac80*/  @P0 IMAD R0, R17, R0, RZ ;  /* 0x0000000011000224 */ /* 0x004fe800078e02ff */
[----:B-1----:R-:W-:Y:S05]  /*ac90*/  @P0 IMAD.WIDE R4, R0, 0x4, R4 ;  /* 0x0000000400040825 */ /* 0x002fea00078e0204 */
[----:B-----5:R2:W5:Y:S02]  /*aca0*/  @P0 LDG.E R48, desc[UR50][R4.64] ;  /* 0x0000003204300981 */ /* 0x020564000c1e1900 */
[----:B--2---:R-:W3:Y:S02]  /*acb0*/  @!P0 LDC R48, c[0x0][0x880] ;  /* 0x00022000ff308b82 */ /* 0x004ee40000000800 */
.L_x_150:
        /* <DEDUP_REMOVED lines=9> */
[----:B--2---:R-:W1:Y:S02]  /*ad50*/  @!P0 LDC R47, c[0x0][0x8a8] ;  /* 0x00022a00ff2f8b82 */ /* 0x004e640000000800 */
.L_x_151:
[----:B------:R-:W2:Y:S01]  /*ad60*/  SYNCS.PHASECHK.TRANS64.TRYWAIT P0, [UR43+0x70], R2 ;  /* 0x00007002ff0075a7 */ /* 0x000ea2000800112b */
[----:B------:R-:W-:Y:S01]  /*ad70*/  LEA R97, R90, UR43, 0x3 ;  /* 0x0000002b5a617c11 */ /* 0x000fe2000f8e18ff */
[----:B------:R-:W-:Y:S01]  /*ad80*/  BSSY B0, `(.L_x_152) ;  /* 0x0000008000007945 */ /* 0x000fe20003800000 */
[----:B------:R-:W-:Y:S01]  /*ad90*/  SHF.L.U32 R0, R88, 0x1f, RZ ;  /* 0x0000001f58007819 */ /* 0x000fe200000006ff */
[----:B------:R-:W-:Y:S02]  /*ada0*/  VIADD R86, R92, UR43 ;  /* 0x0000002b5c567c36 */ /* 0x000fe40008000000 */
[----:B------:R-:W-:Y:S01]  /*adb0*/  IMAD.MOV.U32 R71, RZ, RZ, RZ ;  /* 0x000000ffff477224 */ /* 0x000fe200078e00ff */
[----:B------:R1:W1:Y:S01]  /*adc0*/  SYNCS.PHASECHK.TRANS64.TRYWAIT P2, [R97+URZ+0x140], R0 ;  /* 0x00014000610075a7 */ /* 0x00026200080411ff */
[----:B--2---:R-:W-:Y:S05]  /*add0*/  @P0 BRA `(.L_x_153) ;  /* 0x0000000000080947 */ /* 0x004fea0003800000 */
[----:B------:R-:W2:Y:S02]  /*ade0*/  SYNCS.PHASECHK.TRANS64.TRYWAIT P0, [UR43+0x70], R2 ;  /* 0x00007002ff0075a7 */ /* 0x000ea4000800112b */
[----:B--2---:R-:W-:Y:S05]  /*adf0*/  @!P0 BRA `(.L_x_154) ;  /* 0x0000007400708947 */ /* 0x004fea0003800000 */
.L_x_153:
[----:B------:R-:W-:Y:S05]  /*ae00*/  BSYNC B0 ;  /* 0x0000000000007941 */ /* 0x000fea0003800000 */
.L_x_152:
[----:B---3-5:R-:W-:Y:S01]  /*ae10*/  FSETP.NEU.AND P0, PT, R48, RZ, PT ;  /* 0x000000ff3000720b */ /* 0x028fe20003f0d000 */
[----:B------:R-:W-:Y:S01]  /*ae20*/  IMAD.MOV.U32 R70, RZ, RZ, RZ ;  /* 0x000000ffff467224 */ /* 0x000fe200078e00ff */
[----:B------:R-:W-:Y:S02]  /*ae30*/  CS2R R68, SRZ ;  /* 0x0000000000447805 */ /* 0x000fe4000001ff00 */
[----:B------:R-:W-:Y:S02]  /*ae40*/  CS2R R74, SRZ ;  /* 0x00000000004a7805 */ /* 0x000fe4000001ff00 */
[----:B------:R-:W-:Y:S02]  /*ae50*/  CS2R R72, SRZ ;  /* 0x0000000000487805 */ /* 0x000fe4000001ff00 */
[----:B------:R-:W-:Y:S02]  /*ae60*/  CS2R R62, SRZ ;  /* 0x00000000003e7805 */ /* 0x000fe4000001ff00 */
[----:B------:R-:W-:Y:S02]  /*ae70*/  CS2R R60, SRZ ;  /* 0x00000000003c7805 */ /* 0x000fe4000001ff00 */
[----:B------:R-:W-:Y:S02]  /*ae80*/  CS2R R58, SRZ ;  /* 0x00000000003a7805 */ /* 0x000fe4000001ff00 */
[----:B------:R-:W-:Y:S02]  /*ae90*/  CS2R R56, SRZ ;  /* 0x0000000000387805 */ /* 0x000fe4000001ff00 */
[----:B------:R-:W-:Y:S01]  /*aea0*/  ISETP.GE.AND P1, PT, R100, 0x1, PT ;  /* 0x000000016400780c */ /* 0x000fe20003f26270 */
[----:B------:R-:W-:Y:S01]  /*aeb0*/  IMAD R54, R90, 0x80, R93 ;  /* 0x000000805a367824 */ /* 0x000fe200078e025d */
[----:B------:R-:W-:Y:S02]  /*aec0*/  CS2R R38, SRZ ;  /* 0x0000000000267805 */ /* 0x000fe4000001ff00 */
[----:B------:R-:W-:Y:S01]  /*aed0*/  CS2R R36, SRZ ;  /* 0x0000000000247805 */ /* 0x000fe2000001ff00 */
[----:B--2---:R-:W-:Y:S01]  /*aee0*/  @P0 IMAD R2, R95, 0x2, R86 ;  /* 0x000000025f020824 */ /* 0x004fe200078e0256 */
[----:B------:R-:W-:Y:S05]  /*aef0*/  @P0 WARPSYNC.ALL ;  /* 0x0000000000000948 */ /* 0x000fea0003800000 */
[----:B------:R2:W3:Y:S01]  /*af00*/  @P0 LDSM.16.MT88.4 R68, [R2+0x1000] ;  /* 0x001000000244083b */ /* 0x0004e20000004200 */
[----:B------:R-:W-:Y:S02]  /*af10*/  CS2R R34, SRZ ;  /* 0x0000000000227805 */ /* 0x000fe4000001ff00 */
[----:B------:R-:W-:Y:S02]  /*af20*/  CS2R R32, SRZ ;  /* 0x0000000000207805 */ /* 0x000fe4000001ff00 */
[----:B------:R-:W-:Y:S02]  /*af30*/  CS2R R30, SRZ ;  /* 0x00000000001e7805 */ /* 0x000fe4000001ff00 */
[----:B------:R-:W-:Y:S02]  /*af40*/  CS2R R28, SRZ ;  /* 0x00000000001c7805 */ /* 0x000fe4000001ff00 */
[----:B------:R-:W-:Y:S01]  /*af50*/  CS2R R26, SRZ ;  /* 0x00000000001a7805 */ /* 0x000fe2000001ff00 */
[----:B------:R2:W2:Y:S01]  /*af60*/  @P0 LDSM.16.MT88.4 R72, [R2+0x1800] ;  /* 0x001800000248083b */ /* 0x0004a20000004200 */
[----:B------:R-:W-:Y:S02]  /*af70*/  CS2R R24, SRZ ;  /* 0x0000000000187805 */ /* 0x000fe4000001ff00 */
[----:B------:R-:W-:Y:S02]  /*af80*/  CS2R R18, SRZ ;  /* 0x0000000000127805 */ /* 0x000fe4000001ff00 */
[----:B------:R-:W-:Y:S02]  /*af90*/  CS2R R16, SRZ ;  /* 0x0000000000107805 */ /* 0x000fe4000001ff00 */
[----:B----4-:R-:W-:Y:S02]  /*afa0*/  CS2R R14, SRZ ;  /* 0x00000000000e7805 */ /* 0x010fe4000001ff00 */
[----:B------:R-:W-:Y:S01]  /*afb0*/  CS2R R12, SRZ ;  /* 0x00000000000c7805 */ /* 0x000fe2000001ff00 */
[----:B------:R4:W2:Y:S01]  /*afc0*/  @P0 LDSM.16.MT88.4 R60, [R92+UR43+0x1000] ;  /* 0x0010002b5c3c083b */ /* 0x0008a20008004200 */
[----:B------:R-:W-:Y:S02]  /*afd0*/  CS2R R10, SRZ ;  /* 0x00000000000a7805 */ /* 0x000fe4000001ff00 */
[----:B------:R-:W-:Y:S02]  /*afe0*/  CS2R R8, SRZ ;  /* 0x0000000000087805 */ /* 0x000fe4000001ff00 */
[----:B-1----:R-:W-:Y:S02]  /*aff0*/  CS2R R6, SRZ ;  /* 0x0000000000067805 */ /* 0x002fe4000001ff00 */
[----:B------:R-:W-:Y:S01]  /*b000*/  CS2R R4, SRZ ;  /* 0x0000000000047805 */ /* 0x000fe2000001ff00 */
[----:B------:R-:W-:Y:S01]  /*b010*/  VIADD R102, R86, 0x1000 ;  /* 0x0000100056667836 */ /* 0x000fe20000000000 */
[----:B------:R4:W1:Y:S01]  /*b020*/  @P0 LDSM.16.MT88.4 R56, [R92+UR43+0x1800] ;  /* 0x0018002b5c38083b */ /* 0x0008620008004200 */
[----:B------:R-:W-:Y:S05]  /*b030*/  @!P1 BRA `(.L_x_155) ;  /* 0x0000000000d49947 */ /* 0x000fea0003800000 */
[----:B------:R-:W-:Y:S01]  /*b040*/  SHF.R.U32.HI R3, RZ, 0x15, R54 ;  /* 0x00000015ff037819 */ /* 0x000fe20000011636 */
[----:B------:R-:W-:Y:S03]  /*b050*/  BSSY B0, `(.L_x_156) ;  /* 0x0000006000007945 */ /* 0x000fe60003800000 */
[----:B------:R-:W-:Y:S01]  /*b060*/  LOP3.LUT P0, RZ, R3, 0x3, R80, 0x48, !PT ;  /* 0x0000000303ff7812 */ /* 0x000fe20007804850 */
[----:B------:R-:W-:Y:S01]  /*b070*/  @!UPT UIADD3 URZ, UPT, UPT, URZ, URZ, URZ ;  /* 0x000000fffffff290 */ /* 0x000fe2000fffe0ff */
[----:B------:R-:W-:Y:S11]  /*b080*/  @P2 BRA `(.L_x_157) ;  /* 0x0000000000082947 */ /* 0x000ff60003800000 */
[----:B------:R-:W5:Y:S02]  /*b090*/  SYNCS.PHASECHK.TRANS64.TRYWAIT P1, [R97+URZ+0x140], R0 ;  /* 0x00014000610075a7 */ /* 0x000f6400080211ff */
[----:B-----5:R-:W-:Y:S05]  /*b0a0*/  @!P1 BRA `(.L_x_158) ;  /* 0x0000007000dc9947 */ /* 0x020fea0003800000 */
.L_x_157:
[----:B------:R-:W-:Y:S05]  /*b0b0*/  BSYNC B0 ;  /* 0x0000000000007941 */ /* 0x000fea0003800000 */
.L_x_156:
[----:B------:R-:W-:Y:S05]  /*b0c0*/  @!P0 BRA `(.L_x_159) ;  /* 0x0000000000408947 */ /* 0x000fea0003800000 */
[----:B------:R-:W5:Y:S01]  /*b0d0*/  LDCU.64 UR8, c[0x4][0x70] ;  /* 0x01000e00ff0877ac */ /* 0x000f620008000a00 */
[----:B------:R-:W-:Y:S01]  /*b0e0*/  MOV R3, 0x0 ;  /* 0x0000000000037802 */ /* 0x000fe20000000f00 */
[----:B------:R-:W-:Y:S02]  /*b0f0*/  HFMA2 R12, -RZ, RZ, 0, 5.9604644775390625e-08 ;  /* 0x00000001ff0c7431 */ /* 0x000fe400000001ff */
[----:B------:R-:W-:Y:S02]  /*b100*/  IMAD.MOV.U32 R8, RZ, RZ, 0x192 ;  /* 0x00000192ff087424 */ /* 0x000fe400078e00ff */
[----:B------:R-:W-:Y:S01]  /*b110*/  IMAD.MOV.U32 R13, RZ, RZ, RZ ;  /* 0x000000ffff0d7224 */ /* 0x000fe200078e00ff */
[----:B------:R-:W3:Y:S01]  /*b120*/  LDCU.64 UR6, c[0x4][0x78] ;  /* 0x01000f00ff0677ac */ /* 0x000ee20008000a00 */
[----:B--2---:R-:W2:Y:S01]  /*b130*/  LDC.64 R2, c[0x4][R3] ;  /* 0x0100000003027b82 */ /* 0x004ea20000000a00 */
[----:B------:R-:W4:Y:S01]  /*b140*/  LDCU.64 UR4, c[0x4][0x10] ;  /* 0x01000200ff0477ac */ /* 0x000f220008000a00 */
[----:B-----5:R-:W-:Y:S01]  /*b150*/  MOV R5, UR9 ;  /* 0x0000000900057c02 */ /* 0x020fe20008000f00 */
[----:B------:R-:W-:Y:S01]  /*b160*/  IMAD.U32 R4, RZ, RZ, UR8 ;  /* 0x00000008ff047e24 */ /* 0x000fe2000f8e00ff */
[----:B---3--:R-:W-:Y:S01]  /*b170*/  MOV R7, UR7 ;  /* 0x0000000700077c02 */ /* 0x008fe20008000f00 */
[----:B------:R-:W-:Y:S01]  /*b180*/  IMAD.U32 R6, RZ, RZ, UR6 ;  /* 0x00000006ff067e24 */ /* 0x000fe2000f8e00ff */
[----:B----4-:R-:W-:Y:S01]  /*b190*/  MOV R11, UR5 ;  /* 0x00000005000b7c02 */ /* 0x010fe20008000f00 */
[----:B------:R-:W-:Y:S02]  /*b1a0*/  IMAD.U32 R10, RZ, RZ, UR4 ;  /* 0x00000004ff0a7e24 */ /* 0x000fe4000f8e00ff */
[----:B------:R-:W-:Y:S07]  /*b1b0*/  LEPC R20, `(.L_x_159) ;  /* 0x000000001014794e */ /* 0x000fee0000000000 */
[----:B-12---:R-:W-:Y:S05]  /*b1c0*/  CALL.ABS.NOINC R2 ;  /* 0x0000000002007343 */ /* 0x006fea0003c00000 */
.L_x_159:
[----:B------:R-:W-:Y:S05]  /*b1d0*/  WARPSYNC.ALL ;  /* 0x0000000000007948 */ /* 0x000fea0003800000 */
[C---:B------:R-:W-:Y:S01]  /*b1e0*/  R2UR UR4, R54.reuse ;  /* 0x00000000360472ca */ /* 0x040fe200000e0000 */
[----:B------:R-:W-:Y:S05]  /*b1f0*/  VIADD R3, R54, 0x100000 ;  /* 0x0010000036037836 */ /* 0x000fea0000000000 */
[----:B------:R-:W-:Y:S04]  /*b200*/  SHF.R.U32.HI R3, RZ, 0x15, R3 ;  /* 0x00000015ff037819 */ /* 0x000fe80000011603 */
[----:B------:R-:W-:Y:S03]  /*b210*/  LOP3.LUT P0, RZ, R3, 0x3, R80, 0x48, !PT ;  /* 0x0000000303ff7812 */ /* 0x000fe60007804850 */
[----:B------:R-:W1:Y:S10]  /*b220*/  LDTM.16dp256bit.x4 R24, tmem[UR4] ;  /* 0x00000004001879ee */ /* 0x000e740008120000 */
[----:B-1----:R-:W-:Y:S05]  /*b230*/  @!P0 BRA `(.L_x_160) ;  /* 0x0000000000408947 */ /* 0x002fea0003800000 */
[----:B------:R-:W1:Y:S01]  /*b240*/  LDCU.64 UR8, c[0x4][0x70] ;  /* 0x01000e00ff0877ac */ /* 0x000e620008000a00 */
[----:B------:R-:W-:Y:S01]  /*b250*/  MOV R3, 0x0 ;  /* 0x0000000000037802 */ /* 0x000fe20000000f00 */
[----:B------:R-:W-:Y:S02]  /*b260*/  HFMA2 R12, -RZ, RZ, 0, 5.9604644775390625e-08 ;  /* 0x00000001ff0c7431 */ /* 0x000fe400000001ff */
[----:B------:R-:W-:Y:S02]  /*b270*/  IMAD.MOV.U32 R8, RZ, RZ, 0x192 ;  /* 0x00000192ff087424 */ /* 0x000fe400078e00ff */
[----:B------:R-:W-:Y:S01]  /*b280*/  IMAD.MOV.U32 R13, RZ, RZ, RZ ;  /* 0x000000ffff0d7224 */ /* 0x000fe200078e00ff */
[----:B------:R-:W5:Y:S01]  /*b290*/  LDCU.64 UR6, c[0x4][0x78] ;  /* 0x01000f00ff0677ac */ /* 0x000f620008000a00 */
[----:B--2---:R-:W2:Y:S01]  /*b2a0*/  LDC.64 R2, c[0x4][R3] ;  /* 0x0100000003027b82 */ /* 0x004ea20000000a00 */
[----:B------:R-:W3:Y:S01]  /*b2b0*/  LDCU.64 UR4, c[0x4][0x10] ;  /* 0x01000200ff0477ac */ /* 0x000ee20008000a00 */
[----:B-1----:R-:W-:Y:S01]  /*b2c0*/  MOV R5, UR9 ;  /* 0x0000000900057c02 */ /* 0x002fe20008000f00 */
[----:B------:R-:W-:Y:S01]  /*b2d0*/  IMAD.U32 R4, RZ, RZ, UR8 ;  /* 0x00000008ff047e24 */ /* 0x000fe2000f8e00ff */
[----:B-----5:R-:W-:Y:S01]  /*b2e0*/  MOV R7, UR7 ;  /* 0x0000000700077c02 */ /* 0x020fe20008000f00 */
[----:B------:R-:W-:Y:S01]  /*b2f0*/  IMAD.U32 R6, RZ, RZ, UR6 ;  /* 0x00000006ff067e24 */ /* 0x000fe2000f8e00ff */
[----:B---3--:R-:W-:Y:S01]  /*b300*/  MOV R11, UR5 ;  /* 0x00000005000b7c02 */ /* 0x008fe20008000f00 */
[----:B------:R-:W-:Y:S02]  /*b310*/  IMAD.U32 R10, RZ, RZ, UR4 ;  /* 0x00000004ff0a7e24 */ /* 0x000fe4000f8e00ff */
[----:B------:R-:W-:Y:S07]  /*b320*/  LEPC R20, `(.L_x_160) ;  /* 0x000000001014794e */ /* 0x000fee0000000000 */
[----:B--2-4-:R-:W-:Y:S05]  /*b330*/  CALL.ABS.NOINC R2 ;  /* 0x0000000002007343 */ /* 0x014fea0003c00000 */
.L_x_160:
[----:B------:R-:W-:Y:S05]  /*b340*/  WARPSYNC.ALL ;  /* 0x0000000000007948 */ /* 0x000fea0003800000 */
[----:B------:R-:W-:Y:S11]  /*b350*/  R2UR UR4, R54 ;  /* 0x00000000360472ca */ /* 0x000ff600000e0000 */
[----:B------:R-:W-:Y:S02]  /*b360*/  @!UPT UIADD3 URZ, UPT, UPT, URZ, URZ, URZ ;  /* 0x000000fffffff290 */ /* 0x000fe4000fffe0ff */
[----:B------:R-:W1:Y:S02]  /*b370*/  LDTM.16dp256bit.x4 R4, tmem[UR4+0x100000] ;  /* 0x10000004000479ee */ /* 0x000e640008120000 */
[----:B-1----:R-:W-:Y:S01]  /*b380*/  NOP ;  /* 0x0000000000007918 */ /* 0x002fe20000000000 */
.L_x_155:
[--C-:B--2---:R-:W-:Y:S01]  /*b390*/  HADD2.F32 R49, -RZ, R60.reuse.H0_H0 ;  /* 0x2000003cff317230 */ /* 0x104fe20000004100 */
[----:B------:R-:W-:Y:S05]  /*b3a0*/  WARPSYNC.ALL ;  /* 0x0000000000007948 */ /* 0x000fea0003800000 */
[----:B------:R-:W-:Y:S01]  /*b3b0*/  LEA R55, R95, R86, 0x1 ;  /* 0x000000565f377211 */ /* 0x000fe200078e08ff */
[-C--:B------:R-:W-:Y:S01]  /*b3c0*/  FMUL R0, R24, R47.reuse ;  /* 0x0000002f18007220 */ /* 0x080fe20000400000 */
[----:B------:R-:W-:Y:S02]  /*b3d0*/  HADD2.F32 R51, -RZ, R60.H1_H1 ;  /* 0x3000003cff337230 */ /* 0x000fe40000004100 */
[-C--:B------:R-:W-:Y:S01]  /*b3e0*/  FMUL R2, R25, R47.reuse ;  /* 0x0000002f19027220 */ /* 0x080fe20000400000 */
[----:B------:R-:W-:Y:S01]  /*b3f0*/  FMUL R3, R26, R47 ;  /* 0x0000002f1a037220 */ /* 0x000fe20000400000 */
[C---:B------:R-:W-:Y:S01]  /*b400*/  FFMA R0, R48.reuse, R49, R0 ;  /* 0x0000003130007223 */ /* 0x040fe20000000000 */
[--C-:B------:R-:W-:Y:S02]  /*b410*/  HADD2.F32 R49, -RZ, R61.reuse.H0_H0 ;  /* 0x2000003dff317230 */ /* 0x100fe40000004100 */
[----:B------:R-:W-:Y:S01]  /*b420*/  FFMA R2, R48, R51, R2 ;  /* 0x0000003330027223 */ /* 0x000fe20000000002 */
[-C--:B------:R-:W-:Y:S01]  /*b430*/  FMUL R20, R4, R47.reuse ;  /* 0x0000002f04147220 */ /* 0x080fe20000400000 */
[----:B------:R-:W-:Y:S02]  /*b440*/  HADD2.F32 R51, -RZ, R61.H1_H1 ;  /* 0x3000003dff337230 */ /* 0x000fe40000004100 */
[----:B------:R-:W-:Y:S01]  /*b450*/  FMUL R21, R5, R47 ;  /* 0x0000002f05157220 */ /* 0x000fe20000400000 */
[----:B------:R-:W-:Y:S01]  /*b460*/  FFMA R3, R48, R49, R3 ;  /* 0x0000003130037223 */ /* 0x000fe20000000003 */
[----:B------:R-:W-:Y:S01]  /*b470*/  F2FP.F16.F32.PACK_AB R64, R2, R0 ;  /* 0x000000000240723e */ /* 0x000fe200000000ff */
[-C--:B------:R-:W-:Y:S01]  /*b480*/  FMUL R4, R27, R47.reuse ;  /* 0x0000002f1b047220 */ /* 0x080fe20000400000 */
[--C-:B------:R-:W-:Y:S02]  /*b490*/  HADD2.F32 R50, -RZ, R62.reuse.H0_H0 ;  /* 0x2000003eff327230 */ /* 0x100fe40000004100 */
[-C--:B------:R-:W-:Y:S01]  /*b4a0*/  FMUL R5, R28, R47.reuse ;  /* 0x0000002f1c057220 */ /* 0x080fe20000400000 */
[----:B------:R-:W-:Y:S01]  /*b4b0*/  FMUL R22, R6, R47 ;  /* 0x0000002f06167220 */ /* 0x000fe20000400000 */
[----:B------:R-:W-:Y:S02]  /*b4c0*/  HADD2.F32 R49, -RZ, R62.H1_H1 ;  /* 0x3000003eff317230 */ /* 0x000fe40000004100 */
[C---:B------:R-:W-:Y:S01]  /*b4d0*/  FFMA R4, R48.reuse, R51, R4 ;  /* 0x0000003330047223 */ /* 0x040fe20000000004 */
[----:B------:R-:W-:Y:S01]  /*b4e0*/  FFMA R5, R48, R50, R5 ;  /* 0x0000003230057223 */ /* 0x000fe20000000005 */
[--C-:B------:R-:W-:Y:S02]  /*b4f0*/  HADD2.F32 R50, -RZ, R63.reuse.H0_H0 ;  /* 0x2000003fff327230 */ /* 0x100fe40000004100 */
[-C--:B------:R-:W-:Y:S01]  /*b500*/  FMUL R6, R29, R47.reuse ;  /* 0x0000002f1d067220 */ /* 0x080fe20000400000 */
[----:B------:R-:W-:Y:S01]  /*b510*/  FMUL R23, R7, R47 ;  /* 0x0000002f07177220 */ /* 0x000fe20000400000 */
[----:B------:R-:W-:Y:S01]  /*b520*/  HADD2.F32 R51, -RZ, R63.H1_H1 ;  /* 0x3000003fff337230 */ /* 0x000fe20000004100 */
[----:B------:R-:W-:Y:S01]  /*b530*/  F2FP.F16.F32.PACK_AB R65, R4, R3 ;  /* 0x000000030441723e */ /* 0x000fe200000000ff */
[----:B------:R-:W-:Y:S01]  /*b540*/  FFMA R6, R48, R49, R6 ;  /* 0x0000003130067223 */ /* 0x000fe20000000006 */
[-C--:B------:R-:W-:Y:S01]  /*b550*/  FMUL R24, R8, R47.reuse ;  /* 0x0000002f08187220 */ /* 0x080fe20000400000 */
[--C-:B-1----:R-:W-:Y:S02]  /*b560*/  HADD2.F32 R49, -RZ, R56.reuse.H0_H0 ;  /* 0x20000038ff317230 */ /* 0x102fe40000004100 */
[-C--:B------:R-:W-:Y:S01]  /*b570*/  FMUL R7, R30, R47.reuse ;  /* 0x0000002f1e077220 */ /* 0x080fe20000400000 */
[----:B------:R-:W-:Y:S01]  /*b580*/  FMUL R8, R31, R47 ;  /* 0x0000002f1f087220 */ /* 0x000fe20000400000 */
[----:B---3--:R-:W-:Y:S01]  /*b590*/  HADD2.F32 R52, -RZ, R69.H1_H1 ;  /* 0x30000045ff347230 */ /* 0x008fe20000004100 */
[----:B------:R-:W-:Y:S01]  /*b5a0*/  F2FP.F16.F32.PACK_AB R66, R6, R5 ;  /* 0x000000050642723e */ /* 0x000fe200000000ff */
[C---:B------:R-:W-:Y:S01]  /*b5b0*/  FFMA R7, R48.reuse, R50, R7 ;  /* 0x0000003230077223 */ /* 0x040fe20000000007 */
[----:B------:R-:W-:Y:S01]  /*b5c0*/  FFMA R8, R48, R51, R8 ;  /* 0x0000003330087223 */ /* 0x000fe20000000008 */
[----:B------:R-:W-:Y:S02]  /*b5d0*/  HADD2.F32 R51, -RZ, R56.H1_H1 ;  /* 0x30000038ff337230 */ /* 0x000fe40000004100 */
[-C--:B------:R-:W-:Y:S01]  /*b5e0*/  FMUL R25, R9, R47.reuse ;  /* 0x0000002f09197220 */ /* 0x080fe20000400000 */
[----:B------:R-:W-:Y:S01]  /*b5f0*/  FMUL R9, R32, R47 ;  /* 0x0000002f20097220 */ /* 0x000fe20000400000 */
[--C-:B------:R-:W-:Y:S01]  /*b600*/  HADD2.F32 R50, -RZ, R58.reuse.H0_H0 ;  /* 0x2000003aff327230 */ /* 0x100fe20000004100 */
[----:B------:R-:W-:Y:S01]  /*b610*/  F2FP.F16.F32.PACK_AB R67, R8, R7 ;  /* 0x000000070843723e */ /* 0x000fe200000000ff */
[----:B------:R-:W-:Y:S01]  /*b620*/  FMUL R40, R10, R47 ;  /* 0x0000002f0a287220 */ /* 0x000fe20000400000 */
[C---:B------:R-:W-:Y:S01]  /*b630*/  FFMA R9, R48.reuse, R49, R9 ;  /* 0x0000003130097223 */ /* 0x040fe20000000009 */
[----:B------:R-:W-:Y:S02]  /*b640*/  HADD2.F32 R49, -RZ, R57.H0_H0 ;  /* 0x20000039ff317230 */ /* 0x000fe40000004100 */
[-C--:B------:R-:W-:Y:S01]  /*b650*/  FMUL R10, R33, R47.reuse ;  /* 0x0000002f210a7220 */ /* 0x080fe20000400000 */
[----:B------:R1:W-:Y:S01]  /*b660*/  STSM.16.MT88.4 [R86+0x1000], R64 ;  /* 0x0010004056007844 */ /* 0x0003e20000004200 */
[----:B------:R-:W-:Y:S01]  /*b670*/  FMUL R41, R11, R47 ;  /* 0x0000002f0b297220 */ /* 0x000fe20000400000 */
[----:B------:R-:W-:Y:S02]  /*b680*/  HADD2.F32 R53, -RZ, R73.H0_H0 ;  /* 0x20000049ff357230 */ /* 0x000fe40000004100 */
[----:B------:R-:W-:Y:S01]  /*b690*/  FFMA R10, R48, R51, R10 ;  /* 0x00000033300a7223 */ /* 0x000fe2000000000a */
[-C--:B------:R-:W-:Y:S01]  /*b6a0*/  FMUL R11, R34, R47.reuse ;  /* 0x0000002f220b7220 */ /* 0x080fe20000400000 */
[----:B------:R-:W-:Y:S02]  /*b6b0*/  HADD2.F32 R51, -RZ, R57.H1_H1 ;  /* 0x30000039ff337230 */ /* 0x000fe40000004100 */
[-C--:B------:R-:W-:Y:S01]  /*b6c0*/  FMUL R42, R12, R47.reuse ;  /* 0x0000002f0c2a7220 */ /* 0x080fe20000400000 */
[----:B------:R-:W-:Y:S01]  /*b6d0*/  FMUL R43, R13, R47 ;  /* 0x0000002f0d2b7220 */ /* 0x000fe20000400000 */
[----:B------:R-:W-:Y:S01]  /*b6e0*/  FFMA R11, R48, R49, R11 ;  /* 0x00000031300b7223 */ /* 0x000fe2000000000b */
[----:B------:R-:W-:Y:S01]  /*b6f0*/  HADD2.F32 R49, -RZ, R58.H1_H1 ;  /* 0x3000003aff317230 */ /* 0x000fe20000004100 */
[----:B------:R-:W-:Y:S01]  /*b700*/  F2FP.F16.F32.PACK_AB R104, R10, R9 ;  /* 0x000000090a68723e */ /* 0x000fe200000000ff */
[-C--:B------:R-:W-:Y:S01]  /*b710*/  FMUL R12, R35, R47.reuse ;  /* 0x0000002f230c7220 */ /* 0x080fe20000400000 */
[-C--:B------:R-:W-:Y:S01]  /*b720*/  FMUL R44, R14, R47.reuse ;  /* 0x0000002f0e2c7220 */ /* 0x080fe20000400000 */
[-C--:B------:R-:W-:Y:S01]  /*b730*/  FMUL R13, R36, R47.reuse ;  /* 0x0000002f240d7220 */ /* 0x080fe20000400000 */
[----:B------:R-:W-:Y:S01]  /*b740*/  FMUL R14, R37, R47 ;  /* 0x0000002f250e7220 */ /* 0x000fe20000400000 */
[C---:B------:R-:W-:Y:S01]  /*b750*/  FFMA R12, R48.reuse, R51, R12 ;  /* 0x00000033300c7223 */ /* 0x040fe2000000000c */
[--C-:B------:R-:W-:Y:S02]  /*b760*/  HADD2.F32 R51, -RZ, R68.reuse.H0_H0 ;  /* 0x20000044ff337230 */ /* 0x100fe40000004100 */
[C---:B------:R-:W-:Y:S01]  /*b770*/  FFMA R13, R48.reuse, R50, R13 ;  /* 0x00000032300d7223 */ /* 0x040fe2000000000d */
[--C-:B------:R-:W-:Y:S02]  /*b780*/  HADD2.F32 R50, -RZ, R59.reuse.H0_H0 ;  /* 0x2000003bff327230 */ /* 0x100fe40000004100 */
[----:B------:R-:W-:Y:S01]  /*b790*/  FFMA R14, R48, R49, R14 ;  /* 0x00000031300e7223 */ /* 0x000fe2000000000e */
[----:B------:R-:W-:Y:S02]  /*b7a0*/  HADD2.F32 R49, -RZ, R59.H1_H1 ;  /* 0x3000003bff317230 */ /* 0x000fe40000004100 */
[-C--:B------:R-:W-:Y:S01]  /*b7b0*/  FMUL R45, R15, R47.reuse ;  /* 0x0000002f0f2d7220 */ /* 0x080fe20000400000 */
[-C--:B------:R-:W-:Y:S01]  /*b7c0*/  FMUL R46, R16, R47.reuse ;  /* 0x0000002f102e7220 */ /* 0x080fe20000400000 */
[-C--:B------:R-:W-:Y:S01]  /*b7d0*/  FMUL R15, R38, R47.reuse ;  /* 0x0000002f260f7220 */ /* 0x080fe20000400000 */
[-C--:B------:R-:W-:Y:S01]  /*b7e0*/  FMUL R16, R39, R47.reuse ;  /* 0x0000002f27107220 */ /* 0x080fe20000400000 */
[-C--:B------:R-:W-:Y:S01]  /*b7f0*/  FMUL R17, R17, R47.reuse ;  /* 0x0000002f11117220 */ /* 0x080fe20000400000 */
[----:B------:R-:W-:Y:S01]  /*b800*/  FMUL R18, R18, R47 ;  /* 0x0000002f12127220 */ /* 0x000fe20000400000 */
[C---:B------:R-:W-:Y:S01]  /*b810*/  FFMA R15, R48.reuse, R50, R15 ;  /* 0x00000032300f7223 */ /* 0x040fe2000000000f */
[----:B------:R-:W-:Y:S02]  /*b820*/  HADD2.F32 R50, -RZ, R68.H1_H1 ;  /* 0x30000044ff327230 */ /* 0x000fe40000004100 */
[C---:B------:R-:W-:Y:S01]  /*b830*/  FFMA R16, R48.reuse, R49, R16 ;  /* 0x0000003130107223 */ /* 0x040fe20000000010 */
[----:B------:R-:W-:Y:S02]  /*b840*/  HADD2.F32 R49, -RZ, R69.H0_H0 ;  /* 0x20000045ff317230 */ /* 0x000fe40000004100 */
[C---:B------:R-:W-:Y:S01]  /*b850*/  FFMA R20, R48.reuse, R51, R20 ;  /* 0x0000003330147223 */ /* 0x040fe20000000014 */
[----:B------:R-:W-:Y:S02]  /*b860*/  HADD2.F32 R51, -RZ, R71.H0_H0 ;  /* 0x20000047ff337230 */ /* 0x000fe40000004100 */
[C---:B------:R-:W-:Y:S01]  /*b870*/  FFMA R21, R48.reuse, R50, R21 ;  /* 0x0000003230157223 */ /* 0x040fe20000000015 */
[--C-:B------:R-:W-:Y:S02]  /*b880*/  HADD2.F32 R50, -RZ, R70.reuse.H1_H1 ;  /* 0x30000046ff327230 */ /* 0x100fe40000004100 */
[C---:B------:R-:W-:Y:S01]  /*b890*/  FFMA R22, R48.reuse, R49, R22 ;  /* 0x0000003130167223 */ /* 0x040fe20000000016 */
[----:B------:R-:W-:Y:S02]  /*b8a0*/  HADD2.F32 R49, -RZ, R70.H0_H0 ;  /* 0x20000046ff317230 */ /* 0x000fe40000004100 */
[----:B------:R-:W-:Y:S01]  /*b8b0*/  FFMA R23, R48, R52, R23 ;  /* 0x0000003430177223 */ /* 0x000fe20000000017 */
[----:B------:R-:W-:Y:S02]  /*b8c0*/  HADD2.F32 R52, -RZ, R75.H1_H1 ;  /* 0x3000004bff347230 */ /* 0x000fe40000004100 */
[----:B------:R-:W-:Y:S01]  /*b8d0*/  FMUL R19, R19, R47 ;  /* 0x0000002f13137220 */ /* 0x000fe20000400000 */
[----:B------:R-:W-:Y:S01]  /*b8e0*/  F2FP.F16.F32.PACK_AB R105, R12, R11 ;  /* 0x0000000b0c69723e */ /* 0x000fe200000000ff */
[C---:B------:R-:W-:Y:S01]  /*b8f0*/  FFMA R24, R48.reuse, R49, R24 ;  /* 0x0000003130187223 */ /* 0x040fe20000000018 */
[C---:B------:R-:W-:Y:S01]  /*b900*/  FFMA R25, R48.reuse, R50, R25 ;  /* 0x0000003230197223 */ /* 0x040fe20000000019 */
[----:B------:R-:W-:Y:S01]  /*b910*/  FFMA R40, R48, R51, R40 ;  /* 0x0000003330287223 */ /* 0x000fe20000000028 */
[----:B------:R-:W-:Y:S01]  /*b920*/  HADD2.F32 R49, -RZ, R71.H1_H1 ;  /* 0x30000047ff317230 */ /* 0x000fe20000004100 */
[----:B------:R-:W-:Y:S01]  /*b930*/  F2FP.F16.F32.PACK_AB R106, R14, R13 ;  /* 0x0000000d0e6a723e */ /* 0x000fe200000000ff */
[--C-:B------:R-:W-:Y:S01]  /*b940*/  HADD2.F32 R51, -RZ, R72.reuse.H0_H0 ;  /* 0x20000048ff337230 */ /* 0x100fe20000004100 */
[----:B------:R-:W-:Y:S01]  /*b950*/  F2FP.F16.F32.PACK_AB R107, R16, R15 ;  /* 0x0000000f106b723e */ /* 0x000fe200000000ff */
[----:B------:R-:W-:Y:S02]  /*b960*/  HADD2.F32 R50, -RZ, R72.H1_H1 ;  /* 0x30000048ff327230 */ /* 0x000fe40000004100 */
[C---:B------:R-:W-:Y:S01]  /*b970*/  FFMA R41, R48.reuse, R49, R41 ;  /* 0x0000003130297223 */ /* 0x040fe20000000029 */
[----:B------:R-:W-:Y:S02]  /*b980*/  HADD2.F32 R49, -RZ, R73.H1_H1 ;  /* 0x30000049ff317230 */ /* 0x000fe40000004100 */
[C---:B------:R-:W-:Y:S01]  /*b990*/  FFMA R42, R48.reuse, R51, R42 ;  /* 0x00000033302a7223 */ /* 0x040fe2000000002a */
[----:B------:R1:W-:Y:S01]  /*b9a0*/  STSM.16.MT88.4 [R86+0x1800], R104 ;  /* 0x0018006856007844 */ /* 0x0003e20000004200 */
[C---:B------:R-:W-:Y:S01]  /*b9b0*/  FFMA R43, R48.reuse, R50, R43 ;  /* 0x00000032302b7223 */ /* 0x040fe2000000002b */
[--C-:B------:R-:W-:Y:S02]  /*b9c0*/  HADD2.F32 R51, -RZ, R74.reuse.H0_H0 ;  /* 0x2000004aff337230 */ /* 0x100fe40000004100 */
[C---:B------:R-:W-:Y:S01]  /*b9d0*/  FFMA R44, R48.reuse, R53, R44 ;  /* 0x00000035302c7223 */ /* 0x040fe2000000002c */
[----:B------:R-:W-:Y:S02]  /*b9e0*/  HADD2.F32 R50, -RZ, R74.H1_H1 ;  /* 0x3000004aff327230 */ /* 0x000fe40000004100 */
[C---:B------:R-:W-:Y:S01]  /*b9f0*/  FFMA R45, R48.reuse, R49, R45 ;  /* 0x00000031302d7223 */ /* 0x040fe2000000002d */
[----:B------:R-:W-:Y:S02]  /*ba00*/  HADD2.F32 R53, -RZ, R75.H0_H0 ;  /* 0x2000004bff357230 */ /* 0x000fe40000004100 */
[C---:B------:R-:W-:Y:S01]  /*ba10*/  FFMA R46, R48.reuse, R51, R46 ;  /* 0x00000033302e7223 */ /* 0x040fe2000000002e */
[----:B------:R-:W-:Y:S01]  /*ba20*/  F2FP.F16.F32.PACK_AB R108, R21, R20 ;  /* 0x00000014156c723e */ /* 0x000fe200000000ff */
[C---:B------:R-:W-:Y:S01]  /*ba30*/  FFMA R17, R48.reuse, R50, R17 ;  /* 0x0000003230117223 */ /* 0x040fe20000000011 */
[----:B------:R-:W-:Y:S01]  /*ba40*/  F2FP.F16.F32.PACK_AB R109, R23, R22 ;  /* 0x00000016176d723e */ /* 0x000fe200000000ff */
[C---:B------:R-:W-:Y:S01]  /*ba50*/  FFMA R18, R48.reuse, R53, R18 ;  /* 0x0000003530127223 */ /* 0x040fe20000000012 */
[----:B------:R-:W-:Y:S01]  /*ba60*/  FFMA R19, R48, R52, R19 ;  /* 0x0000003430137223 */ /* 0x000fe20000000013 */
[----:B------:R-:W-:Y:S01]  /*ba70*/  F2FP.F16.F32.PACK_AB R110, R25, R24 ;  /* 0x00000018196e723e */ /* 0x000fe200000000ff */
[----:B------:R-:W-:Y:S01]  /*ba80*/  BSSY.RECONVERGENT B0, `(.L_x_161) ;  /* 0x000001c000007945 */ /* 0x000fe20003800200 */
[----:B------:R-:W-:Y:S02]  /*ba90*/  F2FP.F16.F32.PACK_AB R111, R41, R40 ;  /* 0x00000028296f723e */ /* 0x000fe400000000ff */
[----:B------:R-:W-:Y:S02]  /*baa0*/  F2FP.F16.F32.PACK_AB R112, R43, R42 ;  /* 0x0000002a2b70723e */ /* 0x000fe400000000ff */
[----:B------:R-:W-:Y:S01]  /*bab0*/  F2FP.F16.F32.PACK_AB R113, R45, R44 ;  /* 0x0000002c2d71723e */ /* 0x000fe200000000ff */
[----:B------:R1:W-:Y:S01]  /*bac0*/  STSM.16.MT88.4 [R55+0x1000], R108 ;  /* 0x0010006c37007844 */ /* 0x0003e20000004200 */
[----:B------:R-:W-:Y:S02]  /*bad0*/  F2FP.F16.F32.PACK_AB R114, R17, R46 ;  /* 0x0000002e1172723e */ /* 0x000fe400000000ff */
[----:B------:R-:W-:Y:S02]  /*bae0*/  F2FP.F16.F32.PACK_AB R115, R19, R18 ;  /* 0x000000121373723e */ /* 0x000fe400000000ff */
[----:B------:R-:W-:Y:S03]  /*baf0*/  ISETP.NE.AND P0, PT, R101, RZ, PT ;  /* 0x000000ff6500720c */ /* 0x000fe60003f05270 */
[----:B------:R1:W-:Y:S01]  /*bb00*/  STSM.16.MT88.4 [R55+0x1800], R112 ;  /* 0x0018007037007844 */ /* 0x0003e20000004200 */
[----:B------:R-:W-:Y:S01]  /*bb10*/  @!PT LDS RZ, [RZ] ;  /* 0x00000000fffff984 */ /* 0x000fe20000000800 */
[----:B------:R-:W-:Y:S01]  /*bb20*/  @!PT LDS RZ, [RZ] ;  /* 0x00000000fffff984 */ /* 0x000fe20000000800 */
[----:B------:R-:W-:Y:S01]  /*bb30*/  @!PT LDS RZ, [RZ] ;  /* 0x00000000fffff984 */ /* 0x000fe20000000800 */
[----:B------:R-:W-:Y:S01]  /*bb40*/  @!PT LDS RZ, [RZ] ;  /* 0x00000000fffff984 */ /* 0x000fe20000000800 */
[----:B------:R2:W-:Y:S07]  /*bb50*/  MEMBAR.ALL.CTA ;  /* 0x0000000000007992 */ /* 0x0005ee0000008000 */
[----:B--2---:R-:W2:Y:S02]  /*bb60*/  FENCE.VIEW.ASYNC.S ;  /* 0x00000000000073c6 */ /* 0x004ea40000000000 */
[----:B--2---:R-:W-:Y:S06]  /*bb70*/  BAR.SYNC.DEFER_BLOCKING 0x1, 0x80 ;  /* 0x0042000000007b1d */ /* 0x004fec0000010000 */
[----:B------:R-:W-:Y:S05]  /*bb80*/  @!P0 BRA `(.L_x_162) ;  /* 0x00000000002c8947 */ /* 0x000fea0003800000 */
[----:B------:R-:W-:Y:S02]  /*bb90*/  UIADD3 UR7, UPT, UPT, UR43, 0x1000, URZ ;  /* 0x000010002b077890 */ /* 0x000fe4000fffe0ff */
[----:B------:R-:W-:Y:S02]  /*bba0*/  UIADD3 UR6, UPT, UPT, UR42, 0x80, URZ ;  /* 0x000000802a067890 */ /* 0x000fe4000fffe0ff */
[----:B------:R-:W-:Y:S02]  /*bbb0*/  UIADD3 UR4, UPT, UPT, UR43, 0x2000, URZ ;  /* 0x000020002b047890 */ /* 0x000fe4000fffe0ff */
[----:B------:R-:W-:Y:S01]  /*bbc0*/  MOV R81, UR7 ;  /* 0x0000000700517c02 */ /* 0x000fe20008000f00 */
[----:B------:R-:W-:Y:S03]  /*bbd0*/  UMOV UR5, UR41 ;  /* 0x0000002900057c82 */ /* 0x000fe60008000000 */
[----:B------:R-:W-:Y:S11]  /*bbe0*/  R2UR UR40, R81 ;  /* 0x00000000512872ca */ /* 0x000ff600000e0000 */
[----:B------:R-:W-:Y:S02]  /*bbf0*/  @!UPT UIADD3 URZ, UPT, UPT, URZ, URZ, URZ ;  /* 0x000000fffffff290 */ /* 0x000fe4000fffe0ff */
[----:B------:R2:W-:Y:S01]  /*bc00*/  UTMASTG.2D [UR40], [UR56] ;  /* 0x00000028380073b5 */ /* 0x0005e20008008000 */
[----:B------:R2:W-:Y:S01]  /*bc10*/  UTMASTG.2D [UR4], [UR56] ;  /* 0x00000004380073b5 */ /* 0x0005e20008008000 */
[----:B------:R0:W-:Y:S01]  /*bc20*/  UTMACMDFLUSH ;  /* 0x00000000000079b7 */ /* 0x0001e20000000000 */
[----:B--2---:R-:W-:Y:S04]  /*bc30*/  DEPBAR.LE SB0, 0x1 ;  /* 0x000080400000791a */ /* 0x004fe80000000000 */
.L_x_162:
[----:B------:R-:W-:Y:S05]  /*bc40*/  BSYNC.RECONVERGENT B0 ;  /* 0x0000000000007941 */ /* 0x000fea0003800200 */
.L_x_161:
[----:B------:R-:W-:Y:S01]  /*bc50*/  UISETP.NE.AND UP1, UPT, UR54, URZ, UPT ;  /* 0x000000ff3600728c */ /* 0x000fe2000bf25270 */
[----:B------:R-:W-:Y:S01]  /*bc60*/  BAR.SYNC.DEFER_BLOCKING 0x1, 0x80 ;  /* 0x0042000000007b1d */ /* 0x000fe20000010000 */
[----:B------:R-:W-:Y:S01]  /*bc70*/  SHF.L.U32 R0, R91, 0x1f, RZ ;  /* 0x0000001f5b007819 */ /* 0x000fe200000006ff */
[----:B------:R-:W-:Y:S03]  /*bc80*/  IMAD R102, R95, 0x2, R102 ;  /* 0x000000025f667824 */ /* 0x000fe600078e0266 */
[----:B------:R-:W-:Y:S05]  /*bc90*/  PLOP3.LUT P0, PT, PT, PT, UP1, 0x80, 0x8 ;  /* 0x000000000008781c */ /* 0x000fea0003f0f018 */
[----:B------:R-:W-:Y:S04]  /*bca0*/  @UP1 ULEA UR4, UR53, UR43, 0x3 ;  /* 0x0000002b35041291 */ /* 0x000fe8000f8e18ff */
[----:B------:R-:W-:Y:S04]  /*bcb0*/  @UP1 UIADD3 UR4, UPT, UPT, UR4, 0x90, URZ ;  /* 0x0000009004041890 */ /* 0x000fe8000fffe0ff */
[----:B------:R-:W-:Y:S09]  /*bcc0*/  @UP1 UPRMT UR4, UR52, 0x654, UR4 ;  /* 0x0000065434041896 */ /* 0x000ff20008000004 */
[----:B------:R-:W-:Y:S01]  /*bcd0*/  @P0 SYNCS.ARRIVE.TRANS64.RED.A1T0 RZ, [UR4], RZ ;  /* 0x000000ffffff09a7 */ /* 0x000fe20008100404 */
[----:B------:R-:W-:Y:S01]  /*bce0*/  @UP1 UIADD3 UR4, UPT, UPT, UR53, 0x1, URZ ;  /* 0x0000000135041890 */ /* 0x000fe2000fffe0ff */
[----:B------:R-:W-:Y:S01]  /*bcf0*/  BSSY B0, `(.L_x_163) ;  /* 0x0000008000007945 */ /* 0x000fe20003800000 */
[----:B------:R-:W-:Y:S02]  /*bd00*/  FSETP.NEU.AND P0, PT, R48, RZ, PT ;  /* 0x000000ff3000720b */ /* 0x000fe40003f0d000 */
[----:B------:R-:W-:Y:S01]  /*bd10*/  @UP1 UISETP.NE.AND UP0, UPT, UR4, 0x4, UPT ;  /* 0x000000040400188c */ /* 0x000fe2000bf05270 */
[----:B------:R-:W2:Y:S03]  /*bd20*/  SYNCS.PHASECHK.TRANS64.TRYWAIT P1, [UR43+0x78], R0 ;  /* 0x00007800ff0075a7 */ /* 0x000ea6000802112b */
[----:B------:R-:W-:Y:S01]  /*bd30*/  @UP1 USEL UR53, UR4, URZ, UP0 ;  /* 0x000000ff04351287 */ /* 0x000fe20008000000 */
[----:B--2---:R-:W-:Y:S11]  /*bd40*/  @P1 BRA `(.L_x_164) ;  /* 0x0000000000081947 */ /* 0x004ff60003800000 */
[----:B------:R-:W2:Y:S02]  /*bd50*/  SYNCS.PHASECHK.TRANS64.TRYWAIT P1, [UR43+0x78], R0 ;  /* 0x00007800ff0075a7 */ /* 0x000ea4000802112b */
[----:B--2---:R-:W-:Y:S05]  /*bd60*/  @!P1 BRA `(.L_x_165) ;  /* 0x0000006400c09947 */ /* 0x004fea0003800000 */
.L_x_164:
[----:B------:R-:W-:Y:S05]  /*bd70*/  BSYNC B0 ;  /* 0x0000000000007941 */ /* 0x000fea0003800000 */
.L_x_163:
[----:B------:R-:W-:Y:S05]  /*bd80*/  @P0 WARPSYNC.ALL ;  /* 0x0000000000000948 */ /* 0x000fea0003800000 */
[----:B------:R3:W1:Y:S01]  /*bd90*/  @P0 LDSM.16.MT88.4 R60, [R92+UR43+0x3000] ;  /* 0x0030002b5c3c083b */ /* 0x0006620008004200 */
[----:B------:R-:W-:Y:S02]  /*bda0*/  CS2R R38, SRZ ;  /* 0x0000000000267805 */ /* 0x000fe4000001ff00 */
[----:B------:R-:W-:Y:S02]  /*bdb0*/  CS2R R36, SRZ ;  /* 0x0000000000247805 */ /* 0x000fe4000001ff00 */
[----:B------:R-:W-:Y:S01]  /*bdc0*/  CS2R R34, SRZ ;  /* 0x0000000000227805 */ /* 0x000fe2000001ff00 */
[----:B------:R3:W1:Y:S01]  /*bdd0*/  @P0 LDSM.16.MT88.4 R56, [R92+UR43+0x3800] ;  /* 0x0038002b5c38083b */ /* 0x0006620008004200 */
[----:B------:R-:W-:Y:S02]  /*bde0*/  CS2R R32, SRZ ;  /* 0x0000000000207805 */ /* 0x000fe4000001ff00 */
[----:B------:R-:W-:Y:S02]  /*bdf0*/  CS2R R30, SRZ ;  /* 0x00000000001e7805 */ /* 0x000fe4000001ff00 */
[----:B------:R-:W-:Y:S01]  /*be00*/  CS2R R28, SRZ ;  /* 0x00000000001c7805 */ /* 0x000fe2000001ff00 */
[----:B------:R3:W1:Y:S01]  /*be10*/  @P0 LDSM.16.MT88.4 R68, [R102+0x2000] ;  /* 0x002000006644083b */ /* 0x0006620000004200 */
[----:B------:R-:W-:Y:S02]  /*be20*/  CS2R R26, SRZ ;  /* 0x00000000001a7805 */ /* 0x000fe4000001ff00 */
[----:B------:R-:W-:Y:S02]  /*be30*/  CS2R R24, SRZ ;  /* 0x0000000000187805 */ /* 0x000fe4000001ff00 */
[----:B------:R-:W-:Y:S01]  /*be40*/  CS2R R18, SRZ ;  /* 0x0000000000127805 */ /* 0x000fe2000001ff00 */
[----:B------:R3:W1:Y:S01]  /*be50*/  @P0 LDSM.16.MT88.4 R72, [R102+0x2800] ;  /* 0x002800006648083b */ /* 0x0006620000004200 */
[----:B------:R-:W-:Y:S02]  /*be60*/  ISETP.GE.AND P0, PT, R100, 0x1, PT ;  /* 0x000000016400780c */ /* 0x000fe40003f06270 */
[----:B------:R-:W-:Y:S02]  /*be70*/  CS2R R16, SRZ ;  /* 0x0000000000107805 */ /* 0x000fe4000001ff00 */
[----:B------:R-:W-:Y:S02]  /*be80*/  CS2R R14, SRZ ;  /* 0x00000000000e7805 */ /* 0x000fe4000001ff00 */
[----:B------:R-:W-:Y:S02]  /*be90*/  CS2R R12, SRZ ;  /* 0x00000000000c7805 */ /* 0x000fe4000001ff00 */
[----:B------:R-:W-:Y:S02]  /*bea0*/  CS2R R10, SRZ ;  /* 0x00000000000a7805 */ /* 0x000fe4000001ff00 */
[----:B------:R-:W-:Y:S02]  /*beb0*/  CS2R R8, SRZ ;  /* 0x0000000000087805 */ /* 0x000fe4000001ff00 */
[----:B------:R-:W-:Y:S02]  /*bec0*/  CS2R R6, SRZ ;  /* 0x0000000000067805 */ /* 0x000fe4000001ff00 */
[----:B------:R-:W-:Y:S01]  /*bed0*/  CS2R R4, SRZ ;  /* 0x0000000000047805 */ /* 0x000fe2000001ff00 */
[----:B------:R-:W-:Y:S06]  /*bee0*/  @!P0 BRA `(.L_x_166) ;  /* 0x0000000000c48947 */ /* 0x000fec0003800000 */
[----:B--2---:R-:W-:Y:S05]  /*bef0*/  VIADD R3, R54, 0x20 ;  /* 0x0000002036037836 */ /* 0x004fea0000000000 */
[----:B------:R-:W-:Y:S04]  /*bf00*/  SHF.R.U32.HI R3, RZ, 0x15, R3 ;  /* 0x00000015ff037819 */ /* 0x000fe80000011603 */
[----:B------:R-:W-:Y:S11]  /*bf10*/  LOP3.LUT P0, RZ, R3, 0x3, R80, 0x48, !PT ;  /* 0x0000000303ff7812 */ /* 0x000ff60007804850 */
[----:B------:R-:W-:Y:S02]  /*bf20*/  @!UPT UIADD3 URZ, UPT, UPT, URZ, URZ, URZ ;  /* 0x000000fffffff290 */ /* 0x000fe4000fffe0ff */
[----:B------:R-:W-:Y:S05]  /*bf30*/  @!P0 BRA `(.L_x_167) ;  /* 0x0000000000408947 */ /* 0x000fea0003800000 */
[----:B------:R-:W2:Y:S01]  /*bf40*/  LDCU.64 UR8, c[0x4][0x70] ;  /* 0x01000e00ff0877ac */ /* 0x000ea20008000a00 */
[----:B------:R-:W-:Y:S01]  /*bf50*/  MOV R3, 0x0 ;  /* 0x0000000000037802 */ /* 0x000fe20000000f00 */
[----:B------:R-:W-:Y:S02]  /*bf60*/  HFMA2 R12, -RZ, RZ, 0, 5.9604644775390625e-08 ;  /* 0x00000001ff0c7431 */ /* 0x000fe400000001ff */
[----:B------:R-:W-:Y:S02]  /*bf70*/  IMAD.MOV.U32 R8, RZ, RZ, 0x192 ;  /* 0x00000192ff087424 */ /* 0x000fe400078e00ff */
[----:B------:R-:W-:Y:S01]  /*bf80*/  IMAD.MOV.U32 R13, RZ, RZ, RZ ;  /* 0x000000ffff0d7224 */ /* 0x000fe200078e00ff */
[----:B------:R-:W5:Y:S01]  /*bf90*/  LDCU.64 UR6, c[0x4][0x78] ;  /* 0x01000f00ff0677ac */ /* 0x000f620008000a00 */
[----:B------:R-:W1:Y:S01]  /*bfa0*/  LDC.64 R2, c[0x4][R3] ;  /* 0x0100000003027b82 */ /* 0x000e620000000a00 */
[----:B------:R-:W3:Y:S01]  /*bfb0*/  LDCU.64 UR4, c[0x4][0x10] ;  /* 0x01000200ff0477ac */ /* 0x000ee20008000a00 */
[----:B--2---:R-:W-:Y:S01]  /*bfc0*/  MOV R5, UR9 ;  /* 0x0000000900057c02 */ /* 0x004fe20008000f00 */
[----:B------:R-:W-:Y:S01]  /*bfd0*/  IMAD.U32 R4, RZ, RZ, UR8 ;  /* 0x00000008ff047e24 */ /* 0x000fe2000f8e00ff */
[----:B-----5:R-:W-:Y:S01]  /*bfe0*/  MOV R7, UR7 ;  /* 0x0000000700077c02 */ /* 0x020fe20008000f00 */
[----:B------:R-:W-:Y:S01]  /*bff0*/  IMAD.U32 R6, RZ, RZ, UR6 ;  /* 0x00000006ff067e24 */ /* 0x000fe2000f8e00ff */
[----:B---3--:R-:W-:Y:S01]  /*c000*/  MOV R11, UR5 ;  /* 0x00000005000b7c02 */ /* 0x008fe20008000f00 */
[----:B------:R-:W-:Y:S02]  /*c010*/  IMAD.U32 R10, RZ, RZ, UR4 ;  /* 0x00000004ff0a7e24 */ /* 0x000fe4000f8e00ff */
[----:B------:R-:W-:Y:S07]  /*c020*/  LEPC R20, `(.L_x_167) ;  /* 0x000000001014794e */ /* 0x000fee0000000000 */
[----:B-1--4-:R-:W-:Y:S05]  /*c030*/  CALL.ABS.NOINC R2 ;  /* 0x0000000002007343 */ /* 0x012fea0003c00000 */
.L_x_167:
[----:B------:R-:W-:Y:S05]  /*c040*/  WARPSYNC.ALL ;  /* 0x0000000000007948 */ /* 0x000fea0003800000 */
[C---:B------:R-:W-:Y:S01]  /*c050*/  R2UR UR4, R54.reuse ;  /* 0x00000000360472ca */ /* 0x040fe200000e0000 */
[----:B------:R-:W-:Y:S05]  /*c060*/  VIADD R3, R54, 0x100020 ;  /* 0x0010002036037836 */ /* 0x000fea0000000000 */
[----:B------:R-:W-:Y:S04]  /*c070*/  SHF.R.U32.HI R3, RZ, 0x15, R3 ;  /* 0x00000015ff037819 */ /* 0x000fe80000011603 */
[----:B------:R-:W-:Y:S03]  /*c080*/  LOP3.LUT P0, RZ, R3, 0x3, R80, 0x48, !PT ;  /* 0x0000000303ff7812 */ /* 0x000fe60007804850 */
[----:B------:R-:W2:Y:S10]  /*c090*/  LDTM.16dp256bit.x4 R24, tmem[UR4+0x20] ;  /* 0x00002004001879ee */ /* 0x000eb40008120000 */
[----:B--2---:R-:W-:Y:S05]  /*c0a0*/  @!P0 BRA `(.L_x_168) ;  /* 0x0000000000408947 */ /* 0x004fea0003800000 */
        /* <DEDUP_REMOVED lines=16> */
.L_x_168:
[----:B------:R-:W-:Y:S05]  /*c1b0*/  WARPSYNC.ALL ;  /* 0x0000000000007948 */ /* 0x000fea0003800000 */
[----:B------:R-:W-:Y:S11]  /*c1c0*/  R2UR UR4, R54 ;  /* 0x00000000360472ca */ /* 0x000ff600000e0000 */
[----:B------:R-:W-:Y:S02]  /*c1d0*/  @!UPT UIADD3 URZ, UPT, UPT, URZ, URZ, URZ ;  /* 0x000000fffffff290 */ /* 0x000fe4000fffe0ff */
[----:B------:R-:W2:Y:S02]  /*c1e0*/  LDTM.16dp256bit.x4 R4, tmem[UR4+0x100020] ;  /* 0x10002004000479ee */ /* 0x000ea40008120000 */
[----:B--2---:R-:W-:Y:S01]  /*c1f0*/  NOP ;  /* 0x0000000000007918 */ /* 0x004fe20000000000 */
.L_x_166:
[--C-:B-1----:R-:W-:Y:S01]  /*c200*/  HADD2.F32 R49, -RZ, R60.reuse.H0_H0 ;  /* 0x2000003cff317230 */ /* 0x102fe20000004100 */
[----:B------:R-:W-:Y:S05]  /*c210*/  WARPSYNC.ALL ;  /* 0x0000000000007948 */ /* 0x000fea0003800000 */
[-C--:B--2---:R-:W-:Y:S01]  /*c220*/  FMUL R0, R24, R47.reuse ;  /* 0x0000002f18007220 */ /* 0x084fe20000400000 */
        /* <DEDUP_REMOVED lines=25> */
[--C-:B------:R-:W-:Y:S02]  /*c3c0*/  HADD2.F32 R49, -RZ, R56.reuse.H0_H0 ;  /* 0x20000038ff317230 */ /* 0x100fe40000004100 */
[-C--:B------:R-:W-:Y:S01]  /*c3d0*/  FMUL R7, R30, R47.reuse ;  /* 0x0000002f1e077220 */ /* 0x080fe20000400000 */
[----:B------:R-:W-:Y:S01]  /*c3e0*/  FMUL R8, R31, R47 ;  /* 0x0000002f1f087220 */ /* 0x000fe20000400000 */
[----:B------:R-:W-:Y:S01]  /*c3f0*/  HADD2.F32 R52, -RZ, R69.H1_H1 ;  /* 0x30000045ff347230 */ /* 0x000fe20000004100 */
        /* <DEDUP_REMOVED lines=96> */
[----:B------:R-:W-:Y:S01]  /*ca00*/  UIADD3 UR8, UPT, UPT, UR43, 0x3000, URZ ;  /* 0x000030002b087890 */ /* 0x000fe2000fffe0ff */
[----:B------:R-:W-:Y:S01]  /*ca10*/  UMOV UR9, UR41 ;  /* 0x0000002900097c82 */ /* 0x000fe20008000000 */
[----:B------:R-:W-:Y:S02]  /*ca20*/  UIADD3 UR6, UPT, UPT, UR42, 0xa0, URZ ;  /* 0x000000a02a067890 */ /* 0x000fe4000fffe0ff */
[----:B------:R-:W-:Y:S01]  /*ca30*/  UIADD3 UR4, UPT, UPT, UR43, 0x4000, URZ ;  /* 0x000040002b047890 */ /* 0x000fe2000fffe0ff */
[----:B------:R-:W-:Y:S04]  /*ca40*/  UMOV UR5, UR41 ;  /* 0x0000002900057c82 */ /* 0x000fe80008000000 */
[----:B------:R2:W-:Y:S04]  /*ca50*/  UTMASTG.2D [UR8], [UR56] ;  /* 0x00000008380073b5 */ /* 0x0005e80008008000 */
[----:B------:R2:W-:Y:S01]  /*ca60*/  UTMASTG.2D [UR4], [UR56] ;  /* 0x00000004380073b5 */ /* 0x0005e20008008000 */
[----:B------:R0:W-:Y:S01]  /*ca70*/  UTMACMDFLUSH ;  /* 0x00000000000079b7 */ /* 0x0001e20000000000 */
[----:B--2---:R-:W-:Y:S04]  /*ca80*/  DEPBAR.LE SB0, 0x1 ;  /* 0x000080400000791a */ /* 0x004fe80000000000 */
.L_x_170:
[----:B------:R-:W-:Y:S05]  /*ca90*/  BSYNC.RECONVERGENT B0 ;  /* 0x0000000000007941 */ /* 0x000fea0003800200 */
.L_x_169:
[----:B------:R-:W-:Y:S01]  /*caa0*/  BAR.SYNC.DEFER_BLOCKING 0x1, 0x80 ;  /* 0x0042000000007b1d */ /* 0x000fe20000010000 */
[----:B------:R-:W-:Y:S01]  /*cab0*/  ULEA UR4, UR53, UR43, 0x3 ;  /* 0x0000002b35047291 */ /* 0x000fe2000f8e18ff */
[----:B------:R-:W-:Y:S01]  /*cac0*/  SHF.L.U32 R3, R91, 0x1f, RZ ;  /* 0x0000001f5b037819 */ /* 0x000fe200000006ff */
[----:B------:R-:W-:Y:S01]  /*cad0*/  UIADD3 UR40, UPT, UPT, UR53, 0x1, URZ ;  /* 0x0000000135287890 */ /* 0x000fe2000fffe0ff */
[----:B------:R-:W-:Y:S01]  /*cae0*/  FSETP.NEU.AND P0, PT, R48, RZ, PT ;  /* 0x000000ff3000720b */ /* 0x000fe20003f0d000 */
[----:B------:R-:W-:Y:S04]  /*caf0*/  UIADD3 UR4, UPT, UPT, UR4, 0x90, URZ ;  /* 0x0000009004047890 */ /* 0x000fe8000fffe0ff */
[----:B------:R-:W-:Y:S09]  /*cb00*/  UPRMT UR4, UR52, 0x654, UR4 ;  /* 0x0000065434047896 */ /* 0x000ff20008000004 */
[----:B------:R-:W-:Y:S01]  /*cb10*/  SYNCS.ARRIVE.TRANS64.RED.A1T0 RZ, [UR4], RZ ;  /* 0x000000ffffff79a7 */ /* 0x000fe20008100404 */
[----:B------:R-:W-:Y:S01]  /*cb20*/  BSSY B0, `(.L_x_171) ;  /* 0x0000005000007945 */ /* 0x000fe20003800000 */
[----:B------:R-:W2:Y:S03]  /*cb30*/  SYNCS.PHASECHK.TRANS64.TRYWAIT P1, [UR43+0x80], R3 ;  /* 0x00008003ff0075a7 */ /* 0x000ea6000802112b */
[----:B--2---:R-:W-:Y:S05]  /*cb40*/  @P1 BRA `(.L_x_172) ;  /* 0x0000000000081947 */ /* 0x004fea0003800000 */
[----:B------:R-:W2:Y:S02]  /*cb50*/  SYNCS.PHASECHK.TRANS64.TRYWAIT P1, [UR43+0x80], R3 ;  /* 0x00008003ff0075a7 */ /* 0x000ea4000802112b */
[----:B--2---:R-:W-:Y:S05]  /*cb60*/  @!P1 BRA `(.L_x_173) ;  /* 0x0000005800589947 */ /* 0x004fea0003800000 */
.L_x_172:
[----:B------:R-:W-:Y:S05]  /*cb70*/  BSYNC B0 ;  /* 0x0000000000007941 */ /* 0x000fea0003800000 */
.L_x_171:
        /* <DEDUP_REMOVED lines=44> */
.L_x_175:
        /* <DEDUP_REMOVED lines=23> */
.L_x_176:
[----:B------:R-:W-:Y:S05]  /*cfb0*/  WARPSYNC.ALL ;  /* 0x0000000000007948 */ /* 0x000fea0003800000 */
[----:B------:R-:W-:Y:S11]  /*cfc0*/  R2UR UR4, R54 ;  /* 0x00000000360472ca */ /* 0x000ff600000e0000 */
[----:B------:R-:W-:Y:S02]  /*cfd0*/  @!UPT UIADD3 URZ, UPT, UPT, URZ, URZ, URZ ;  /* 0x000000fffffff290 */ /* 0x000fe4000fffe0ff */
[----:B------:R-:W2:Y:S02]  /*cfe0*/  LDTM.16dp256bit.x4 R4, tmem[UR4+0x100040] ;  /* 0x10004004000479ee */ /* 0x000ea40008120000 */
[----:B--2---:R-:W-:Y:S01]  /*cff0*/  NOP ;  /* 0x0000000000007918 */ /* 0x004fe20000000000 */
.L_x_174:
        /* <DEDUP_REMOVED lines=137> */
.L_x_178:
[----:B------:R-:W-:Y:S05]  /*d890*/  BSYNC.RECONVERGENT B0 ;  /* 0x0000000000007941 */ /* 0x000fea0003800200 */
.L_x_177:
[----:B------:R-:W-:Y:S01]  /*d8a0*/  UISETP.NE.AND UP0, UPT, UR40, 0x4, UPT ;  /* 0x000000042800788c */ /* 0x000fe2000bf05270 */
[----:B------:R-:W-:Y:S01]  /*d8b0*/  BAR.SYNC.DEFER_BLOCKING 0x1, 0x80 ;  /* 0x0042000000007b1d */ /* 0x000fe20000010000 */
[----:B------:R-:W-:Y:S02]  /*d8c0*/  SHF.L.U32 R3, R91, 0x1f, RZ ;  /* 0x0000001f5b037819 */ /* 0x000fe400000006ff */
[----:B------:R-:W-:Y:S01]  /*d8d0*/  USEL UR5, UR40, URZ, UP0 ;  /* 0x000000ff28057287 */ /* 0x000fe20008000000 */
[----:B------:R-:W-:Y:S03]  /*d8e0*/  FSETP.NEU.AND P0, PT, R48, RZ, PT ;  /* 0x000000ff3000720b */ /* 0x000fe60003f0d000 */
[----:B------:R-:W-:Y:S02]  /*d8f0*/  ULEA UR4, UR5, UR43, 0x3 ;  /* 0x0000002b05047291 */ /* 0x000fe4000f8e18ff */
[----:B------:R-:W-:Y:S02]  /*d900*/  UIADD3 UR5, UPT, UPT, UR5, 0x1, URZ ;  /* 0x0000000105057890 */ /* 0x000fe4000fffe0ff */
[----:B------:R-:W-:Y:S02]  /*d910*/  UIADD3 UR4, UPT, UPT, UR4, 0x90, URZ ;  /* 0x0000009004047890 */ /* 0x000fe4000fffe0ff */
[----:B------:R-:W-:Y:S02]  /*d920*/  UISETP.NE.AND UP0, UPT, UR5, 0x4, UPT ;  /* 0x000000040500788c */ /* 0x000fe4000bf05270 */
[----:B------:R-:W-:Y:S02]  /*d930*/  UPRMT UR4, UR52, 0x654, UR4 ;  /* 0x0000065434047896 */ /* 0x000fe40008000004 */
[----:B------:R-:W-:Y:S07]  /*d940*/  USEL UR53, UR5, URZ, UP0 ;  /* 0x000000ff05357287 */ /* 0x000fee0008000000 */
[----:B------:R-:W-:Y:S01]  /*d950*/  SYNCS.ARRIVE.TRANS64.RED.A1T0 RZ, [UR4], RZ ;  /* 0x000000ffffff79a7 */ /* 0x000fe20008100404 */
[----:B------:R-:W-:Y:S01]  /*d960*/  BSSY B0, `(.L_x_179) ;  /* 0x0000005000007945 */ /* 0x000fe20003800000 */
[----:B------:R-:W2:Y:S03]  /*d970*/  SYNCS.PHASECHK.TRANS64.TRYWAIT P1, [UR43+0x88], R3 ;  /* 0x00008803ff0075a7 */ /* 0x000ea6000802112b */
[----:B--2---:R-:W-:Y:S05]  /*d980*/  @P1 BRA `(.L_x_180) ;  /* 0x0000000000081947 */ /* 0x004fea0003800000 */
[----:B------:R-:W2:Y:S02]  /*d990*/  SYNCS.PHASECHK.TRANS64.TRYWAIT P1, [UR43+0x88], R3 ;  /* 0x00008803ff0075a7 */ /* 0x000ea4000802112b */
[----:B--2---:R-:W-:Y:S05]  /*d9a0*/  @!P1 BRA `(.L_x_181) ;  /* 0x0000004800e09947 */ /* 0x004fea0003800000 */
.L_x_180:
[----:B------:R-:W-:Y:S05]  /*d9b0*/  BSYNC B0 ;  /* 0x0000000000007941 */ /* 0x000fea0003800000 */
.L_x_179:
        /* <DEDUP_REMOVED lines=44> */
.L_x_183:
        /* <DEDUP_REMOVED lines=23> */
.L_x_184:
[----:B------:R-:W-:Y:S05]  /*ddf0*/  WARPSYNC.ALL ;  /* 0x0000000000007948 */ /* 0x000fea0003800000 */
[----:B------:R-:W-:Y:S11]  /*de00*/  R2UR UR4, R54 ;  /* 0x00000000360472ca */ /* 0x000ff600000e0000 */
[----:B------:R-:W-:Y:S02]  /*de10*/  @!UPT UIADD3 URZ, UPT, UPT, URZ, URZ, URZ ;  /* 0x000000fffffff290 */ /* 0x000fe4000fffe0ff */
[----:B------:R-:W2:Y:S02]  /*de20*/  LDTM.16dp256bit.x4 R4, tmem[UR4+0x100060] ;  /* 0x10006004000479ee */ /* 0x000ea40008120000 */
[----:B--2---:R-:W-:Y:S01]  /*de30*/  NOP ;  /* 0x0000000000007918 */ /* 0x004fe20000000000 */
.L_x_182:
[--C-:B-1----:R-:W-:Y:S01]  /*de40*/  HADD2.F32 R41, -RZ, R60.reuse.H0_H0 ;  /* 0x2000003cff297230 */ /* 0x102fe20000004100 */
[----:B------:R-:W-:Y:S01]  /*de50*/  ISETP.GE.AND P0, PT, R100, 0x1, PT ;  /* 0x000000016400780c */ /* 0x000fe20003f06270 */
[-C--:B--2---:R-:W-:Y:S01]  /*de60*/  FMUL R0, R24, R47.reuse ;  /* 0x0000002f18007220 */ /* 0x084fe20000400000 */
[----:B------:R-:W-:Y:S02]  /*de70*/  HADD2.F32 R43, -RZ, R60.H1_H1 ;  /* 0x3000003cff2b7230 */ /* 0x000fe40000004100 */
[----:B------:R-:W-:Y:S01]  /*de80*/  FMUL R2, R25, R47 ;  /* 0x0000002f19027220 */ /* 0x000fe20000400000 */
[--C-:B------:R-:W-:Y:S02]  /*de90*/  HADD2.F32 R40, -RZ, R61.reuse.H0_H0 ;  /* 0x2000003dff287230 */ /* 0x100fe40000004100 */
[----:B------:R-:W-:Y:S01]  /*dea0*/  FFMA R0, R48, R41, R0 ;  /* 0x0000002930007223 */ /* 0x000fe20000000000 */
[----:B------:R-:W-:Y:S01]  /*deb0*/  FMUL R3, R26, R47 ;  /* 0x0000002f1a037220 */ /* 0x000fe20000400000 */
[----:B------:R-:W-:Y:S02]  /*dec0*/  HADD2.F32 R45, -RZ, R61.H1_H1 ;  /* 0x3000003dff2d7230 */ /* 0x000fe40000004100 */
[C---:B------:R-:W-:Y:S01]  /*ded0*/  FFMA R2, R48.reuse, R43, R2 ;  /* 0x0000002b30027223 */ /* 0x040fe20000000002 */
[-C--:B------:R-:W-:Y:S01]  /*dee0*/  FMUL R20, R27, R47.reuse ;  /* 0x0000002f1b147220 */ /* 0x080fe20000400000 */
[--C-:B------:R-:W-:Y:S02]  /*def0*/  HADD2.F32 R42, -RZ, R62.reuse.H0_H0 ;  /* 0x2000003eff2a7230 */ /* 0x100fe40000004100 */
[----:B------:R-:W-:Y:S01]  /*df00*/  FFMA R3, R48, R40, R3 ;  /* 0x0000002830037223 */ /* 0x000fe20000000003 */
[----:B------:R-:W-:Y:S01]  /*df10*/  FMUL R21, R28, R47 ;  /* 0x0000002f1c157220 */ /* 0x000fe20000400000 */
[----:B------:R-:W-:Y:S01]  /*df20*/  HADD2.F32 R49, -RZ, R62.H1_H1 ;  /* 0x3000003eff317230 */ /* 0x000fe20000004100 */
[----:B------:R-:W-:Y:S01]  /*df30*/  F2FP.F16.F32.PACK_AB R104, R2, R0 ;  /* 0x000000000268723e */ /* 0x000fe200000000ff */
[----:B------:R-:W-:Y:S05]  /*df40*/  @P0 WARPSYNC.ALL ;  /* 0x0000000000000948 */ /* 0x000fea0003800000 */
[----:B------:R-:W-:Y:S01]  /*df50*/  @P0 NOP ;  /* 0x0000000000000918 */ /* 0x000fe20000000000 */
[C---:B------:R-:W-:Y:S01]  /*df60*/  FFMA R20, R48.reuse, R45, R20 ;  /* 0x0000002d30147223 */ /* 0x040fe20000000014 */
[----:B------:R-:W-:Y:S01]  /*df70*/  FFMA R21, R48, R42, R21 ;  /* 0x0000002a30157223 */ /* 0x000fe20000000015 */
[----:B------:R-:W-:Y:S01]  /*df80*/  @P0 IADD3 R97, PT, PT, R97, 0x160, RZ ;  /* 0x0000016061610810 */ /* 0x000fe20007ffe0ff */
[----:B------:R-:W-:Y:S01]  /*df90*/  FMUL R22, R29, R47 ;  /* 0x0000002f1d167220 */ /* 0x000fe20000400000 */
[--C-:B------:R-:W-:Y:S01]  /*dfa0*/  HADD2.F32 R44, -RZ, R63.reuse.H0_H0 ;  /* 0x2000003fff2c7230 */ /* 0x100fe20000004100 */
[----:B------:R-:W-:Y:S01]  /*dfb0*/  F2FP.F16.F32.PACK_AB R105, R20, R3 ;  /* 0x000000031469723e */ /* 0x000fe200000000ff */
[----:B------:R-:W-:Y:S01]  /*dfc0*/  FMUL R23, R30, R47 ;  /* 0x0000002f1e177220 */ /* 0x000fe20000400000 */
[----:B------:R-:W-:Y:S01]  /*dfd0*/  HADD2.F32 R51, -RZ, R63.H1_H1 ;  /* 0x3000003fff337230 */ /* 0x000fe20000004100 */
[----:B------:R-:W-:Y:S01]  /*dfe0*/  @P0 LOP3.LUT R97, R97, 0xfefffff8, RZ, 0xc0, !PT ;  /* 0xfefffff861610812 */ /* 0x000fe200078ec0ff */
[C---:B------:R-:W-:Y:S01]  /*dff0*/  FFMA R22, R48.reuse, R49, R22 ;  /* 0x0000003130167223 */ /* 0x040fe20000000016 */
[----:B------:R-:W-:Y:S01]  /*e000*/  FFMA R23, R48, R44, R23 ;  /* 0x0000002c30177223 */ /* 0x000fe20000000017 */
[----:B------:R-:W-:Y:S01]  /*e010*/  FMUL R24, R31, R47 ;  /* 0x0000002f1f187220 */ /* 0x000fe20000400000 */
[----:B------:R-:W-:Y:S01]  /*e020*/  HADD2.F32 R46, -RZ, R56.H0_H0 ;  /* 0x20000038ff2e7230 */ /* 0x000fe20000004100 */
[----:B------:R1:W-:Y:S01]  /*e030*/  @P0 SYNCS.ARRIVE.TRANS64.RED.A1T0 RZ, [R97+URZ], RZ ;  /* 0x000000ff61ff09a7 */ /* 0x0003e200081004ff */
[----:B------:R-:W-:Y:S07]  /*e040*/  F2FP.F16.F32.PACK_AB R106, R22, R21 ;  /* 0x00000015166a723e */ /* 0x000fee00000000ff */
[----:B------:R-:W-:Y:S05]  /*e050*/  WARPSYNC.ALL ;  /* 0x0000000000007948 */ /* 0x000fea0003800000 */
[----:B------:R-:W-:Y:S01]  /*e060*/  FFMA R24, R48, R51, R24 ;  /* 0x0000003330187223 */ /* 0x000fe20000000018 */
[-C--:B------:R-:W-:Y:S01]  /*e070*/  FMUL R25, R32, R47.reuse ;  /* 0x0000002f20197220 */ /* 0x080fe20000400000 */
[----:B------:R-:W-:Y:S02]  /*e080*/  HADD2.F32 R53, -RZ, R56.H1_H1 ;  /* 0x30000038ff357230 */ /* 0x000fe40000004100 */
[----:B------:R-:W-:Y:S01]  /*e090*/  FMUL R26, R33, R47 ;  /* 0x0000002f211a7220 */ /* 0x000fe20000400000 */
[--C-:B------:R-:W-:Y:S01]  /*e0a0*/  HADD2.F32 R50, -RZ, R57.reuse.H0_H0 ;  /* 0x20000039ff327230 */ /* 0x100fe20000004100 */
[----:B------:R-:W-:Y:S01]  /*e0b0*/  F2FP.F16.F32.PACK_AB R107, R24, R23 ;  /* 0x00000017186b723e */ /* 0x000fe200000000ff */
[C---:B------:R-:W-:Y:S01]  /*e0c0*/  FFMA R25, R48.reuse, R46, R25 ;  /* 0x0000002e30197223 */ /* 0x040fe20000000019 */
[----:B------:R-:W-:Y:S01]  /*e0d0*/  FFMA R26, R48, R53, R26 ;  /* 0x00000035301a7223 */ /* 0x000fe2000000001a */
[-C--:B------:R-:W-:Y:S01]  /*e0e0*/  FMUL R27, R34, R47.reuse ;  /* 0x0000002f221b7220 */ /* 0x080fe20000400000 */
[----:B------:R-:W-:Y:S01]  /*e0f0*/  HADD2.F32 R55, -RZ, R57.H1_H1 ;  /* 0x30000039ff377230 */ /* 0x000fe20000004100 */
[----:B------:R2:W-:Y:S01]  /*e100*/  STSM.16.MT88.4 [R86+0x7000], R104 ;  /* 0x0070006856007844 */ /* 0x0005e20000004200 */
[----:B------:R-:W-:Y:S01]  /*e110*/  FMUL R28, R35, R47 ;  /* 0x0000002f231c7220 */ /* 0x000fe20000400000 */
[--C-:B------:R-:W-:Y:S01]  /*e120*/  HADD2.F32 R52, -RZ, R58.reuse.H0_H0 ;  /* 0x2000003aff347230 */ /* 0x100fe20000004100 */
[----:B------:R-:W-:Y:S01]  /*e130*/  F2FP.F16.F32.PACK_AB R108, R26, R25 ;  /* 0x000000191a6c723e */ /* 0x000fe200000000ff */
[C---:B------:R-:W-:Y:S01]  /*e140*/  FFMA R27, R48.reuse, R50, R27 ;  /* 0x00000032301b7223 */ /* 0x040fe2000000001b */
[----:B------:R-:W-:Y:S01]  /*e150*/  FFMA R28, R48, R55, R28 ;  /* 0x00000037301c7223 */ /* 0x000fe2000000001c */
[----:B------:R-:W-:Y:S01]  /*e160*/  FMUL R29, R36, R47 ;  /* 0x0000002f241d7220 */ /* 0x000fe20000400000 */
[----:B------:R-:W-:-:S02]  /*e170*/  HADD2.F32 R57, -RZ, R58.H1_H1 ;  /* 0x3000003aff397230 */ /* 0x000fc40000004100 */
[----:B------:R-:W-:Y:S01]  /*e180*/  FMUL R30, R37, R47 ;  /* 0x0000002f251e7220 */ /* 0x000fe20000400000 */
[--C-:B------:R-:W-:Y:S01]  /*e190*/  HADD2.F32 R54, -RZ, R59.reuse.H0_H0 ;  /* 0x2000003bff367230 */ /* 0x100fe20000004100 */
[----:B------:R-:W-:Y:S01]  /*e1a0*/  F2FP.F16.F32.PACK_AB R109, R28, R27 ;  /* 0x0000001b1c6d723e */ /* 0x000fe200000000ff */
[C---:B------:R-:W-:Y:S01]  /*e1b0*/  FFMA R29, R48.reuse, R52, R29 ;  /* 0x00000034301d7223 */ /* 0x040fe2000000001d */
        /* <DEDUP_REMOVED lines=32> */
[-C--:B------:R-:W-:Y:S01]  /*e3c0*/  FMUL R11, R11, R47.reuse ;  /* 0x0000002f0b0b7220 */ /* 0x080fe20000400000 */
[--C-:B------:R-:W-:Y:S02]  /*e3d0*/  HADD2.F32 R41, -RZ, R72.reuse.H0_H0 ;  /* 0x20000048ff297230 */ /* 0x100fe40000004100 */
[----:B------:R-:W-:Y:S01]  /*e3e0*/  FMUL R12, R12, R47 ;  /* 0x0000002f0c0c7220 */ /* 0x000fe20000400000 */
[----:B------:R-:W-:-:S02]  /*e3f0*/  HADD2.F32 R64, -RZ, R72.H1_H1 ;  /* 0x30000048ff407230 */ /* 0x000fc40000004100 */
[----:B------:R-:W-:Y:S01]  /*e400*/  FMUL R13, R13, R47 ;  /* 0x0000002f0d0d7220 */ /* 0x000fe20000400000 */
[--C-:B------:R-:W-:Y:S02]  /*e410*/  HADD2.F32 R43, -RZ, R73.reuse.H0_H0 ;  /* 0x20000049ff2b7230 */ /* 0x100fe40000004100 */
[----:B------:R-:W-:Y:S01]  /*e420*/  FFMA R10, R48, R67, R10 ;  /* 0x00000043300a7223 */ /* 0x000fe2000000000a */
[-C--:B------:R-:W-:Y:S01]  /*e430*/  FMUL R14, R14, R47.reuse ;  /* 0x0000002f0e0e7220 */ /* 0x080fe20000400000 */
[----:B------:R-:W-:Y:S02]  /*e440*/  HADD2.F32 R66, -RZ, R73.H1_H1 ;  /* 0x30000049ff427230 */ /* 0x000fe40000004100 */
[C---:B------:R-:W-:Y:S01]  /*e450*/  FFMA R11, R48.reuse, R62, R11 ;  /* 0x0000003e300b7223 */ /* 0x040fe2000000000b */
[----:B------:R-:W-:Y:S01]  /*e460*/  FMUL R15, R15, R47 ;  /* 0x0000002f0f0f7220 */ /* 0x000fe20000400000 */
[--C-:B------:R-:W-:Y:S02]  /*e470*/  HADD2.F32 R69, -RZ, R74.reuse.H0_H0 ;  /* 0x2000004aff457230 */ /* 0x100fe40000004100 */
[----:B------:R-:W-:Y:S01]  /*e480*/  FFMA R12, R48, R41, R12 ;  /* 0x00000029300c7223 */ /* 0x000fe2000000000c */
[----:B------:R-:W-:Y:S01]  /*e490*/  FMUL R16, R16, R47 ;  /* 0x0000002f10107220 */ /* 0x000fe20000400000 */
[----:B------:R-:W-:-:S02]  /*e4a0*/  HADD2.F32 R68, -RZ, R74.H1_H1 ;  /* 0x3000004aff447230 */ /* 0x000fc40000004100 */
[C---:B------:R-:W-:Y:S01]  /*e4b0*/  FFMA R13, R48.reuse, R64, R13 ;  /* 0x00000040300d7223 */ /* 0x040fe2000000000d */
[----:B------:R-:W-:Y:S01]  /*e4c0*/  FMUL R17, R17, R47 ;  /* 0x0000002f11117220 */ /* 0x000fe20000400000 */
[--C-:B------:R-:W-:Y:S02]  /*e4d0*/  HADD2.F32 R71, -RZ, R75.reuse.H0_H0 ;  /* 0x2000004bff477230 */ /* 0x100fe40000004100 */
[----:B------:R-:W-:Y:S01]  /*e4e0*/  FFMA R14, R48, R43, R14 ;  /* 0x0000002b300e7223 */ /* 0x000fe2000000000e */
[-C--:B------:R-:W-:Y:S01]  /*e4f0*/  FMUL R18, R18, R47.reuse ;  /* 0x0000002f12127220 */ /* 0x080fe20000400000 */
[----:B------:R-:W-:Y:S02]  /*e500*/  HADD2.F32 R70, -RZ, R75.H1_H1 ;  /* 0x3000004bff467230 */ /* 0x000fe40000004100 */
[C---:B------:R-:W-:Y:S01]  /*e510*/  FFMA R15, R48.reuse, R66, R15 ;  /* 0x00000042300f7223 */ /* 0x040fe2000000000f */
[----:B------:R-:W-:Y:S01]  /*e520*/  FMUL R19, R19, R47 ;  /* 0x0000002f13137220 */ /* 0x000fe20000400000 */
[C---:B------:R-:W-:Y:S01]  /*e530*/  FFMA R16, R48.reuse, R69, R16 ;  /* 0x0000004530107223 */ /* 0x040fe20000000010 */
[C---:B------:R-:W-:Y:S01]  /*e540*/  FFMA R17, R48.reuse, R68, R17 ;  /* 0x0000004430117223 */ /* 0x040fe20000000011 */
[C---:B------:R-:W-:Y:S01]  /*e550*/  FFMA R18, R48.reuse, R71, R18 ;  /* 0x0000004730127223 */ /* 0x040fe20000000012 */
[----:B------:R-:W-:Y:S01]  /*e560*/  FFMA R19, R48, R70, R19 ;  /* 0x0000004630137223 */ /* 0x000fe20000000013 */
[----:B------:R-:W-:Y:S01]  /*e570*/  F2FP.F16.F32.PACK_AB R114, R9, R8 ;  /* 0x000000080972723e */ /* 0x000fe200000000ff */
[----:B------:R-:W-:Y:S01]  /*e580*/  BSSY.RECONVERGENT B0, `(.L_x_185) ;  /* 0x000001d000007945 */ /* 0x000fe20003800200 */
[----:B------:R-:W-:-:S02]  /*e590*/  F2FP.F16.F32.PACK_AB R115, R11, R10 ;  /* 0x0000000a0b73723e */ /* 0x000fc400000000ff */
[----:B------:R-:W-:Y:S02]  /*e5a0*/  F2FP.F16.F32.PACK_AB R116, R13, R12 ;  /* 0x0000000c0d74723e */ /* 0x000fe400000000ff */
[----:B------:R-:W-:Y:S01]  /*e5b0*/  F2FP.F16.F32.PACK_AB R117, R15, R14 ;  /* 0x0000000e0f75723e */ /* 0x000fe200000000ff */
[----:B------:R2:W-:Y:S01]  /*e5c0*/  STSM.16.MT88.4 [R102+0x6000], R112 ;  /* 0x0060007066007844 */ /* 0x0005e20000004200 */
[----:B------:R-:W-:Y:S02]  /*e5d0*/  F2FP.F16.F32.PACK_AB R118, R17, R16 ;  /* 0x000000101176723e */ /* 0x000fe400000000ff */
[----:B------:R-:W-:Y:S02]  /*e5e0*/  F2FP.F16.F32.PACK_AB R119, R19, R18 ;  /* 0x000000121377723e */ /* 0x000fe400000000ff */
[----:B------:R-:W-:Y:S02]  /*e5f0*/  ISETP.NE.AND P2, PT, R101, RZ, PT ;  /* 0x000000ff6500720c */ /* 0x000fe40003f45270 */
[----:B-1----:R-:W-:Y:S01]  /*e600*/  @P0 IADD3 R97, PT, PT, R90, 0x1, RZ ;  /* 0x000000015a610810 */ /* 0x002fe20007ffe0ff */
[----:B------:R2:W-:Y:S03]  /*e610*/  STSM.16.MT88.4 [R102+0x6800], R116 ;  /* 0x0068007466007844 */ /* 0x0005e60000004200 */
[----:B------:R-:W-:Y:S01]  /*e620*/  @P0 ISETP.NE.AND P1, PT, R97, 0x4, PT ;  /* 0x000000046100080c */ /* 0x000fe20003f25270 */
[----:B------:R-:W-:Y:S01]  /*e630*/  @!PT LDS RZ, [RZ] ;  /* 0x00000000fffff984 */ /* 0x000fe20000000800 */
[----:B------:R-:W-:Y:S01]  /*e640*/  @!PT LDS RZ, [RZ] ;  /* 0x00000000fffff984 */ /* 0x000fe20000000800 */
[----:B------:R-:W-:Y:S01]  /*e650*/  @!PT LDS RZ, [RZ] ;  /* 0x00000000fffff984 */ /* 0x000fe20000000800 */
[----:B------:R-:W-:Y:S01]  /*e660*/  @!PT LDS RZ, [RZ] ;  /* 0x00000000fffff984 */ /* 0x000fe20000000800 */
[----:B------:R1:W-:Y:S06]  /*e670*/  MEMBAR.ALL.CTA ;  /* 0x0000000000007992 */ /* 0x0003ec0000008000 */
[----:B-1----:R-:W1:Y:S01]  /*e680*/  FENCE.VIEW.ASYNC.S ;  /* 0x00000000000073c6 */ /* 0x002e620000000000 */
[----:B------:R-:W-:Y:S01]  /*e690*/  @P0 SEL R101, RZ, 0x1, P1 ;  /* 0x00000001ff650807 */ /* 0x000fe20000800000 */
[----:B-1----:R-:W-:Y:S06]  /*e6a0*/  BAR.SYNC.DEFER_BLOCKING 0x1, 0x80 ;  /* 0x0042000000007b1d */ /* 0x002fec0000010000 */
        /* <DEDUP_REMOVED lines=8> */
[----:B------:R1:W-:Y:S02]  /*e730*/  UTMASTG.2D [UR4], [UR56] ;  /* 0x00000004380073b5 */ /* 0x0003e40008008000 */
[----:B-1----:R0:W-:Y:S02]  /*e740*/  UTMACMDFLUSH ;  /* 0x00000000000079b7 */ /* 0x0021e40000000000 */
.L_x_186:
[----:B------:R-:W-:Y:S05]  /*e750*/  BSYNC.RECONVERGENT B0 ;  /* 0x0000000000007941 */ /* 0x000fea0003800200 */
.L_x_185:
[----:B------:R-:W-:Y:S01]  /*e760*/  @P0 SEL R90, R97, RZ, P1 ;  /* 0x000000ff615a0207 */ /* 0x000fe20000800000 */
[----:B------:R-:W-:Y:S01]  /*e770*/  BSSY.RECONVERGENT B0, `(.L_x_187) ;  /* 0x0000004000007945 */ /* 0x000fe20003800200 */
[----:B------:R-:W-:Y:S03]  /*e780*/  @P0 LOP3.LUT R88, R88, R101, RZ, 0x3c, !PT ;  /* 0x0000006558580212 */ /* 0x000fe600078e3cff */
[----:B------:R-:W-:Y:S05]  /*e790*/  @!P2 BRA `(.L_x_188) ;  /* 0x000000000004a947 */ /* 0x000fea0003800000 */
[----:B------:R-:W-:Y:S04]  /*e7a0*/  DEPBAR.LE SB0, 0x1 ;  /* 0x000080400000791a */ /* 0x000fe80000000000 */
.L_x_188:
[----:B------:R-:W-:Y:S05]  /*e7b0*/  BSYNC.RECONVERGENT B0 ;  /* 0x0000000000007941 */ /* 0x000fea0003800200 */
.L_x_187:
[----:B------:R-:W-:Y:S01]  /*e7c0*/  UISETP.NE.AND UP1, UPT, UR54, -0x4, UPT ;  /* 0xfffffffc3600788c */ /* 0x000fe2000bf25270 */
[----:B------:R-:W-:Y:S01]  /*e7d0*/  BAR.SYNC.DEFER_BLOCKING 0x1, 0x80 ;  /* 0x0042000000007b1d */ /* 0x000fe20000010000 */
[----:B------:R-:W-:Y:S01]  /*e7e0*/  UISETP.NE.AND UP0, UPT, UR55, 0x8, UPT ;  /* 0x000000083700788c */ /* 0x000fe2000bf05270 */
[----:B------:R-:W-:Y:S01]  /*e7f0*/  R2UR UR18, R85 ;  /* 0x00000000551272ca */ /* 0x000fe200000e0000 */
[----:B------:R-:W-:Y:S01]  /*e800*/  UIADD3 UR54, UPT, UPT, UR54, 0x4, URZ ;  /* 0x0000000436367890 */ /* 0x000fe2000fffe0ff */
[----:B------:R-:W-:Y:S01]  /*e810*/  R2UR UR19, R84 ;  /* 0x00000000541372ca */ /* 0x000fe200000e0000 */
[----:B------:R-:W-:Y:S01]  /*e820*/  USEL UR6, URZ, 0x1, UP0 ;  /* 0x00000001ff067887 */ /* 0x000fe20008000000 */
[----:B------:R-:W-:Y:S01]  /*e830*/  PLOP3.LUT P0, PT, PT, PT, UP1, 0x80, 0x8 ;  /* 0x000000000008781c */ /* 0x000fe20003f0f018 */
[----:B------:R-:W-:Y:S01]  /*e840*/  USEL UR5, UR55, URZ, UP0 ;  /* 0x000000ff37057287 */ /* 0x000fe20008000000 */
[----:B------:R-:W-:Y:S01]  /*e850*/  PLOP3.LUT P2, PT, PT, PT, PT, 0x8, 0x80 ;  /* 0x000000000080781c */ /* 0x000fe20003f4e170 */
[----:B------:R-:W-:Y:S01]  /*e860*/  IMAD.MOV.U32 R17, RZ, RZ, R83 ;  /* 0x000000ffff117224 */ /* 0x000fe200078e0053 */
[----:B------:R-:W-:Y:S01]  /*e870*/  @UP1 ULEA UR4, UR53, UR43, 0x3 ;  /* 0x0000002b35041291 */ /* 0x000fe2000f8e18ff */
[----:B------:R-:W-:Y:S03]  /*e880*/  LOP3.LUT R87, R87, UR6, RZ, 0x3c, !PT ;  /* 0x0000000657577c12 */ /* 0x000fe6000f8e3cff */
[----:B------:R-:W-:Y:S04]  /*e890*/  @UP1 UIADD3 UR4, UPT, UPT, UR4, 0x90, URZ ;  /* 0x0000009004041890 */ /* 0x000fe8000fffe0ff */
[----:B------:R-:W-:Y:S09]  /*e8a0*/  @UP1 UPRMT UR4, UR52, 0x654, UR4 ;  /* 0x0000065434041896 */ /* 0x000ff20008000004 */
[----:B------:R-:W-:Y:S01]  /*e8b0*/  @P0 SYNCS.ARRIVE.TRANS64.RED.A1T0 RZ, [UR4], RZ ;  /* 0x000000ffffff09a7 */ /* 0x000fe20008100404 */
[----:B------:R-:W-:Y:S01]  /*e8c0*/  @UP1 UIADD3 UR4, UPT, UPT, UR53, 0x1, URZ ;  /* 0x0000000135041890 */ /* 0x000fe2000fffe0ff */
[----:B------:R-:W-:Y:S03]  /*e8d0*/  ISETP.NE.AND P0, PT, R82, RZ, PT ;  /* 0x000000ff5200720c */ /* 0x000fe60003f05270 */
[----:B------:R-:W-:Y:S04]  /*e8e0*/  @UP1 UISETP.NE.AND UP0, UPT, UR4, 0x4, UPT ;  /* 0x000000040400188c */ /* 0x000fe8000bf05270 */
[----:B------:R-:W-:Y:S06]  /*e8f0*/  @UP1 USEL UR53, UR4, URZ, UP0 ;  /* 0x000000ff04351287 */ /* 0x000fec0008000000 */
[----:B------:R-:W-:Y:S06]  /*e900*/  @P0 BRA `(.L_x_189) ;  /* 0xffffffb800000947 */ /* 0x000fec000383ffff */
[----:B------:R-:W-:Y:S01]  /*e910*/  ULEA UR4, UR53, UR43, 0x3 ;  /* 0x0000002b35047291 */ /* 0x000fe2000f8e18ff */
[----:B------:R-:W-:-:S04]  /*e920*/  DEPBAR.LE SB0, 0x0 ;  /* 0x000080000000791a */ /* 0x000fc80000000000 */
[----:B------:R-:W-:-:S04]  /*e930*/  UIADD3 UR4, UPT, UPT, UR4, 0x90, URZ ;  /* 0x0000009004047890 */ /* 0x000fc8000fffe0ff */
[----:B------:R-:W-:-:S09]  /*e940*/  UPRMT UR4, UR52, 0x654, UR4 ;  /* 0x0000065434047896 */ /* 0x000fd20008000004 */
[----:B------:R-:W-:Y:S01]  /*e950*/  SYNCS.ARRIVE.TRANS64.RED.A1T0 RZ, [UR4], RZ ;  /* 0x000000ffffff79a7 */ /* 0x000fe20008100404 */
[----:B------:R-:W-:Y:S05]  /*e960*/  EXIT ;  /* 0x000000000000794d */ /* 0x000fea0003800000 */
.L_x_133:
[----:B------:R-:W-:-:S08]  /*e970*/  NOP ;  /* 0x0000000000007918 */ /* 0x000fd00000000000 */
[----:B-1--45:R-:W-:-:S00]  /*e980*/  USETMAXREG.DEALLOC.CTAPOOL 0x88 ;  /* 0x00000088000079c8 */ /* 0x032fc000080e0500 */
[----:B------:R-:W-:Y:S05]  /*e990*/  EXIT ;  /* 0x000000000000794d */ /* 0x000fea0003800000 */
.L_x_312:
[----:B------:R-:W-:-:S08]  /*e9a0*/  NOP ;  /* 0x0000000000007918 */ /* 0x000fd00000000000 */
[----:B-1--45:R-:W1:-:S00]  /*e9b0*/  USETMAXREG.DEALLOC.CTAPOOL 0x88 ;  /* 0x00000088000079c8 */ /* 0x032e4000080e0500 */
[----:B-1----:R-:W1:Y:S01]  /*e9c0*/  SHFL.IDX PT, R80, R80, RZ, 0x1f ;  /* 0x00001fff50507589 */ /* 0x002e6200000e0000 */
[----:B------:R-:W2:Y:S05]  /*e9d0*/  LDCU UR18, c[0x0][0xc1c] ;  /* 0x00018380ff1277ac */ /* 0x000eaa0008000800 */
[----:B------:R-:W3:Y:S01]  /*e9e0*/  LDC.64 R8, c[0x0][0x900] ;  /* 0x00024000ff087b82 */ /* 0x000ee20000000a00 */
[----:B------:R-:W-:Y:S01]  /*e9f0*/  BSSY.RECONVERGENT B0, `(.L_x_190) ;  /* 0x000003f000007945 */ /* 0x000fe20003800200 */
[----:B------:R-:W-:Y:S01]  /*ea00*/  ELECT P0, URZ, PT ;  /* 0x0000000000ff782f */ /* 0x000fe20003800000 */
[----:B------:R-:W-:Y:S02]  /*ea10*/  UMOV UR4, 0x400 ;  /* 0x0000040000047882 */ /* 0x000fe40000000000 */
[----:B------:R-:W-:-:S03]  /*ea20*/  ULEA UR4, UR5, UR4, 0x18 ;  /* 0x0000000405047291 */ /* 0x000fc6000f8ec0ff */
[----:B------:R-:W4:Y:S08]  /*ea30*/  LDC.64 R10, c[0x0][0x908] ;  /* 0x00024200ff0a7b82 */ /* 0x000f300000000a00 */
[----:B------:R-:W3:Y:S01]  /*ea40*/  LDC.64 R4, c[0x0][0x910] ;  /* 0x00024400ff047b82 */ /* 0x000ee20000000a00 */
[----:B--2---:R-:W-:Y:S01]  /*ea50*/  UIADD3 UR18, UPT, UPT, UR28, UR18, URZ ;  /* 0x000000121c127290 */ /* 0x004fe2000fffe0ff */
[----:B-1----:R-:W-:-:S06]  /*ea60*/  R2UR UR7, R80 ;  /* 0x00000000500772ca */ /* 0x002fcc00000e0000 */
[----:B------:R-:W1:Y:S08]  /*ea70*/  LDC.64 R6, c[0x0][0x918] ;  /* 0x00024600ff067b82 */ /* 0x000e700000000a00 */
[----:B------:R-:W2:Y:S01]  /*ea80*/  LDC.64 R64, c[0x0][0x920] ;  /* 0x00024800ff407b82 */ /* 0x000ea20000000a00 */
[----:B------:R-:W-:Y:S02]  /*ea90*/  USHF.R.U32.HI UR6, URZ, 0x3, UR7 ;  /* 0x00000003ff067899 */ /* 0x000fe40008011607 */
[----:B------:R-:W-:-:S02]  /*eaa0*/  ULEA UR20, UR7, UR4, 0x9 ;  /* 0x0000000407147291 */ /* 0x000fc4000f8e48ff */
[----:B------:R-:W-:-:S06]  /*eab0*/  ULOP3.LUT UR6, UR6, 0x1, URZ, 0xc0, !UPT ;  /* 0x0000000106067892 */ /* 0x000fcc000f8ec0ff */
[----:B------:R-:W-:Y:S01]  /*eac0*/  IMAD.U32 R0, RZ, RZ, UR6 ;  /* 0x00000006ff007e24 */ /* 0x000fe2000f8e00ff */
[----:B------:R-:W-:Y:S06]  /*ead0*/  @!P0 BRA `(.L_x_191) ;  /* 0x0000000000c08947 */ /* 0x000fec0003800000 */
[----:B------:R-:W5:Y:S08]  /*eae0*/  LDC.64 R20, c[0x0][0x400] ;  /* 0x00010000ff147b82 */ /* 0x000f700000000a00 */
[----:B------:R-:W5:Y:S08]  /*eaf0*/  LDC.64 R22, c[0x0][0x408] ;  /* 0x00010200ff167b82 */ /* 0x000f700000000a00 */
[----:B------:R-:W4:Y:S08]  /*eb00*/  LDC.64 R16, c[0x0][0x410] ;  /* 0x00010400ff107b82 */ /* 0x000f300000000a00 */
[----:B------:R-:W4:Y:S08]  /*eb10*/  LDC.64 R18, c[0x0][0x418] ;  /* 0x00010600ff127b82 */ /* 0x000f300000000a00 */
[----:B------:R-:W3:Y:S01]  /*eb20*/  LDC.64 R12, c[0x0][0x420] ;  /* 0x00010800ff0c7b82 */ /* 0x000ee20000000a00 */
[----:B-----5:R5:W-:Y:S07]  /*eb30*/  STS.128 [UR20+-0x980], R20 ;  /* 0xfff68014ff007988 */ /* 0x020bee0008000c14 */
[----:B------:R-:W3:Y:S01]  /*eb40*/  LDC.64 R14, c[0x0][0x428] ;  /* 0x00010a00ff0e7b82 */ /* 0x000ee20000000a00 */
[----:B----4-:R4:W-:Y:S07]  /*eb50*/  STS.128 [UR20+-0x970], R16 ;  /* 0xfff69010ff007988 */ /* 0x0109ee0008000c14 */
[----:B------:R-:W1:Y:S08]  /*eb60*/  LDC.64 R60, c[0x0][0x430] ;  /* 0x00010c00ff3c7b82 */ /* 0x000e700000000a00 */
[----:B------:R-:W1:Y:S01]  /*eb70*/  LDC.64 R62, c[0x0][0x438] ;  /* 0x00010e00ff3e7b82 */ /* 0x000e620000000a00 */
[----:B---3--:R3:W-:Y:S07]  /*eb80*/  STS.128 [UR20+-0x960], R12 ;  /* 0xfff6a00cff007988 */ /* 0x0087ee0008000c14 */
[----:B------:R-:W2:Y:S08]  /*eb90*/  LDC.64 R56, c[0x0][0x440] ;  /* 0x00011000ff387b82 */ /* 0x000eb00000000a00 */
[----:B------:R-:W2:Y:S08]  /*eba0*/  LDC.64 R58, c[0x0][0x448] ;  /* 0x00011200ff3a7b82 */ /* 0x000eb00000000a00 */
[----:B------:R-:W5:Y:S01]  /*ebb0*/  LDC.64 R52, c[0x0][0x450] ;  /* 0x00011400ff347b82 */ /* 0x000f620000000a00 */
[----:B-1----:R1:W-:Y:S07]  /*ebc0*/  STS.128 [UR20+-0x950], R60 ;  /* 0xfff6b03cff007988 */ /* 0x0023ee0008000c14 */
[----:B------:R-:W5:Y:S08]  /*ebd0*/  LDC.64 R54, c[0x0][0x458] ;  /* 0x00011600ff367b82 */ /* 0x000f700000000a00 */
[----:B------:R-:W4:Y:S01]  /*ebe0*/  LDC.64 R48, c[0x0][0x460] ;  /* 0x00011800ff307b82 */ /* 0x000f220000000a00 */
[----:B--2---:R1:W-:Y:S07]  /*ebf0*/  STS.128 [UR20+-0x940], R56 ;  /* 0xfff6c038ff007988 */ /* 0x0043ee0008000c14 */
[----:B------:R-:W4:Y:S08]  /*ec00*/  LDC.64 R50, c[0x0][0x468] ;  /* 0x00011a00ff327b82 */ /* 0x000f300000000a00 */
[----:B------:R-:W2:Y:S01]  /*ec10*/  LDC.64 R44, c[0x0][0x470] ;  /* 0x00011c00ff2c7b82 */ /* 0x000ea20000000a00 */
[----:B-----5:R1:W-:Y:S07]  /*ec20*/  STS.128 [UR20+-0x930], R52 ;  /* 0xfff6d034ff007988 */ /* 0x0203ee0008000c14 */
[----:B------:R-:W2:Y:S08]  /*ec30*/  LDC.64 R46, c[0x0][0x478] ;  /* 0x00011e00ff2e7b82 */ /* 0x000eb00000000a00 */
[----:B------:R-:W5:Y:S01]  /*ec40*/  LDC.64 R40, c[0x0][0x500] ;  /* 0x00014000ff287b82 */ /* 0x000f620000000a00 */
[----:B----4-:R1:W-:Y:S07]  /*ec50*/  STS.128 [UR20+-0x920], R48 ;  /* 0xfff6e030ff007988 */ /* 0x0103ee0008000c14 */
        /* <DEDUP_REMOVED lines=19> */
[----:B---3--:R-:W3:Y:S01]  /*ed90*/  LDC.64 R12, c[0x0][0x570] ;  /* 0x00015c00ff0c7b82 */ /* 0x008ee20000000a00 */
[----:B--2---:R1:W-:Y:S07]  /*eda0*/  STS.128 [UR20+-0x8b0], R20 ;  /* 0xfff75014ff007988 */ /* 0x0043ee0008000c14 */
[----:B------:R-:W3:Y:S01]  /*edb0*/  LDC.64 R14, c[0x0][0x578] ;  /* 0x00015e00ff0e7b82 */ /* 0x000ee20000000a00 */
[----:B-----5:R1:W-:Y:S04]  /*edc0*/  STS.128 [UR20+-0x8a0], R16 ;  /* 0xfff76010ff007988 */ /* 0x0203e80008000c14 */
[----:B---3--:R1:W-:Y:S02]  /*edd0*/  STS.128 [UR20+-0x890], R12 ;  /* 0xfff7700cff007988 */ /* 0x0083e40008000c14 */
.L_x_191:
[----:B------:R-:W-:Y:S05]  /*ede0*/  BSYNC.RECONVERGENT B0 ;  /* 0x0000000000007941 */ /* 0x000fea0003800200 */
.L_x_190:
[----:B-1----:R-:W1:Y:S01]  /*edf0*/  LDC.64 R16, c[0x0][0x960] ;  /* 0x00025800ff107b82 */ /* 0x002e620000000a00 */
[----:B------:R-:W-:Y:S01]  /*ee00*/  ELECT P1, URZ, PT ;  /* 0x0000000000ff782f */ /* 0x000fe20003820000 */
[----:B------:R-:W-:-:S06]  /*ee10*/  NOP ;  /* 0x0000000000007918 */ /* 0x000fcc0000000000 */
[----:B------:R-:W1:Y:S01]  /*ee20*/  LDC.64 R18, c[0x0][0x968] ;  /* 0x00025a00ff127b82 */ /* 0x000e620000000a00 */
[----:B------:R-:W-:Y:S01]  /*ee30*/  ELECT P0, URZ, PT ;  /* 0x0000000000ff782f */ /* 0x000fe20003800000 */
[----:B------:R-:W-:Y:S02]  /*ee40*/  ULOP3.LUT UR7, UR7, 0x7, URZ, 0xc0, !UPT ;  /* 0x0000000707077892 */ /* 0x000fe4000f8ec0ff */
[----:B------:R-:W-:Y:S02]  /*ee50*/  UIMAD UR9, UR28, 0xe, URZ ;  /* 0x0000000e1c0978a4 */ /* 0x000fe4000f8e02ff */
[----:B---34-:R-:W-:Y:S01]  /*ee60*/  @P1 STS.128 [UR20+-0xa80], R8 ;  /* 0xfff58008ff001988 */ /* 0x018fe20008000c14 */
[----:B------:R-:W-:Y:S01]  /*ee70*/  UIMAD UR19, UR18, 0xe, URZ ;  /* 0x0000000e121378a4 */ /* 0x000fe2000f8e02ff */
[----:B------:R-:W3:Y:S01]  /*ee80*/  LDC.64 R12, c[0x0][0x970] ;  /* 0x00025c00ff0c7b82 */ /* 0x000ee20000000a00 */
[----:B------:R-:W-:Y:S01]  /*ee90*/  UIADD3 UR23, UPT, UPT, UR20, -0x980, URZ ;  /* 0xfffff68014177890 */ /* 0x000fe2000fffe0ff */
[----:B------:R-:W-:Y:S01]  /*eea0*/  @P1 STS.128 [UR20+-0xa70], R4 ;  /* 0xfff59004ff001988 */ /* 0x000fe20008000c14 */
[----:B------:R-:W-:-:S02]  /*eeb0*/  UIADD3 UR22, UPT, UPT, UR20, -0x900, URZ ;  /* 0xfffff70014167890 */ /* 0x000fc4000fffe0ff */
[----:B------:R-:W-:Y:S02]  /*eec0*/  UIADD3 UR21, UPT, UPT, UR20, -0xa80, URZ ;  /* 0xfffff58014157890 */ /* 0x000fe4000fffe0ff */
[----:B------:R-:W-:Y:S01]  /*eed0*/  UIMAD UR28, UR28, 0x11, URZ ;  /* 0x000000111c1c78a4 */ /* 0x000fe2000f8e02ff */
[----:B------:R-:W3:Y:S01]  /*eee0*/  LDC.64 R14, c[0x0][0x978] ;  /* 0x00025e00ff0e7b82 */ /* 0x000ee20000000a00 */
[----:B------:R-:W4:Y:S01]  /*eef0*/  LDCU.64 UR10, c[0x0][0xb18] ;  /* 0x00016300ff0a77ac */ /* 0x000f220008000a00 */
[----:B------:R-:W1:Y:S06]  /*ef00*/  LDCU.64 UR12, c[0x0][0xb20] ;  /* 0x00016400ff0c77ac */ /* 0x000e6c0008000a00 */
[----:B------:R-:W2:Y:S01]  /*ef10*/  LDC.64 R66, c[0x0][0x928] ;  /* 0x00024a00ff427b82 */ /* 0x000ea20000000a00 */
[----:B-1----:R1:W-:Y:S01]  /*ef20*/  @P1 STS.128 [UR20+-0xa20], R16 ;  /* 0xfff5e010ff001988 */ /* 0x0023e20008000c14 */
[----:B------:R-:W1:Y:S01]  /*ef30*/  LDCU.64 UR16, c[0x0][0x820] ;  /* 0x00010400ff1077ac */ /* 0x000e620008000a00 */
[----:B------:R-:W1:Y:S05]  /*ef40*/  LDCU.64 UR14, c[0x0][0xb00] ;  /* 0x00016000ff0e77ac */ /* 0x000e6a0008000a00 */
[----:B------:R-:W5:Y:S01]  /*ef50*/  LDC.64 R28, c[0x0][0x930] ;  /* 0x00024c00ff1c7b82 */ /* 0x000f620000000a00 */
[----:B------:R-:W-:Y:S01]  /*ef60*/  UIMAD UR18, UR18, 0x11, URZ ;  /* 0x00000011121278a4 */ /* 0x000fe2000f8e02ff */
[----:B------:R-:W-:-:S06]  /*ef70*/  UMOV UR8, UR7 ;  /* 0x0000000700087c82 */ /* 0x000fcc0008000000 */
[----:B------:R-:W5:Y:S01]  /*ef80*/  LDC.64 R30, c[0x0][0x938] ;  /* 0x00024e00ff1e7b82 */ /* 0x000f620000000a00 */
[----:B---3--:R3:W-:Y:S07]  /*ef90*/  @P1 STS.128 [UR20+-0xa10], R12 ;  /* 0xfff5f00cff001988 */ /* 0x0087ee0008000c14 */
[----:B------:R-:W4:Y:S01]  /*efa0*/  LDC.64 R24, c[0x0][0x940] ;  /* 0x00025000ff187b82 */ /* 0x000f220000000a00 */
[----:B--2---:R2:W-:Y:S01]  /*efb0*/  @P1 STS.128 [UR20+-0xa60], R64 ;  /* 0xfff5a040ff001988 */ /* 0x0045e20008000c14 */
[----:B-1----:R-:W-:-:S06]  /*efc0*/  LOP3.LUT R17, R0, 0x1, RZ, 0x3c, !PT ;  /* 0x0000000100117812 */ /* 0x002fcc00078e3cff */
[----:B------:R-:W4:Y:S08]  /*efd0*/  LDC.64 R26, c[0x0][0x948] ;  /* 0x00025200ff1a7b82 */ /* 0x000f300000000a00 */
[----:B------:R-:W1:Y:S01]  /*efe0*/  LDC.64 R20, c[0x0][0x950] ;  /* 0x00025400ff147b82 */ /* 0x000e620000000a00 */
[----:B-----5:R2:W-:Y:S07]  /*eff0*/  @P1 STS.128 [UR20+-0xa50], R28 ;  /* 0xfff5b01cff001988 */ /* 0x0205ee0008000c14 */
[----:B------:R-:W1:Y:S08]  /*f000*/  LDC.64 R22, c[0x0][0x958] ;  /* 0x00025600ff167b82 */ /* 0x000e700000000a00 */
[----:B------:R-:W5:Y:S01]  /*f010*/  LDC.64 R52, c[0x0][0xa00] ;  /* 0x00028000ff347b82 */ /* 0x000f620000000a00 */
[----:B----4-:R2:W-:Y:S07]  /*f020*/  @P1 STS.128 [UR20+-0xa40], R24 ;  /* 0xfff5c018ff001988 */ /* 0x0105ee0008000c14 */
[----:B------:R-:W5:Y:S08]  /*f030*/  LDC.64 R54, c[0x0][0xa08] ;  /* 0x00028200ff367b82 */ /* 0x000f700000000a00 */
[----:B------:R-:W4:Y:S01]  /*f040*/  LDC.64 R48, c[0x0][0xa10] ;  /* 0x00028400ff307b82 */ /* 0x000f220000000a00 */
[----:B-1----:R2:W-:Y:S01]  /*f050*/  @P1 STS.128 [UR20+-0xa30], R20 ;  /* 0xfff5d014ff001988 */ /* 0x0025e20008000c14 */
[----:B------:R-:W-:-:S06]  /*f060*/  NOP ;  /* 0x0000000000007918 */ /* 0x000fcc0000000000 */
        /* <DEDUP_REMOVED lines=8> */
[----:B-1----:R2:W-:Y:S07]  /*f0f0*/  @P0 STS.128 [UR20+-0x9e0], R44 ;  /* 0xfff6202cff000988 */ /* 0x0025ee0008000c14 */
        /* <DEDUP_REMOVED lines=12> */
[----:B---3--:R-:W3:Y:S08]  /*f1c0*/  LDC.64 R12, c[0x0][0xb08] ;  /* 0x0002c200ff0c7b82 */ /* 0x008ef00000000a00 */
[----:B------:R-:W1:Y:S01]  /*f1d0*/  LDC.64 R2, c[0x0][0xb10] ;  /* 0x0002c400ff027b82 */ /* 0x000e620000000a00 */
[----:B----4-:R2:W-:Y:S01]  /*f1e0*/  @P0 STS.128 [UR20+-0x990], R4 ;  /* 0xfff67004ff000988 */ /* 0x0105e20008000c14 */
[----:B------:R-:W-:Y:S01]  /*f1f0*/  UIADD3 UR20, UPT, UPT, UR20, -0xa00, URZ ;  /* 0xfffff60014147890 */ /* 0x000fe2000fffe0ff */
[----:B------:R-:W-:-:S06]  /*f200*/  NOP ;  /* 0x0000000000007918 */ /* 0x000fcc0000000000 */
.L_x_205:
[----:B------:R-:W-:Y:S09]  /*f210*/  UISETP.NE.AND UP0, UPT, UR37, 0x1, UPT ;  /* 0x000000012500788c */ /* 0x000ff2000bf05270 */
[----:B----4-:R-:W-:Y:S05]  /*f220*/  BRA.U UP0, `(.L_x_192) ;  /* 0x0000000100047547 */ /* 0x010fea000b800000 */
[----:B------:R-:W-:Y:S05]  /*f230*/  BPT.TRAP 0x1 ;  /* 0x000000040000795c */ /* 0x000fea0000300000 */
.L_x_192:
[----:B------:R-:W-:Y:S01]  /*f240*/  ULEA UR24, UR7, UR4, 0x3 ;  /* 0x0000000407187291 */ /* 0x000fe2000f8e18ff */
[----:B--2---:R-:W-:Y:S08]  /*f250*/  SHF.L.U32 R5, R17, 0x1f, RZ ;  /* 0x0000001f11057819 */ /* 0x004ff000000006ff */
[----:B------:R-:W2:Y:S02]  /*f260*/  SYNCS.PHASECHK.TRANS64.TRYWAIT P0, [UR24+0xc0], R5 ;  /* 0x0000c005ff0075a7 */ /* 0x000ea40008001118 */
[----:B--2---:R-:W-:Y:S05]  /*f270*/  @!P0 BRA `(.L_x_193) ;  /* 0x0000003000c48947 */ /* 0x004fea0003800000 */
.L_x_283:
[----:B------:R-:W-:Y:S09]  /*f280*/  UIMAD UR6, UR7, 0x14, UR36 ;  /* 0x00000014070678a4 */ /* 0x000ff2000f8e0224 */
[----:B------:R-:W4:Y:S04]  /*f290*/  LDS R10, [UR6+0x10] ;  /* 0x00001006ff0a7984 */ /* 0x000f280008000800 */
        /* <DEDUP_REMOVED lines=10> */
[----:B----4-:R-:W-:Y:S01]  /*f340*/  PRMT R21, R10, 0x7632, R21 ;  /* 0x000076320a157816 */ /* 0x010fe20000000015 */
[----:B------:R-:W-:Y:S06]  /*f350*/  BRA.U UP0, `(.L_x_194) ;  /* 0x0000000100047547 */ /* 0x000fec000b800000 */
[----:B------:R-:W-:Y:S05]  /*f360*/  BPT.TRAP 0x1 ;  /* 0x000000040000795c */ /* 0x000fea0000300000 */
.L_x_194:
[----:B------:R-:W-:Y:S02]  /*f370*/  UIADD3 UR6, UPT, UPT, UR24, 0x100, URZ ;  /* 0x0000010018067890 */ /* 0x000fe4000fffe0ff */
[----:B------:R-:W-:Y:S02]  /*f380*/  UISETP.NE.AND UP0, UPT, UR37, 0x8, UPT ;  /* 0x000000082500788c */ /* 0x000fe4000bf05270 */
[----:B------:R-:W-:Y:S09]  /*f390*/  UPRMT UR6, UR5, 0x654, UR6 ;  /* 0x0000065405067896 */ /* 0x000ff20008000006 */
[----:B-1----:R-:W-:Y:S01]  /*f3a0*/  SYNCS.ARRIVE.TRANS64.RED.A1T0 RZ, [UR6], RZ ;  /* 0x000000ffffff79a7 */ /* 0x002fe20008100406 */
[----:B------:R-:W-:Y:S05]  /*f3b0*/  BRA.U !UP0, `(.L_x_195) ;  /* 0x0000000108047547 */ /* 0x000fea000b800000 */
[----:B------:R-:W-:Y:S05]  /*f3c0*/  BPT.TRAP 0x1 ;  /* 0x000000040000795c */ /* 0x000fea0000300000 */
.L_x_195:
[----:B------:R-:W-:Y:S01]  /*f3d0*/  ULEA UR24, UR8, UR4, 0x3 ;  /* 0x0000000408187291 */ /* 0x000fe2000f8e18ff */
[----:B--2---:R-:W-:Y:S02]  /*f3e0*/  SHF.L.U32 R5, R0, 0x1f, RZ ;  /* 0x0000001f00057819 */ /* 0x004fe400000006ff */
[----:B------:R-:W-:Y:S04]  /*f3f0*/  PRMT R4, R10, 0x9910, RZ ;  /* 0x000099100a047816 */ /* 0x000fe800000000ff */
[----:B------:R-:W-:Y:S02]  /*f400*/  ISETP.NE.AND P0, PT, R4, RZ, PT ;  /* 0x000000ff0400720c */ /* 0x000fe40003f05270 */
[----:B------:R-:W1:Y:S02]  /*f410*/  SYNCS.PHASECHK.TRANS64.TRYWAIT P1, [UR24+0x1e0], R5 ;  /* 0x0001e005ff0075a7 */ /* 0x000e640008021118 */
[----:B------:R-:W-:Y:S01]  /*f420*/  ISETP.EQ.OR P0, PT, R11, RZ, !P0 ;  /* 0x000000ff0b00720c */ /* 0x000fe20004702670 */
[----:B------:R-:W-:Y:S01]  /*f430*/  @!UPT UIADD3 URZ, UPT, UPT, URZ, URZ, URZ ;  /* 0x000000fffffff290 */ /* 0x000fe2000fffe0ff */
[----:B-1----:R-:W-:Y:S11]  /*f440*/  @!P1 BRA `(.L_x_196) ;  /* 0x0000003000689947 */ /* 0x002ff60003800000 */
.L_x_285:
[----:B------:R-:W-:Y:S05]  /*f450*/  @P0 BRA `(.L_x_197) ;  /* 0x0000000c00e00947 */ /* 0x000fea0003800000 */
[----:B------:R-:W-:Y:S01]  /*f460*/  ELECT P0, URZ, PT ;  /* 0x0000000000ff782f */ /* 0x000fe20003800000 */
[----:B------:R-:W2:Y:S01]  /*f470*/  LDC.64 R8, c[0x0][0x838] ;  /* 0x00020e00ff087b82 */ /* 0x000ea20000000a00 */
[----:B------:R-:W-:Y:S07]  /*f480*/  BSSY.RECONVERGENT B0, `(.L_x_198) ;  /* 0x00000a1000007945 */ /* 0x000fee0003800200 */
[----:B-1----:R-:W1:Y:S08]  /*f490*/  LDC.64 R4, c[0x0][0x830] ;  /* 0x00020c00ff047b82 */ /* 0x002e700000000a00 */
[----:B------:R-:W4:Y:S08]  /*f4a0*/  @P0 LDC.64 R32, c[0x0][0x828] ;  /* 0x00020a00ff200b82 */ /* 0x000f300000000a00 */
[----:B------:R-:W5:Y:S08]  /*f4b0*/  @P0 LDC.64 R28, c[0x0][0x390] ;  /* 0x0000e400ff1c0b82 */ /* 0x000f700000000a00 */
[----:B------:R-:W3:Y:S02]  /*f4c0*/  @P0 LDC.64 R6, c[0x0][0x840] ;  /* 0x00021000ff060b82 */ /* 0x000ee40000000a00 */
[C---:B---3--:R-:W-:Y:S04]  /*f4d0*/  @P0 IMAD.WIDE R6, R14.reuse, 0x8, R6 ;  /* 0x000000080e060825 */ /* 0x048fe800078e0206 */
[C---:B----4-:R-:W-:Y:S01]  /*f4e0*/  @P0 IMAD.WIDE R32, R14.reuse, 0x8, R32 ;  /* 0x000000080e200825 */ /* 0x050fe200078e0220 */
[----:B------:R3:W4:Y:S03]  /*f4f0*/  @P0 LDG.E.64 R26, desc[UR50][R6.64] ;  /* 0x00000032061a0981 */ /* 0x000726000c1e1b00 */
[C---:B--2---:R-:W-:Y:S02]  /*f500*/  @P0 IMAD.WIDE R8, R14.reuse, 0x8, R8 ;  /* 0x000000080e080825 */ /* 0x044fe400078e0208 */
[----:B------:R-:W2:Y:S02]  /*f510*/  @P0 LDG.E.64 R32, desc[UR50][R32.64] ;  /* 0x0000003220200981 */ /* 0x000ea4000c1e1b00 */
[C---:B-1----:R-:W-:Y:S02]  /*f520*/  @P0 IMAD.WIDE R4, R14.reuse, 0x8, R4 ;  /* 0x000000080e040825 */ /* 0x042fe400078e0204 */
[----:B------:R-:W3:Y:S02]  /*f530*/  @P0 LDG.E.64 R8, desc[UR50][R8.64] ;  /* 0x0000003208080981 */ /* 0x000ee4000c1e1b00 */
[----:B-----5:R-:W-:Y:S02]  /*f540*/  @P0 IMAD.WIDE R28, R14, 0xc, R28 ;  /* 0x0000000c0e1c0825 */ /* 0x020fe400078e021c */
[----:B------:R-:W5:Y:S04]  /*f550*/  @P0 LDG.E.64 R24, desc[UR50][R4.64] ;  /* 0x0000003204180981 */ /* 0x000f68000c1e1b00 */
[----:B------:R1:W4:Y:S04]  /*f560*/  @P0 LDG.E R20, desc[UR50][R28.64+0x4] ;  /* 0x000004321c140981 */ /* 0x000328000c1e1900 */
[----:B------:R-:W4:Y:S04]  /*f570*/  @P0 LDG.E R5, desc[UR50][R28.64] ;  /* 0x000000321c050981 */ /* 0x000f28000c1e1900 */
[----:B------:R-:W4:Y:S04]  /*f580*/  @P0 LDG.E R4, desc[UR50][R28.64+0x8] ;  /* 0x000008321c040981 */ /* 0x000f28000c1e1900 */
[----:B--2---:R-:W-:Y:S04]  /*f590*/  @P0 STS.64 [UR23], R32 ;  /* 0x00000020ff000988 */ /* 0x004fe80008000a17 */
[----:B---3--:R-:W-:Y:S04]  /*f5a0*/  @P0 STS.64 [UR22], R8 ;  /* 0x00000008ff000988 */ /* 0x008fe80008000a16 */
[----:B------:R-:W2:Y:S01]  /*f5b0*/  @P0 LDS R7, [UR23+0x1c] ;  /* 0x00001c17ff070984 */ /* 0x000ea20008000800 */
[C---:B-----5:R-:W-:Y:S01]  /*f5c0*/  @P0 SHF.L.U64.HI R23, R24.reuse, 0x1, R25 ;  /* 0x0000000118170819 */ /* 0x060fe20000010219 */
[----:B------:R-:W-:Y:S02]  /*f5d0*/  @P0 IMAD.SHL.U32 R24, R24, 0x2, RZ ;  /* 0x0000000218180824 */ /* 0x000fe400078e00ff */
[----:B------:R-:W-:Y:S01]  /*f5e0*/  @P0 STS [UR23+0x30], RZ ;  /* 0x000030ffff000988 */ /* 0x000fe20008000817 */
[----:B------:R-:W-:Y:S02]  /*f5f0*/  @P0 LOP3.LUT R23, R23, 0x1fffffff, RZ, 0xc0, !PT ;  /* 0x1fffffff17170812 */ /* 0x000fe400078ec0ff */
[----:B------:R-:W-:Y:S02]  /*f600*/  @P0 LOP3.LUT R24, R24, 0xfffffffe, RZ, 0xc0, !PT ;  /* 0xfffffffe18180812 */ /* 0x000fe400078ec0ff */
[--C-:B------:R-:W-:Y:S02]  /*f610*/  @P0 SHF.R.U32.HI R6, RZ, 0x4, R23.reuse ;  /* 0x00000004ff060819 */ /* 0x100fe40000011617 */
[----:B------:R-:W-:Y:S05]  /*f620*/  @P0 SHF.R.U64 R23, R24, 0x4, R23 ;  /* 0x0000000418170819 */ /* 0x000fea0000001217 */
[----:B------:R3:W-:Y:S01]  /*f630*/  @P0 STS [UR23+0xc], R23 ;  /* 0x00000c17ff000988 */ /* 0x0007e20008000817 */
[----:B----4-:R-:W-:Y:S02]  /*f640*/  @P0 VIADD R5, R5, 0xffffffff ;  /* 0xffffffff05050836 */ /* 0x010fe40000000000 */
[----:B------:R-:W-:Y:S01]  /*f650*/  @P0 VIADD R4, R4, 0xffffffff ;  /* 0xffffffff04040836 */ /* 0x000fe20000000000 */
[----:B---3--:R-:W-:Y:S02]  /*f660*/  PRMT R23, R10, 0x7732, RZ ;  /* 0x000077320a177816 */ /* 0x008fe400000000ff */
[----:B--2---:R-:W-:Y:S01]  /*f670*/  @P0 LOP3.LUT R25, R7, 0xf, R6, 0xb8, !PT ;  /* 0x0000000f07190812 */ /* 0x004fe200078eb806 */
[----:B------:R-:W-:Y:S04]  /*f680*/  IMAD.U32 R7, RZ, RZ, UR23 ;  /* 0x00000017ff077e24 */ /* 0x000fe8000f8e00ff */
[----:B------:R-:W-:Y:S01]  /*f690*/  @P0 STS [UR23+0x1c], R25 ;  /* 0x00001c19ff000988 */ /* 0x000fe20008000817 */
[----:B------:R-:W-:Y:S03]  /*f6a0*/  @P0 SHF.R.U64 R8, R7, 0x4, RZ ;  /* 0x0000000407080819 */ /* 0x000fe600000012ff */
[----:B------:R-:W2:Y:S04]  /*f6b0*/  @P0 LDS R6, [UR23+0x1c] ;  /* 0x00001c17ff060984 */ /* 0x000ea80008000800 */
[----:B------:R-:W-:Y:S04]  /*f6c0*/  @P0 STS [UR23+0x10], R8 ;  /* 0x00001008ff000988 */ /* 0x000fe80008000817 */
[----:B------:R-:W-:Y:S01]  /*f6d0*/  @P0 STS [UR23+0x14], R8 ;  /* 0x00001408ff000988 */ /* 0x000fe20008000817 */
[----:B--2---:R-:W-:Y:S05]  /*f6e0*/  @P0 LOP3.LUT R30, R6, 0xf0, RZ, 0xb8, !PT ;  /* 0x000000f0061e0812 */ /* 0x004fea00078eb8ff */
[----:B------:R-:W-:Y:S04]  /*f6f0*/  @P0 STS [UR23+0x1c], R30 ;  /* 0x00001c1eff000988 */ /* 0x000fe80008000817 */
[----:B------:R-:W2:Y:S02]  /*f700*/  @P0 LDS R6, [UR23+0x1c] ;  /* 0x00001c17ff060984 */ /* 0x000ea40008000800 */
[----:B--2---:R-:W-:Y:S02]  /*f710*/  @P0 LOP3.LUT R9, R6, 0xf00, RZ, 0xb8, !PT ;  /* 0x00000f0006090812 */ /* 0x004fe400078eb8ff */
[----:B------:R-:W-:Y:S03]  /*f720*/  CS2R R6, SRZ ;  /* 0x0000000000067805 */ /* 0x000fe6000001ff00 */
[----:B------:R-:W-:Y:S04]  /*f730*/  @P0 STS.64 [UR23+0x18], R8 ;  /* 0x00001808ff000988 */ /* 0x000fe80008000a17 */
[----:B------:R-:W2:Y:S04]  /*f740*/  @P0 LDS R22, [UR23+0x1c] ;  /* 0x00001c17ff160984 */ /* 0x000ea80008000800 */
[----:B------:R3:W-:Y:S02]  /*f750*/  @P0 STS.128 [UR23+0x20], R4 ;  /* 0x00002004ff000988 */ /* 0x0007e40008000c17 */
[----:B---3--:R-:W-:Y:S05]  /*f760*/  IMAD.U32 R6, RZ, RZ, UR22 ;  /* 0x00000016ff067e24 */ /* 0x008fea000f8e00ff */
[----:B------:R-:W-:Y:S01]  /*f770*/  @P0 SHF.R.U64 R8, R6, 0x4, RZ ;  /* 0x0000000406080819 */ /* 0x000fe200000012ff */
[----:B------:R-:W-:Y:S01]  /*f780*/  IMAD.MOV.U32 R6, RZ, RZ, RZ ;  /* 0x000000ffff067224 */ /* 0x000fe200078e00ff */
[----:B--2---:R-:W-:Y:S02]  /*f790*/  @P0 LOP3.LUT R24, R22, 0xf000, RZ, 0xb8, !PT ;  /* 0x0000f00016180812 */ /* 0x004fe400078eb8ff */
[C---:B------:R-:W-:Y:S01]  /*f7a0*/  @P0 SHF.L.U64.HI R22, R26.reuse, 0x1, R27 ;  /* 0x000000011a160819 */ /* 0x040fe2000001021b */
[----:B------:R-:W-:Y:S02]  /*f7b0*/  @P0 IMAD.SHL.U32 R26, R26, 0x2, RZ ;  /* 0x000000021a1a0824 */ /* 0x000fe400078e00ff */
[----:B------:R2:W-:Y:S01]  /*f7c0*/  @P0 STS [UR23+0x1c], R24 ;  /* 0x00001c18ff000988 */ /* 0x0005e20008000817 */
[----:B------:R-:W-:Y:S03]  /*f7d0*/  @P0 LOP3.LUT R22, R22, 0x1fffffff, RZ, 0xc0, !PT ;  /* 0x1fffffff16160812 */ /* 0x000fe600078ec0ff */
[----:B-1----:R-:W1:Y:S01]  /*f7e0*/  @P0 LDS R28, [UR22+0x1c] ;  /* 0x00001c16ff1c0984 */ /* 0x002e620008000800 */
[--C-:B------:R-:W-:Y:S03]  /*f7f0*/  @P0 SHF.R.U32.HI R25, RZ, 0x4, R22.reuse ;  /* 0x00000004ff190819 */ /* 0x100fe60000011616 */
[----:B------:R-:W-:Y:S04]  /*f800*/  @P0 STS [UR22+0x10], R8 ;  /* 0x00001008ff000988 */ /* 0x000fe80008000816 */
[----:B------:R-:W-:Y:S04]  /*f810*/  @P0 STS [UR22+0x14], R8 ;  /* 0x00001408ff000988 */ /* 0x000fe80008000816 */
[----:B------:R-:W-:Y:S01]  /*f820*/  @P0 STS [UR22+0x30], RZ ;  /* 0x000030ffff000988 */ /* 0x000fe20008000816 */
[----:B--2---:R-:W2:Y:S01]  /*f830*/  S2R R24, SR_LANEID ;  /* 0x0000000000187919 */ /* 0x004ea20000000000 */
[----:B-1----:R-:W-:Y:S05]  /*f840*/  @P0 LOP3.LUT R29, R28, 0xf, R25, 0xb8, !PT ;  /* 0x0000000f1c1d0812 */ /* 0x002fea00078eb819 */
[----:B------:R-:W-:Y:S04]  /*f850*/  @P0 STS [UR22+0x1c], R29 ;  /* 0x00001c1dff000988 */ /* 0x000fe80008000816 */
[----:B------:R-:W1:Y:S02]  /*f860*/  @P0 LDS R25, [UR22+0x1c] ;  /* 0x00001c16ff190984 */ /* 0x000e640008000800 */
[----:B-1----:R-:W-:Y:S05]  /*f870*/  @P0 LOP3.LUT R27, R25, 0xf0, RZ, 0xb8, !PT ;  /* 0x000000f0191b0812 */ /* 0x002fea00078eb8ff */
[----:B------:R-:W-:Y:S04]  /*f880*/  @P0 STS [UR22+0x1c], R27 ;  /* 0x00001c1bff000988 */ /* 0x000fe80008000816 */
[----:B------:R-:W1:Y:S02]  /*f890*/  @P0 LDS R5, [UR22+0x1c] ;  /* 0x00001c16ff050984 */ /* 0x000e640008000800 */
[----:B-1----:R-:W-:Y:S01]  /*f8a0*/  @P0 LOP3.LUT R9, R5, 0xf00, RZ, 0xb8, !PT ;  /* 0x00000f0005090812 */ /* 0x002fe200078eb8ff */
[----:B------:R-:W-:Y:S01]  /*f8b0*/  IMAD R5, R23, 0xf0f1, RZ ;  /* 0x0000f0f117057824 */ /* 0x000fe200078e02ff */
[----:B------:R-:W-:Y:S03]  /*f8c0*/  SHF.R.U32.HI R23, RZ, 0x1, R23 ;  /* 0x00000001ff177819 */ /* 0x000fe60000011617 */
[----:B------:R1:W-:Y:S01]  /*f8d0*/  @P0 STS.64 [UR22+0x18], R8 ;  /* 0x00001808ff000988 */ /* 0x0003e20008000a16 */
[----:B------:R-:W-:Y:S01]  /*f8e0*/  SHF.R.U32.HI R27, RZ, 0x14, R5 ;  /* 0x00000014ff1b7819 */ /* 0x000fe20000011605 */
[----:B------:R-:W-:Y:S02]  /*f8f0*/  @P0 VIADD R5, R20, 0xffffffff ;  /* 0xffffffff14050836 */ /* 0x000fe40000000000 */
[----:B------:R-:W3:Y:S01]  /*f900*/  @P0 LDS R25, [UR22+0x1c] ;  /* 0x00001c16ff190984 */ /* 0x000ee20008000800 */
[----:B------:R-:W-:Y:S01]  /*f910*/  PRMT R27, R27, 0x9910, RZ ;  /* 0x000099101b1b7816 */ /* 0x000fe200000000ff */
[----:B--2---:R-:W-:Y:S02]  /*f920*/  IMAD.SHL.U32 R20, R24, 0x4, RZ ;  /* 0x0000000418147824 */ /* 0x004fe400078e00ff */
[----:B------:R2:W-:Y:S02]  /*f930*/  @P0 STS.128 [UR22+0x20], R4 ;  /* 0x00002004ff000988 */ /* 0x0005e40008000c16 */
[----:B------:R-:W-:Y:S04]  /*f940*/  IMAD R27, R27, 0x11, RZ ;  /* 0x000000111b1b7824 */ /* 0x000fe800078e02ff */
[----:B------:R-:W-:Y:S01]  /*f950*/  IMAD.MOV R27, RZ, RZ, -R27 ;  /* 0x000000ffff1b7224 */ /* 0x000fe200078e0a1b */
[----:B-1----:R-:W-:Y:S04]  /*f960*/  @P0 LOP3.LUT R9, R26, 0xfffffffe, RZ, 0xc0, !PT ;  /* 0xfffffffe1a090812 */ /* 0x002fe800078ec0ff */
[----:B------:R-:W-:Y:S02]  /*f970*/  PRMT R26, R27, 0x7710, RZ ;  /* 0x000077101b1a7816 */ /* 0x000fe400000000ff */
[----:B------:R-:W-:Y:S03]  /*f980*/  @P0 SHF.R.U64 R22, R9, 0x4, R22 ;  /* 0x0000000409160819 */ /* 0x000fe60000001216 */
[----:B------:R-:W-:Y:S02]  /*f990*/  IMAD.IADD R26, R21, 0x1, R26 ;  /* 0x00000001151a7824 */ /* 0x000fe400078e021a */
[----:B------:R1:W-:Y:S03]  /*f9a0*/  @P0 STS [UR22+0xc], R22 ;  /* 0x00000c16ff000988 */ /* 0x0003e60008000816 */
[----:B------:R-:W-:Y:S02]  /*f9b0*/  R2UR UR6, R26 ;  /* 0x000000001a0672ca */ /* 0x000fe400000e0000 */
[----:B--2---:R-:W-:Y:S02]  /*f9c0*/  LOP3.LUT R4, R23, 0xffff, RZ, 0xc0, !PT ;  /* 0x0000ffff17047812 */ /* 0x004fe400078ec0ff */
[----:B---3--:R-:W-:Y:S03]  /*f9d0*/  @P0 LOP3.LUT R25, R25, 0xf000, RZ, 0xb8, !PT ;  /* 0x0000f00019190812 */ /* 0x008fe600078eb8ff */
[----:B------:R-:W-:Y:S02]  /*f9e0*/  IMAD R4, R4, 0x4925, RZ ;  /* 0x0000492504047824 */ /* 0x000fe400078e02ff */
[----:B------:R-:W-:Y:S04]  /*f9f0*/  @P0 STS [UR22+0x1c], R25 ;  /* 0x00001c19ff000988 */ /* 0x000fe80008000816 */
[----:B------:R-:W-:Y:S01]  /*fa00*/  ULOP3.LUT UR6, UR6, 0xffff, URZ, 0xc0, !UPT ;  /* 0x0000ffff06067892 */ /* 0x000fe2000f8ec0ff */
[----:B------:R-:W-:Y:S03]  /*fa10*/  NOP ;  /* 0x0000000000007918 */ /* 0x000fe60000000000 */
[----:B------:R-:W-:Y:S01]  /*fa20*/  UIADD3 UR25, UP1, UPT, UR28, UR6, URZ ;  /* 0x000000061c197290 */ /* 0x000fe2000ff3e0ff */
[----:B------:R-:W2:Y:S01]  /*fa30*/  LDS R6, [R20+UR23] ;  /* 0x0000001714067984 */ /* 0x000ea20008000800 */
[----:B------:R-:W-:Y:S01]  /*fa40*/  UIADD3 UR6, UP0, UPT, UR18, UR6, URZ ;  /* 0x0000000612067290 */ /* 0x000fe2000ff1e0ff */
[----:B------:R-:W-:Y:S01]  /*fa50*/  SHF.R.U32.HI R4, RZ, 0x11, R4 ;  /* 0x00000011ff047819 */ /* 0x000fe20000011604 */
[----:B------:R-:W-:Y:S01]  /*fa60*/  UIADD3.X UR31, UPT, UPT, URZ, URZ, URZ, UP1, !UPT ;  /* 0x000000ffff1f7290 */ /* 0x000fe20008ffe4ff */
[----:B------:R-:W3:Y:S01]  /*fa70*/  LDS R5, [R20+UR23+0x80] ;  /* 0x0000801714057984 */ /* 0x000ee20008000800 */
[----:B------:R-:W-:Y:S01]  /*fa80*/  ULEA UR32, UP1, UR25, UR16, 0x7 ;  /* 0x0000001019207291 */ /* 0x000fe2000f8238ff */
[----:B------:R-:W-:Y:S01]  /*fa90*/  PRMT R4, R4, 0x9910, RZ ;  /* 0x0000991004047816 */ /* 0x000fe200000000ff */
[----:B------:R-:W-:Y:S02]  /*faa0*/  UIADD3.X UR29, UPT, UPT, URZ, URZ, URZ, UP0, !UPT ;  /* 0x000000ffff1d7290 */ /* 0x000fe400087fe4ff */
[----:B------:R-:W-:Y:S02]  /*fab0*/  ULEA UR30, UP0, UR6, UR16, 0x7 ;  /* 0x00000010061e7291 */ /* 0x000fe4000f8038ff */
[----:B------:R-:W-:Y:S01]  /*fac0*/  IMAD R4, R4, 0xe, RZ ;  /* 0x0000000e04047824 */ /* 0x000fe200078e02ff */
[----:B------:R-:W-:Y:S01]  /*fad0*/  ULEA.HI.X UR31, UR25, UR17, UR31, 0x7, UP1 ;  /* 0x00000011191f7291 */ /* 0x000fe200088f3c1f */
[C---:B-1----:R-:W-:Y:S01]  /*fae0*/  IADD3 R22, P1, PT, R20.reuse, UR32, RZ ;  /* 0x0000002014167c10 */ /* 0x042fe2000ff3e0ff */
[----:B------:R-:W-:Y:S01]  /*faf0*/  ULEA.HI.X UR29, UR6, UR17, UR29, 0x7, UP0 ;  /* 0x00000011061d7291 */ /* 0x000fe200080f3c1d */
[----:B------:R-:W-:Y:S01]  /*fb00*/  IADD3 R8, P0, PT, R20, UR30, RZ ;  /* 0x0000001e14087c10 */ /* 0x000fe2000ff1e0ff */
[----:B------:R-:W-:Y:S02]  /*fb10*/  IMAD.MOV R4, RZ, RZ, -R4 ;  /* 0x000000ffff047224 */ /* 0x000fe400078e0a04 */
[----:B------:R-:W-:Y:S02]  /*fb20*/  IMAD.X R23, RZ, RZ, UR31, P1 ;  /* 0x0000001fff177e24 */ /* 0x000fe400088e06ff */
[----:B------:R-:W-:Y:S01]  /*fb30*/  IMAD.X R9, RZ, RZ, UR29, P0 ;  /* 0x0000001dff097e24 */ /* 0x000fe200080e06ff */
[----:B------:R-:W-:Y:S05]  /*fb40*/  PRMT R4, R4, 0x7710, RZ ;  /* 0x0000771004047816 */ /* 0x000fea00000000ff */
[----:B------:R-:W-:Y:S05]  /*fb50*/  IMAD.IADD R4, R21, 0x1, R4 ;  /* 0x0000000115047824 */ /* 0x000fea00078e0204 */
[----:B------:R-:W-:Y:S01]  /*fb60*/  R2UR UR25, R4 ;  /* 0x00000000041972ca */ /* 0x000fe200000e0000 */
[----:B--2---:R1:W2:Y:S04]  /*fb70*/  ATOMG.E.EXCH.STRONG.GPU PT, RZ, [R22], R6 ;  /* 0x0000000616ff73a8 */ /* 0x0042a800041ee100 */
[----:B---3--:R1:W2:Y:S02]  /*fb80*/  ATOMG.E.EXCH.STRONG.GPU PT, RZ, [R8], R5 ;  /* 0x0000000508ff73a8 */ /* 0x0082a400041ee100 */
[----:B--2---:R-:W-:Y:S11]  /*fb90*/  ELECT P0, URZ, PT ;  /* 0x0000000000ff782f */ /* 0x004ff60003800000 */
[----:B------:R-:W-:Y:S02]  /*fba0*/  @!UPT UIADD3 URZ, UPT, UPT, URZ, URZ, URZ ;  /* 0x000000fffffff290 */ /* 0x000fe4000fffe0ff */
[----:B------:R-:W-:Y:S05]  /*fbb0*/  @!P0 BRA `(.L_x_199) ;  /* 0x0000000000b48947 */ /* 0x000fea0003800000 */
[----:B------:R-:W-:Y:S01]  /*fbc0*/  STS [UR21+0x30], RZ ;  /* 0x000030ffff007988 */ /* 0x000fe20008000815 */
[----:B------:R-:W-:Y:S01]  /*fbd0*/  ISETP.NE.U32.AND P0, PT, R2, RZ, PT ;  /* 0x000000ff0200720c */ /* 0x000fe20003f05070 */
[----:B-1----:R-:W-:Y:S01]  /*fbe0*/  IMAD.WIDE R8, R14, 0xc, R18 ;  /* 0x0000000c0e087825 */ /* 0x002fe200078e0212 */
[----:B------:R-:W-:Y:S02]  /*fbf0*/  ISETP.NE.U32.AND P1, PT, R12, RZ, PT ;  /* 0x000000ff0c00720c */ /* 0x000fe40003f25070 */
[----:B------:R-:W-:Y:S02]  /*fc00*/  ISETP.NE.AND.EX P0, PT, R3, RZ, PT, P0 ;  /* 0x000000ff0300720c */ /* 0x000fe40003f05300 */
[----:B------:R-:W2:Y:S01]  /*fc10*/  LDG.E R28, desc[UR50][R8.64] ;  /* 0x00000032081c7981 */ /* 0x000ea2000c1e1900 */
[----:B------:R-:W-:Y:S10]  /*fc20*/  ISETP.NE.AND.EX P1, PT, R13, RZ, PT, P1 ;  /* 0x000000ff0d00720c */ /* 0x000ff40003f25310 */
[----:B------:R-:W1:Y:S08]  /*fc30*/  @P0 LDC.64 R4, c[0x0][0xb10] ;  /* 0x0002c400ff040b82 */ /* 0x000e700000000a00 */
[----:B------:R-:W3:Y:S01]  /*fc40*/  @P1 LDC.64 R6, c[0x0][0xb08] ;  /* 0x0002c200ff061b82 */ /* 0x000ee20000000a00 */
[----:B--2---:R-:W-:Y:S01]  /*fc50*/  SHF.R.S32.HI R29, RZ, 0x1f, R28 ;  /* 0x0000001fff1d7819 */ /* 0x004fe2000001141c */
[C---:B-1----:R-:W-:Y:S04]  /*fc60*/  @P0 IMAD.WIDE R4, R14.reuse, 0x8, R4 ;  /* 0x000000080e040825 */ /* 0x042fe800078e0204 */
[----:B---3--:R-:W-:Y:S01]  /*fc70*/  @P1 IMAD.WIDE R6, R14, 0x8, R6 ;  /* 0x000000080e061825 */ /* 0x008fe200078e0206 */
[----:B------:R-:W2:Y:S04]  /*fc80*/  @P0 LDG.E.64 R24, desc[UR50][R4.64] ;  /* 0x0000003204180981 */ /* 0x000ea8000c1e1b00 */
[----:B------:R1:W3:Y:S04]  /*fc90*/  @P1 LDG.E.64 R26, desc[UR50][R6.64] ;  /* 0x00000032061a1981 */ /* 0x0002e8000c1e1b00 */
[----:B------:R4:W5:Y:S04]  /*fca0*/  LDG.E R5, desc[UR50][R8.64+0x4] ;  /* 0x0000043208057981 */ /* 0x000968000c1e1900 */
[----:B-1----:R-:W1:Y:S01]  /*fcb0*/  LDS R7, [UR21+0x1c] ;  /* 0x00001c15ff077984 */ /* 0x002e620008000800 */
[----:B------:R-:W-:Y:S05]  /*fcc0*/  IMAD.U32 R6, RZ, RZ, UR21 ;  /* 0x00000015ff067e24 */ /* 0x000fea000f8e00ff */
[----:B----4-:R-:W-:Y:S05]  /*fcd0*/  SHF.R.U64 R8, R6, 0x4, RZ ;  /* 0x0000000406087819 */ /* 0x010fea00000012ff */
[----:B------:R-:W-:Y:S04]  /*fce0*/  STS [UR21+0x10], R8 ;  /* 0x00001008ff007988 */ /* 0x000fe80008000815 */
[----:B------:R-:W-:Y:S01]  /*fcf0*/  STS [UR21+0x14], R8 ;  /* 0x00001408ff007988 */ /* 0x000fe20008000815 */
[----:B------:R-:W-:Y:S02]  /*fd00*/  @!P0 IMAD.MOV.U32 R24, RZ, RZ, R28 ;  /* 0x000000ffff188224 */ /* 0x000fe400078e001c */
[----:B------:R-:W-:Y:S01]  /*fd10*/  @!P0 IMAD.MOV.U32 R25, RZ, RZ, R29 ;  /* 0x000000ffff198224 */ /* 0x000fe200078e001d */
[----:B---3--:R-:W-:Y:S04]  /*fd20*/  @P1 STS.64 [UR21], R26 ;  /* 0x0000001aff001988 */ /* 0x008fe80008000a15 */
[C---:B--2---:R-:W-:Y:S01]  /*fd30*/  SHF.L.U64.HI R21, R24.reuse, 0x1, R25 ;  /* 0x0000000118157819 */ /* 0x044fe20000010219 */
[----:B------:R-:W-:Y:S03]  /*fd40*/  IMAD.SHL.U32 R24, R24, 0x2, RZ ;  /* 0x0000000218187824 */ /* 0x000fe600078e00ff */
[----:B------:R-:W-:Y:S02]  /*fd50*/  LOP3.LUT R21, R21, 0x1fffffff, RZ, 0xc0, !PT ;  /* 0x1fffffff15157812 */ /* 0x000fe400078ec0ff */
[----:B------:R-:W-:Y:S02]  /*fd60*/  LOP3.LUT R24, R24, 0xfffffffe, RZ, 0xc0, !PT ;  /* 0xfffffffe18187812 */ /* 0x000fe400078ec0ff */
[--C-:B------:R-:W-:Y:S02]  /*fd70*/  SHF.R.U32.HI R4, RZ, 0x4, R21.reuse ;  /* 0x00000004ff047819 */ /* 0x100fe40000011615 */
[----:B------:R-:W-:Y:S02]  /*fd80*/  SHF.R.U64 R21, R24, 0x4, R21 ;  /* 0x0000000418157819 */ /* 0x000fe40000001215 */
[----:B-1----:R-:W-:Y:S02]  /*fd90*/  LOP3.LUT R30, R7, 0xf, R4, 0xb8, !PT ;  /* 0x0000000f071e7812 */ /* 0x002fe400078eb804 */
[----:B------:R-:W-:Y:S01]  /*fda0*/  CS2R R6, SRZ ;  /* 0x0000000000067805 */ /* 0x000fe2000001ff00 */
[----:B------:R-:W-:Y:S01]  /*fdb0*/  STS [UR21+0xc], R21 ;  /* 0x00000c15ff007988 */ /* 0x000fe20008000815 */
[----:B-----5:R-:W-:Y:S03]  /*fdc0*/  VIADD R5, R5, 0xffffffff ;  /* 0xffffffff05057836 */ /* 0x020fe60000000000 */
[----:B------:R-:W-:Y:S04]  /*fdd0*/  STS [UR21+0x1c], R30 ;  /* 0x00001c1eff007988 */ /* 0x000fe80008000815 */
[----:B------:R-:W1:Y:S02]  /*fde0*/  LDS R4, [UR21+0x1c] ;  /* 0x00001c15ff047984 */ /* 0x000e640008000800 */
[----:B-1----:R-:W-:Y:S05]  /*fdf0*/  LOP3.LUT R23, R4, 0xf0, RZ, 0xb8, !PT ;  /* 0x000000f004177812 */ /* 0x002fea00078eb8ff */
        /* <DEDUP_REMOVED lines=9> */
.L_x_199:
[----:B------:R-:W-:Y:S05]  /*fe90*/  BSYNC.RECONVERGENT B0 ;  /* 0x0000000000007941 */ /* 0x000fea0003800200 */
.L_x_198:
[----:B------:R-:W-:Y:S01]  /*fea0*/  ULOP3.LUT UR25, UR25, 0xffff, URZ, 0xc0, !UPT ;  /* 0x0000ffff19197892 */ /* 0x000fe2000f8ec0ff */
[----:B------:R-:W-:Y:S03]  /*feb0*/  NOP ;  /* 0x0000000000007918 */ /* 0x000fe60000000000 */
[----:B------:R-:W-:Y:S01]  /*fec0*/  UIADD3 UR6, UP0, UPT, UR9, UR25, URZ ;  /* 0x0000001909067290 */ /* 0x000fe2000ff1e0ff */
[----:B--2---:R-:W2:Y:S01]  /*fed0*/  LDS R4, [R20+UR21] ;  /* 0x0000001514047984 */ /* 0x004ea20008000800 */
[----:B------:R-:W-:Y:S02]  /*fee0*/  BSSY.RECONVERGENT B0, `(.L_x_200) ;  /* 0x0000039000007945 */ /* 0x000fe40003800200 */
[----:B------:R-:W-:Y:S02]  /*fef0*/  UIADD3.X UR27, UPT, UPT, URZ, URZ, URZ, UP0, !UPT ;  /* 0x000000ffff1b7290 */ /* 0x000fe400087fe4ff */
[----:B------:R-:W-:Y:S04]  /*ff00*/  ULEA UR26, UP0, UR6, UR14, 0x7 ;  /* 0x0000000e061a7291 */ /* 0x000fe8000f8038ff */
[----:B------:R-:W-:Y:S02]  /*ff10*/  ULEA.HI.X UR27, UR6, UR15, UR27, 0x7, UP0 ;  /* 0x0000000f061b7291 */ /* 0x000fe400080f3c1b */
[----:B------:R-:W-:Y:S01]  /*ff20*/  UIADD3 UR25, UP0, UPT, UR19, UR25, URZ ;  /* 0x0000001913197290 */ /* 0x000fe2000ff1e0ff */
[----:B-1----:R-:W-:Y:S03]  /*ff30*/  IADD3 R6, P0, PT, R20, UR26, RZ ;  /* 0x0000001a14067c10 */ /* 0x002fe6000ff1e0ff */
[----:B------:R-:W-:Y:S02]  /*ff40*/  UIADD3.X UR6, UPT, UPT, URZ, URZ, URZ, UP0, !UPT ;  /* 0x000000ffff067290 */ /* 0x000fe400087fe4ff */
[----:B------:R-:W-:Y:S05]  /*ff50*/  IMAD.X R7, RZ, RZ, UR27, P0 ;  /* 0x0000001bff077e24 */ /* 0x000fea00080e06ff */
[----:B--2---:R1:W2:Y:S02]  /*ff60*/  ATOMG.E.EXCH.STRONG.GPU PT, RZ, [R6], R4 ;  /* 0x0000000406ff73a8 */ /* 0x0042a400041ee100 */
[----:B--2---:R-:W-:Y:S11]  /*ff70*/  ELECT P0, URZ, PT ;  /* 0x0000000000ff782f */ /* 0x004ff60003800000 */
[----:B------:R-:W-:Y:S02]  /*ff80*/  @!UPT UIADD3 URZ, UPT, UPT, URZ, URZ, URZ ;  /* 0x000000fffffff290 */ /* 0x000fe4000fffe0ff */
[----:B------:R-:W-:Y:S05]  /*ff90*/  @!P0 BRA `(.L_x_201) ;  /* 0x0000000000b48947 */ /* 0x000fea0003800000 */
[----:B------:R-:W-:Y:S01]  /*ffa0*/  STS [UR20+0x30], RZ ;  /* 0x000030ffff007988 */ /* 0x000fe20008000814 */
[----:B------:R-:W-:Y:S01]  /*ffb0*/  ISETP.NE.U32.AND P0, PT, RZ, UR12, PT ;  /* 0x0000000cff007c0c */ /* 0x000fe2000bf05070 */
[C---:B------:R-:W-:Y:S03]  /*ffc0*/  IMAD.WIDE R8, R14.reuse, 0xc, R18 ;  /* 0x0000000c0e087825 */ /* 0x040fe600078e0212 */
[----:B------:R-:W-:Y:S02]  /*ffd0*/  ISETP.NE.AND.EX P1, PT, RZ, UR13, PT, P0 ;  /* 0x0000000dff007c0c */ /* 0x000fe4000bf25300 */
[----:B------:R-:W2:Y:S01]  /*ffe0*/  LDG.E R28, desc[UR50][R8.64] ;  /* 0x00000032081c7981 */ /* 0x000ea2000c1e1900 */
[C---:B-1----:R-:W-:Y:S03]  /*fff0*/  LEA R6, P0, R14.reuse, RZ, 0x3 ;  /* 0x000000ff0e067211 */ /* 0x042fe600078018ff */
[----:B------:R1:W3:Y:S01]  /*10000*/  LDG.E R5, desc[UR50][R8.64+0x4] ;  /* 0x0000043208057981 */ /* 0x0002e2000c1e1900 */
[----:B------:R-:W-:Y:S06]  /*10010*/  LEA.HI.X.SX32 R7, R14, RZ, 0x3, P0 ;  /* 0x000000ff0e077211 */ /* 0x000fec00000f1eff */
[C---:B------:R-:W-:Y:S04]  /*10020*/  @P1 IADD3 R22, P0, PT, R6.reuse, UR12, RZ ;  /* 0x0000000c06161c10 */ /* 0x040fe8000ff1e0ff */
[C---:B------:R-:W-:Y:S02]  /*10030*/  @P1 IADD3.X R23, PT, PT, R7.reuse, UR13, RZ, P0, !PT ;  /* 0x0000000d07171c10 */ /* 0x040fe400087fe4ff */
[----:B------:R-:W-:Y:S01]  /*10040*/  IADD3 R26, P0, PT, R6, UR10, RZ ;  /* 0x0000000a061a7c10 */ /* 0x000fe2000ff1e0ff */
[----:B------:R-:W-:Y:S02]  /*10050*/  IMAD.U32 R6, RZ, RZ, UR20 ;  /* 0x00000014ff067e24 */ /* 0x000fe4000f8e00ff */
[----:B------:R-:W4:Y:S01]  /*10060*/  @P1 LDG.E.64 R24, desc[UR50][R22.64] ;  /* 0x0000003216181981 */ /* 0x000f22000c1e1b00 */
[----:B------:R-:W-:Y:S03]  /*10070*/  IADD3.X R27, PT, PT, R7, UR11, RZ, P0, !PT ;  /* 0x0000000b071b7c10 */ /* 0x000fe600087fe4ff */
[----:B------:R-:W5:Y:S04]  /*10080*/  LDS R7, [UR20+0x1c] ;  /* 0x00001c14ff077984 */ /* 0x000f680008000800 */
[----:B------:R-:W5:Y:S01]  /*10090*/  LDG.E.64 R26, desc[UR50][R26.64] ;  /* 0x000000321a1a7981 */ /* 0x000f62000c1e1b00 */
[----:B-1----:R-:W-:Y:S05]  /*100a0*/  SHF.R.U64 R8, R6, 0x4, RZ ;  /* 0x0000000406087819 */ /* 0x002fea00000012ff */
[----:B------:R-:W-:Y:S04]  /*100b0*/  STS [UR20+0x10], R8 ;  /* 0x00001008ff007988 */ /* 0x000fe80008000814 */
[----:B------:R-:W-:Y:S04]  /*100c0*/  STS [UR20+0x14], R8 ;  /* 0x00001408ff007988 */ /* 0x000fe80008000814 */
[----:B-----5:R-:W-:Y:S01]  /*100d0*/  STS.64 [UR20], R26 ;  /* 0x0000001aff007988 */ /* 0x020fe20008000a14 */
[--C-:B--2---:R-:W-:Y:S01]  /*100e0*/  SHF.R.S32.HI R29, RZ, 0x1f, R28.reuse ;  /* 0x0000001fff1d7819 */ /* 0x104fe2000001141c */
[----:B------:R-:W-:Y:S02]  /*100f0*/  @!P1 IMAD.MOV.U32 R24, RZ, RZ, R28 ;  /* 0x000000ffff189224 */ /* 0x000fe400078e001c */
[----:B---3--:R-:W-:Y:S02]  /*10100*/  VIADD R5, R5, 0xffffffff ;  /* 0xffffffff05057836 */ /* 0x008fe40000000000 */
[----:B------:R-:W-:Y:S05]  /*10110*/  @!P1 IMAD.MOV.U32 R25, RZ, RZ, R29 ;  /* 0x000000ffff199224 */ /* 0x000fea00078e001d */
[C---:B----4-:R-:W-:Y:S01]  /*10120*/  SHF.L.U64.HI R21, R24.reuse, 0x1, R25 ;  /* 0x0000000118157819 */ /* 0x050fe20000010219 */
[----:B------:R-:W-:Y:S03]  /*10130*/  IMAD.SHL.U32 R24, R24, 0x2, RZ ;  /* 0x0000000218187824 */ /* 0x000fe600078e00ff */
[----:B------:R-:W-:Y:S02]  /*10140*/  LOP3.LUT R21, R21, 0x1fffffff, RZ, 0xc0, !PT ;  /* 0x1fffffff15157812 */ /* 0x000fe400078ec0ff */
[----:B------:R-:W-:Y:S02]  /*10150*/  LOP3.LUT R24, R24, 0xfffffffe, RZ, 0xc0, !PT ;  /* 0xfffffffe18187812 */ /* 0x000fe400078ec0ff */
[--C-:B------:R-:W-:Y:S02]  /*10160*/  SHF.R.U32.HI R4, RZ, 0x4, R21.reuse ;  /* 0x00000004ff047819 */ /* 0x100fe40000011615 */
[----:B------:R-:W-:Y:S02]  /*10170*/  SHF.R.U64 R21, R24, 0x4, R21 ;  /* 0x0000000418157819 */ /* 0x000fe40000001215 */
[----:B------:R-:W-:Y:S02]  /*10180*/  LOP3.LUT R30, R7, 0xf, R4, 0xb8, !PT ;  /* 0x0000000f071e7812 */ /* 0x000fe400078eb804 */
[----:B------:R-:W-:Y:S01]  /*10190*/  CS2R R6, SRZ ;  /* 0x0000000000067805 */ /* 0x000fe2000001ff00 */
[----:B------:R-:W-:Y:S04]  /*101a0*/  STS [UR20+0xc], R21 ;  /* 0x00000c15ff007988 */ /* 0x000fe80008000814 */
        /* <DEDUP_REMOVED lines=12> */
.L_x_201:
[----:B------:R-:W-:Y:S05]  /*10270*/  BSYNC.RECONVERGENT B0 ;  /* 0x0000000000007941 */ /* 0x000fea0003800200 */
.L_x_200:
[----:B------:R-:W-:Y:S01]  /*10280*/  NOP ;  /* 0x0000000000007918 */ /* 0x000fe20000000000 */
[----:B-12---:R-:W1:Y:S01]  /*10290*/  LDS R4, [R20+UR20] ;  /* 0x0000001414047984 */ /* 0x006e620008000800 */
[----:B------:R-:W-:Y:S01]  /*102a0*/  ULEA UR34, UP0, UR25, UR14, 0x7 ;  /* 0x0000000e19227291 */ /* 0x000fe2000f8038ff */
[----:B------:R-:W-:Y:S01]  /*102b0*/  UMOV UR33, UR31 ;  /* 0x0000001f00217c82 */ /* 0x000fe20008000000 */
[----:B------:R-:W-:Y:S02]  /*102c0*/  UMOV UR31, UR29 ;  /* 0x0000001d001f7c82 */ /* 0x000fe40008000000 */
[----:B------:R-:W-:Y:S02]  /*102d0*/  ULEA.HI.X UR35, UR25, UR15, UR6, 0x7, UP0 ;  /* 0x0000000f19237291 */ /* 0x000fe400080f3c06 */
[----:B------:R-:W-:Y:S04]  /*102e0*/  IADD3 R6, P0, PT, R20, UR34, RZ ;  /* 0x0000002214067c10 */ /* 0x000fe8000ff1e0ff */
[----:B------:R-:W-:Y:S05]  /*102f0*/  IADD3.X R7, PT, PT, RZ, UR35, RZ, P0, !PT ;  /* 0x00000023ff077c10 */ /* 0x000fea00087fe4ff */
[----:B-1----:R2:W5:Y:S01]  /*10300*/  ATOMG.E.EXCH.STRONG.GPU PT, RZ, [R6], R4 ;  /* 0x0000000406ff73a8 */ /* 0x00256200041ee100 */
[----:B------:R-:W-:Y:S04]  /*10310*/  DEPBAR {5,4,3,2,1,0} ;  /* 0x0000003f0000791a */ /* 0x000fe80000000000 */
[----:B------:R-:W1:Y:S02]  /*10320*/  CCTL.E.C.LDCU.IV.DEEP [UR32] ;  /* 0x0000000020007540 */ /* 0x000e640009c08000 */
[----:B-1----:R2:W-:Y:S01]  /*10330*/  UTMACCTL.IV [UR32] ;  /* 0x00000000200079b9 */ /* 0x0025e20008000000 */
        /* <DEDUP_REMOVED lines=9> */
[----:B------:R-:W-:Y:S01]  /*103d0*/  NOP ;  /* 0x0000000000007918 */ /* 0x000fe20000000000 */
.L_x_197:
[----:B-----5:R-:W-:Y:S01]  /*103e0*/  ELECT P0, URZ, PT ;  /* 0x0000000000ff782f */ /* 0x020fe20003800000 */
[----:B------:R-:W-:Y:S11]  /*103f0*/  BSSY.RECONVERGENT B0, `(.L_x_202) ;  /* 0x0000011000007945 */ /* 0x000ff60003800200 */
[----:B------:R-:W-:Y:S01]  /*10400*/  @!UPT UIADD3 URZ, UPT, UPT, URZ, URZ, URZ ;  /* 0x000000fffffff290 */ /* 0x000fe2000fffe0ff */
[----:B------:R-:W-:Y:S05]  /*10410*/  @!P0 BRA `(.L_x_203) ;  /* 0x0000000000388947 */ /* 0x000fea0003800000 */
[----:B------:R0:W-:Y:S01]  /*10420*/  UTMACMDFLUSH ;  /* 0x00000000000079b7 */ /* 0x0001e20000000000 */
[----:B------:R-:W-:Y:S09]  /*10430*/  UIMAD UR6, UR8, 0x14, UR4 ;  /* 0x00000014080678a4 */ /* 0x000ff2000f8e0204 */
[----:B------:R4:W-:Y:S04]  /*10440*/  STS [UR6+0x2c0], R16 ;  /* 0x0002c010ff007988 */ /* 0x0009e80008000806 */
        /* <DEDUP_REMOVED lines=9> */
[----:B-----5:R-:W1:Y:S01]  /*104e0*/  FENCE.VIEW.ASYNC.S ;  /* 0x00000000000073c6 */ /* 0x020e620000000000 */
[----:B------:R-:W-:Y:S04]  /*104f0*/  DEPBAR.LE SB0, 0x0 ;  /* 0x000080000000791a */ /* 0x000fe80000000000 */
.L_x_203:
[----:B--2---:R-:W-:Y:S05]  /*10500*/  BSYNC.RECONVERGENT B0 ;  /* 0x0000000000007941 */ /* 0x004fea0003800200 */
.L_x_202:
[----:B------:R-:W-:Y:S09]  /*10510*/  UISETP.NE.AND UP0, UPT, UR37, 0x8, UPT ;  /* 0x000000082500788c */ /* 0x000ff2000bf05270 */
[----:B------:R-:W-:Y:S05]  /*10520*/  BRA.U !UP0, `(.L_x_204) ;  /* 0x0000000108047547 */ /* 0x000fea000b800000 */
[----:B------:R-:W-:Y:S05]  /*10530*/  BPT.TRAP 0x1 ;  /* 0x000000040000795c */ /* 0x000fea0000300000 */
.L_x_204:
[----:B------:R-:W-:Y:S01]  /*10540*/  UIADD3 UR6, UPT, UPT, UR8, -0x4, URZ ;  /* 0xfffffffc08067890 */ /* 0x000fe2000fffe0ff */
[----:B-1----:R-:W-:Y:S01]  /*10550*/  SYNCS.ARRIVE.TRANS64.A1T0 RZ, [UR24+0x1a0], RZ ;  /* 0x0001a0ffffff79a7 */ /* 0x002fe20008100018 */
[----:B------:R-:W-:Y:S01]  /*10560*/  UIADD3 UR24, UPT, UPT, UR7, -0x4, URZ ;  /* 0xfffffffc07187890 */ /* 0x000fe2000fffe0ff */
[----:B------:R-:W-:Y:S01]  /*10570*/  ISETP.NE.AND P0, PT, R11, RZ, PT ;  /* 0x000000ff0b00720c */ /* 0x000fe20003f05270 */
[----:B------:R-:W-:Y:S02]  /*10580*/  UISETP.GE.U32.AND UP1, UPT, UR6, -0x8, UPT ;  /* 0xfffffff80600788c */ /* 0x000fe4000bf26070 */
[----:B------:R-:W-:Y:S02]  /*10590*/  UISETP.GE.U32.AND UP0, UPT, UR24, -0x8, UPT ;  /* 0xfffffff81800788c */ /* 0x000fe4000bf06070 */
[----:B------:R-:W-:Y:S02]  /*105a0*/  USEL UR24, URZ, 0x1, UP1 ;  /* 0x00000001ff187887 */ /* 0x000fe40008800000 */
[----:B------:R-:W-:Y:S02]  /*105b0*/  USEL UR6, URZ, 0x1, UP0 ;  /* 0x00000001ff067887 */ /* 0x000fe40008000000 */
[----:B------:R-:W-:Y:S02]  /*105c0*/  ULOP3.LUT UR26, UR8, 0x7, URZ, 0xc0, !UPT ;  /* 0x00000007081a7892 */ /* 0x000fe4000f8ec0ff */
[----:B------:R-:W-:Y:S01]  /*105d0*/  ULOP3.LUT UR25, UR7, 0x7, URZ, 0xc0, !UPT ;  /* 0x0000000707197892 */ /* 0x000fe2000f8ec0ff */
[----:B------:R-:W-:Y:S01]  /*105e0*/  LOP3.LUT R0, R0, UR24, RZ, 0x3c, !PT ;  /* 0x0000001800007c12 */ /* 0x000fe2000f8e3cff */
[----:B------:R-:W-:Y:S01]  /*105f0*/  ULOP3.LUT UR8, UR26, 0x4, URZ, 0x3c, !UPT ;  /* 0x000000041a087892 */ /* 0x000fe2000f8e3cff */
[----:B------:R-:W-:Y:S01]  /*10600*/  LOP3.LUT R17, R17, UR6, RZ, 0x3c, !PT ;  /* 0x0000000611117c12 */ /* 0x000fe2000f8e3cff */
[----:B------:R-:W-:Y:S01]  /*10610*/  ULOP3.LUT UR7, UR25, 0x4, URZ, 0x3c, !UPT ;  /* 0x0000000419077892 */ /* 0x000fe2000f8e3cff */
[----:B------:R-:W-:Y:S11]  /*10620*/  @!P0 EXIT ;  /* 0x000000000000894d */ /* 0x000ff60003800000 */
[----:B------:R-:W-:Y:S05]  /*10630*/  BRA `(.L_x_205) ;  /* 0xffffffe800f47947 */ /* 0x000fea000383ffff */
.L_x_304:
[----:B------:R-:W-:Y:S01]  /*10640*/  UMOV UR6, 0x40 ;  /* 0x0000004000067882 */ /* 0x000fe20000000000 */
[----:B------:R-:W-:Y:S01]  /*10650*/  NOP ;  /* 0x0000000000007918 */ /* 0x000fe20000000000 */
[----:B------:R-:W-:Y:S01]  /*10660*/  ULEA UR6, UR5, UR6, 0x18 ;  /* 0x0000000605067291 */ /* 0x000fe2000f8ec0ff */
[----:B------:R-:W-:Y:S02]  /*10670*/  UMOV UR4, 0x400 ;  /* 0x0000040000047882 */ /* 0x000fe40000000000 */
[----:B------:R-:W-:-:S06]  /*10680*/  ULEA UR4, UR5, UR4, 0x18 ;  /* 0x0000000405047291 */ /* 0x000fcc000f8ec0ff */
[----:B------:R-:W2:Y:S02]  /*10690*/  LDS.U8 R0, [UR6+0x1c] ;  /* 0x00001c06ff007984 */ /* 0x000ea40008000000 */
[----:B--2---:R-:W-:-:S13]  /*106a0*/  ISETP.NE.AND P0, PT, R0, RZ, PT ;  /* 0x000000ff0000720c */ /* 0x004fda0003f05270 */
[----:B------:R-:W-:Y:S05]  /*106b0*/  @P0 BRA `(.L_x_206) ;  /* 0x0000000400100947 */ /* 0x000fea0003800000 */
[----:B------:R-:W-:Y:S02]  /*106c0*/  ULOP3.LUT UR44, UR5, 0x1, URZ, 0xc0, !UPT ;  /* 0x00000001052c7892 */ /* 0x000fe4000f8ec0ff */
[----:B------:R-:W-:Y:S02]  /*106d0*/  ULOP3.LUT UR43, UR5, 0x1, URZ, 0x3c, !UPT ;  /* 0x00000001052b7892 */ /* 0x000fe4000f8e3cff */
[----:B------:R-:W-:Y:S02]  /*106e0*/  UISETP.NE.U32.AND UP0, UPT, UR44, 0x1, UPT ;  /* 0x000000012c00788c */ /* 0x000fe4000bf05070 */
[----:B------:R-:W-:-:S07]  /*106f0*/  UIADD3 UR7, UPT, UPT, UR6, 0x8, URZ ;  /* 0x0000000806077890 */ /* 0x000fce000fffe0ff */
[----:B------:R-:W-:Y:S05]  /*10700*/  BRA.U !UP0, `(.L_x_207) ;  /* 0x00000001089c7547 */ /* 0x000fea000b800000 */
[----:B------:R-:W-:Y:S01]  /*10710*/  ELECT P0, URZ, PT ;  /* 0x0000000000ff782f */ /* 0x000fe20003800000 */
[----:B------:R-:W-:-:S12]  /*10720*/  BSSY B0, `(.L_x_207) ;  /* 0x0000025000007945 */ /* 0x000fd80003800000 */
[----:B------:R-:W-:Y:S05]  /*10730*/  @!P0 BRA `(.L_x_208) ;  /* 0x00000000008c8947 */ /* 0x000fea0003800000 */
[----:B------:R-:W-:-:S05]  /*10740*/  UMOV UR5, 0x10 ;  /* 0x0000001000057882 */ /* 0x000fca0000000000 */
[----:B------:R-:W-:Y:S04]  /*10750*/  DEPBAR.LE SB2, 0x36 ;  /* 0x0000ad800000791a */ /* 0x000fe80000000000 */
[----:B------:R-:W2:Y:S02]  /*10760*/  UTCATOMSWS.2CTA.FIND_AND_SET.ALIGN UP1, UR5, UR5 ;  /* 0x00000005000575e3 */ /* 0x000ea40008220800 */
[----:B--2---:R-:W-:Y:S01]  /*10770*/  MOV R11, UR5 ;  /* 0x00000005000b7c02 */ /* 0x004fe20008000f00 */
[----:B------:R-:W-:Y:S06]  /*10780*/  BRA.U UP1, `(.L_x_209) ;  /* 0x0000000101187547 */ /* 0x000fec000b800000 */
.L_x_210:
[----:B------:R-:W-:Y:S05]  /*10790*/  NANOSLEEP 0x64 ;  /* 0x000000640000795d */ /* 0x000fea0003800000 */
[----:B------:R-:W-:-:S05]  /*107a0*/  UMOV UR5, 0x10 ;  /* 0x0000001000057882 */ /* 0x000fca0000000000 */
[----:B------:R-:W-:Y:S04]  /*107b0*/  DEPBAR.LE SB2, 0x36 ;  /* 0x0000ad800000791a */ /* 0x000fe80000000000 */
[----:B------:R-:W2:Y:S02]  /*107c0*/  UTCATOMSWS.2CTA.FIND_AND_SET.ALIGN UP1, UR5, UR5 ;  /* 0x00000005000575e3 */ /* 0x000ea40008220800 */
[----:B--2---:R-:W-:Y:S01]  /*107d0*/  MOV R11, UR5 ;  /* 0x00000005000b7c02 */ /* 0x004fe20008000f00 */
[----:B------:R-:W-:Y:S05]  /*107e0*/  BRA.U !UP1, `(.L_x_210) ;  /* 0xfffffffd09e87547 */ /* 0x000fea000b83ffff */
.L_x_209:
[----:B------:R-:W2:Y:S01]  /*107f0*/  LDS R5, [UR6+0x10] ;  /* 0x00001006ff057984 */ /* 0x000ea20008000800 */
[----:B------:R-:W-:Y:S01]  /*10800*/  IMAD.U32 R3, RZ, RZ, UR4 ;  /* 0x00000004ff037e24 */ /* 0x000fe2000f8e00ff */
[----:B------:R-:W-:-:S03]  /*10810*/  MOV R2, UR43 ;  /* 0x0000002b00027c02 */ /* 0x000fc60008000f00 */
[----:B------:R-:W-:Y:S01]  /*10820*/  VIADD R3, R3, 0x360 ;  /* 0x0000036003037836 */ /* 0x000fe20000000000 */
[----:B--2---:R-:W-:-:S04]  /*10830*/  SHF.L.U32 R5, R5, 0x1f, RZ ;  /* 0x0000001f05057819 */ /* 0x004fc800000006ff */
[----:B------:R-:W2:Y:S02]  /*10840*/  SYNCS.PHASECHK.TRANS64.TRYWAIT P0, [UR6+0x8], R5 ;  /* 0x00000805ff0075a7 */ /* 0x000ea40008001106 */
[----:B--2---:R-:W-:Y:S05]  /*10850*/  @P0 BRA `(.L_x_211) ;  /* 0x0000000000080947 */ /* 0x004fea0003800000 */
[----:B------:R-:W2:Y:S02]  /*10860*/  SYNCS.PHASECHK.TRANS64.TRYWAIT P0, [UR6+0x8], R5 ;  /* 0x00000805ff0075a7 */ /* 0x000ea40008001106 */
[----:B--2---:R-:W-:Y:S05]  /*10870*/  @!P0 BRA `(.L_x_212) ;  /* 0x0000001c00748947 */ /* 0x004fea0003800000 */
.L_x_211:
[----:B------:R-:W-:Y:S01]  /*10880*/  HFMA2 R4, -RZ, RZ, 0, 5.9604644775390625e-08 ;  /* 0x00000001ff047431 */ /* 0x000fe200000001ff */
[----:B------:R-:W-:Y:S01]  /*10890*/  UPRMT UR5, UR43, 0x654, UR7 ;  /* 0x000006542b057896 */ /* 0x000fe20008000007 */
[----:B-----5:R-:W-:Y:S01]  /*108a0*/  IMAD.MOV.U32 R6, RZ, RZ, 0xffff ;  /* 0x0000ffffff067424 */ /* 0x020fe200078e00ff */
[----:B------:R-:W-:Y:S01]  /*108b0*/  PRMT R2, R2, 0x654, R3 ;  /* 0x0000065402027816 */ /* 0x000fe20000000003 */
[----:B--2---:R-:W-:Y:S02]  /*108c0*/  IMAD.MOV.U32 R0, RZ, RZ, 0x4 ;  /* 0x00000004ff007424 */ /* 0x004fe400078e00ff */
[----:B------:R-:W-:Y:S01]  /*108d0*/  IMAD.SHL.U32 R7, R11, 0x20, RZ ;  /* 0x000000200b077824 */ /* 0x000fe200078e00ff */
[----:B------:R-:W-:Y:S02]  /*108e0*/  MOV R3, UR5 ;  /* 0x0000000500037c02 */ /* 0x000fe40008000f00 */
[-C--:B------:R-:W-:Y:S01]  /*108f0*/  SHF.L.U32 R6, R6, R11.reuse, RZ ;  /* 0x0000000b06067219 */ /* 0x080fe200000006ff */
[----:B------:R2:W-:Y:S01]  /*10900*/  SYNCS.ARRIVE.TRANS64.RED RZ, [UR5], R0 ;  /* 0x00000000ffff79a7 */ /* 0x0005e20008000405 */
[----:B------:R-:W-:Y:S01]  /*10910*/  SHF.L.U32 R5, R4, R11, RZ ;  /* 0x0000000b04057219 */ /* 0x000fe200000006ff */
[----:B------:R2:W-:Y:S04]  /*10920*/  STS [UR4+0x360], R7 ;  /* 0x00036007ff007988 */ /* 0x0005e80008000804 */
[----:B------:R2:W-:Y:S04]  /*10930*/  STAS [R2.64], R11 ;  /* 0x0000000b02007dbd */ /* 0x0005e8000c0008ff */
[----:B------:R2:W-:Y:S04]  /*10940*/  ATOMS.OR RZ, [UR6+0x14], R6 ;  /* 0x00001406ffff798c */ /* 0x0005e8000b000006 */
[----:B------:R2:W-:Y:S04]  /*10950*/  ATOMS.OR RZ, [UR6+0x18], R5 ;  /* 0x00001805ffff798c */ /* 0x0005e8000b000006 */
[----:B------:R2:W-:Y:S02]  /*10960*/  ATOMS.XOR RZ, [UR6+0x10], R4 ;  /* 0x00001004ffff798c */ /* 0x0005e4000b800006 */
.L_x_208:
[----:B------:R-:W-:Y:S05]  /*10970*/  BSYNC B0 ;  /* 0x0000000000007941 */ /* 0x000fea0003800000 */
.L_x_207:
[----:B------:R-:W-:Y:S05]  /*10980*/  BRA.U UP0, `(.L_x_213) ;  /* 0x00000001006c7547 */ /* 0x000fea000b800000 */
[----:B------:R-:W-:-:S03]  /*10990*/  UMOV UR5, 0xffffffff ;  /* 0xffffffff00057882 */ /* 0x000fc60000000000 */
[----:B------:R-:W-:Y:S05]  /*109a0*/  BRA.DIV UR5, `(.L_x_214) ;  /* 0x0000001e05407947 */ /* 0x000fea000b800000 */
[----:B------:R-:W-:-:S13]  /*109b0*/  ELECT P6, URZ, PT ;  /* 0x0000000000ff782f */ /* 0x000fda00038c0000 */
.L_x_288:
[----:B------:R-:W-:Y:S05]  /*109c0*/  @!P6 BRA `(.L_x_213) ;  /* 0x00000000005ce947 */ /* 0x000fea0003800000 */
[----:B--2---:R-:W2:Y:S02]  /*109d0*/  LDS R3, [UR6+0x10] ;  /* 0x00001006ff037984 */ /* 0x004ea40008000800 */
[----:B--2---:R-:W-:-:S04]  /*109e0*/  SHF.L.U32 R3, R3, 0x1f, RZ ;  /* 0x0000001f03037819 */ /* 0x004fc800000006ff */
[----:B------:R-:W2:Y:S02]  /*109f0*/  SYNCS.PHASECHK.TRANS64.TRYWAIT P0, [UR6+0x8], R3 ;  /* 0x00000803ff0075a7 */ /* 0x000ea40008001106 */
[----:B--2---:R-:W-:Y:S05]  /*10a00*/  @P0 BRA `(.L_x_215) ;  /* 0x0000000000080947 */ /* 0x004fea0003800000 */
[----:B------:R-:W2:Y:S02]  /*10a10*/  SYNCS.PHASECHK.TRANS64.TRYWAIT P0, [UR6+0x8], R3 ;  /* 0x00000803ff0075a7 */ /* 0x000ea40008001106 */
[----:B--2---:R-:W-:Y:S05]  /*10a20*/  @!P0 BRA `(.L_x_216) ;  /* 0x0000001c00408947 */ /* 0x004fea0003800000 */
.L_x_215:
[----:B------:R-:W3:Y:S01]  /*10a30*/  LDS R5, [UR4+0x360] ;  /* 0x00036004ff057984 */ /* 0x000ee20008000800 */
[----:B--2---:R-:W-:Y:S02]  /*10a40*/  HFMA2 R0, -RZ, RZ, 0, 5.9604644775390625e-08 ;  /* 0x00000001ff007431 */ /* 0x004fe400000001ff */
[----:B------:R-:W-:Y:S01]  /*10a50*/  IMAD.MOV.U32 R2, RZ, RZ, 0xffff ;  /* 0x0000ffffff027424 */ /* 0x000fe200078e00ff */
[----:B------:R-:W-:Y:S01]  /*10a60*/  UPRMT UR5, UR43, 0x654, UR7 ;  /* 0x000006542b057896 */ /* 0x000fe20008000007 */
[----:B---3--:R-:W-:-:S03]  /*10a70*/  IMAD.SHL.U32 R3, R5, 0x20, RZ ;  /* 0x0000002005037824 */ /* 0x008fc600078e00ff */
[-C--:B------:R-:W-:Y:S02]  /*10a80*/  SHF.L.U32 R2, R2, R5.reuse, RZ ;  /* 0x0000000502027219 */ /* 0x080fe400000006ff */
[----:B------:R-:W-:Y:S01]  /*10a90*/  SHF.L.U32 R5, R0, R5, RZ ;  /* 0x0000000500057219 */ /* 0x000fe200000006ff */
[----:B------:R3:W-:Y:S04]  /*10aa0*/  STS [UR4+0x360], R3 ;  /* 0x00036003ff007988 */ /* 0x0007e80008000804 */
[----:B------:R3:W-:Y:S04]  /*10ab0*/  ATOMS.OR RZ, [UR6+0x14], R2 ;  /* 0x00001402ffff798c */ /* 0x0007e8000b000006 */
[----:B------:R3:W-:Y:S01]  /*10ac0*/  ATOMS.OR RZ, [UR6+0x18], R5 ;  /* 0x00001805ffff798c */ /* 0x0007e2000b000006 */
[----:B------:R-:W-:Y:S03]  /*10ad0*/  SYNCS.ARRIVE.TRANS64.RED.A1T0 RZ, [UR5], RZ ;  /* 0x000000ffffff79a7 */ /* 0x000fe60008100405 */
[----:B------:R3:W-:Y:S01]  /*10ae0*/  ATOMS.XOR RZ, [UR6+0x10], R0 ;  /* 0x00001000ffff798c */ /* 0x0007e2000b800006 */
[----:B------:R-:W-:Y:S05]  /*10af0*/  BRA `(.L_x_213) ;  /* 0x0000000000107947 */ /* 0x000fea0003800000 */
.L_x_206:
[----:B------:R-:W-:Y:S02]  /*10b00*/  MOV R0, 0xffffffff ;  /* 0xffffffff00007802 */ /* 0x000fe40000000f00 */
[----:B------:R-:W-:-:S03]  /*10b10*/  MOV R2, 0x10b40 ;  /* 0x00010b4000027802 */ /* 0x000fc60000000f00 */
[----:B------:R2:W-:Y:S04]  /*10b20*/  STS [UR4+0x360], R0 ;  /* 0x00036000ff007988 */ /* 0x0005e80008000804 */
[----:B-12-45:R-:W-:Y:S05]  /*10b30*/  CALL.REL.NOINC `($__internal_1_$__cuda_sm10x_tcgen05_guardrail_trap_phase_invalid_during_alloc) ;  /* 0x0000001c00c87944 */ /* 0x036fea0003c00000 */
.L_x_213:
[----:B------:R-:W-:Y:S05]  /*10b40*/  WARPSYNC.ALL ;  /* 0x0000000000007948 */ /* 0x000fea0003800000 */
[----:B------:R-:W1:Y:S01]  /*10b50*/  S2UR UR5, SR_CgaCtaId ;  /* 0x00000000000579c3 */ /* 0x000e620000008800 */
[----:B------:R-:W-:Y:S01]  /*10b60*/  UMOV UR4, 0x400 ;  /* 0x0000040000047882 */ /* 0x000fe20000000000 */
[----:B------:R-:W-:-:S06]  /*10b70*/  NOP ;  /* 0x0000000000007918 */ /* 0x000fcc0000000000 */
[----:B------:R-:W-:Y:S06]  /*10b80*/  BAR.ARV 0x6, 0xa0 ;  /* 0x0182800000007b1d */ /* 0x000fec0000002000 */
[----:B-1----:R-:W-:-:S04]  /*10b90*/  ULEA UR4, UR5, UR4, 0x18 ;  /* 0x0000000405047291 */ /* 0x002fc8000f8ec0ff */
[----:B------:R-:W-:Y:S02]  /*10ba0*/  UIADD3 UR12, UPT, UPT, UR4, 0x9400, URZ ;  /* 0x00009400040c7890 */ /* 0x000fe4000fffe0ff */
[----:B------:R-:W-:Y:S02]  /*10bb0*/  UIADD3 UR13, UPT, UPT, UR4, 0x17400, URZ ;  /* 0x00017400040d7890 */ /* 0x000fe4000fffe0ff */
[----:B------:R-:W-:Y:S01]  /*10bc0*/  USHF.R.U32.HI UR12, URZ, 0x4, UR12 ;  /* 0x00000004ff0c7899 */ /* 0x000fe2000801160c */
[----:B--23--:R-:W1:Y:S01]  /*10bd0*/  LDS R0, [UR4+0x360] ;  /* 0x00036004ff007984 */ /* 0x00ce620008000800 */
[----:B------:R-:W-:Y:S02]  /*10be0*/  USHF.R.U32.HI UR13, URZ, 0x4, UR13 ;  /* 0x00000004ff0d7899 */ /* 0x000fe4000801160d */
[----:B------:R-:W-:Y:S02]  /*10bf0*/  ULOP3.LUT UR12, UR12, 0x3fff, URZ, 0xc0, !UPT ;  /* 0x00003fff0c0c7892 */ /* 0x000fe4000f8ec0ff */
[----:B------:R-:W-:-:S02]  /*10c00*/  ULOP3.LUT UR13, UR13, 0x3fff, URZ, 0xc0, !UPT ;  /* 0x00003fff0d0d7892 */ /* 0x000fc4000f8ec0ff */
[----:B------:R-:W-:Y:S02]  /*10c10*/  ULOP3.LUT UR12, UR12, 0x10000, URZ, 0xfc, !UPT ;  /* 0x000100000c0c7892 */ /* 0x000fe4000f8efcff */
[----:B------:R-:W-:Y:S01]  /*10c20*/  ULOP3.LUT UR13, UR13, 0x10000, URZ, 0xfc, !UPT ;  /* 0x000100000d0d7892 */ /* 0x000fe2000f8efcff */
[----:B-1----:R-:W-:Y:S01]  /*10c30*/  R2UR UR20, R0 ;  /* 0x00000000001472ca */ /* 0x002fe200000e0000 */
[----:B----45:R-:W1:-:S00]  /*10c40*/  USETMAXREG.DEALLOC.CTAPOOL 0x88 ;  /* 0x00000088000079c8 */ /* 0x030e4000080e0500 */
[----:B-1----:R-:W-:Y:S01]  /*10c50*/  HFMA2 R2, -RZ, RZ, 0, 0 ;  /* 0x00000000ff027431 */ /* 0x002fe200000001ff */
[----:B------:R-:W-:Y:S01]  /*10c60*/  MOV R0, RZ ;  /* 0x000000ff00007202 */ /* 0x000fe20000000f00 */
[----:B------:R-:W-:Y:S01]  /*10c70*/  UMOV UR19, 0x1 ;  /* 0x0000000100137882 */ /* 0x000fe20000000000 */
[----:B------:R-:W-:Y:S01]  /*10c80*/  UMOV UR18, URZ ;  /* 0x000000ff00127c82 */ /* 0x000fe20008000000 */
[----:B------:R-:W-:Y:S01]  /*10c90*/  UMOV UR17, URZ ;  /* 0x000000ff00117c82 */ /* 0x000fe20008000000 */
[----:B------:R-:W-:Y:S01]  /*10ca0*/  UMOV UR16, URZ ;  /* 0x000000ff00107c82 */ /* 0x000fe20008000000 */
[----:B------:R-:W-:-:S06]  /*10cb0*/  UMOV UR15, URZ ;  /* 0x000000ff000f7c82 */ /* 0x000fcc0008000000 */
.L_x_227:
[----:B------:R-:W1:Y:S02]  /*10cc0*/  LDC.64 R4, c[0x0][0x390] ;  /* 0x0000e400ff047b82 */ /* 0x000e640000000a00 */
[----:B-12---:R-:W-:-:S05]  /*10cd0*/  IMAD.WIDE R4, R17, 0xc, R4 ;  /* 0x0000000c11047825 */ /* 0x006fca00078e0204 */
[----:B------:R-:W2:Y:S02]  /*10ce0*/  LDG.E R3, desc[UR50][R4.64+0x8] ;  /* 0x0000083204037981 */ /* 0x000ea4000c1e1900 */
[----:B--2---:R-:W-:-:S13]  /*10cf0*/  R2UR UR11, R3 ;  /* 0x00000000030b72ca */ /* 0x004fda00000e0000 */
[----:B------:R-:W-:Y:S02]  /*10d00*/  UISETP.GE.AND UP0, UPT, UR11, 0x1, UPT ;  /* 0x000000010b00788c */ /* 0x000fe4000bf06270 */
[----:B------:R-:W-:Y:S02]  /*10d10*/  UIADD3 UR6, UPT, UPT, UR11, 0x3f, URZ ;  /* 0x0000003f0b067890 */ /* 0x000fe4000fffe0ff */
[----:B------:R-:W-:Y:S02]  /*10d20*/  UISETP.NE.OR UP0, UPT, UR44, URZ, !UP0 ;  /* 0x000000ff2c00728c */ /* 0x000fe4000c705670 */
[----:B------:R-:W-:-:S04]  /*10d30*/  USHF.R.S32.HI UR14, URZ, 0x1f, UR6 ;  /* 0x0000001fff0e7899 */ /* 0x000fc80008011406 */
[----:B------:R-:W-:-:S03]  /*10d40*/  ULEA.HI UR14, UR14, UR6, URZ, 0x6 ;  /* 0x000000060e0e7291 */ /* 0x000fc6000f8f30ff */
[----:B------:R-:W-:Y:S09]  /*10d50*/  BRA.U UP0, `(.L_x_217) ;  /* 0x0000000500507547 */ /* 0x000ff2000b800000 */
[----:B------:R-:W-:Y:S01]  /*10d60*/  ULEA UR6, UR16, UR4, 0x3 ;  /* 0x0000000410067291 */ /* 0x000fe2000f8e18ff */
[----:B------:R-:W-:Y:S01]  /*10d70*/  SHF.L.U32 R3, R0, 0x1f, RZ ;  /* 0x0000001f00037819 */ /* 0x000fe200000006ff */
[----:B------:R-:W-:Y:S02]  /*10d80*/  UISETP.NE.AND UP0, UPT, UR37, URZ, UPT ;  /* 0x000000ff2500728c */ /* 0x000fe4000bf05270 */
[----:B------:R-:W-:Y:S02]  /*10d90*/  USHF.R.S32.HI UR14, URZ, 0x6, UR14 ;  /* 0x00000006ff0e7899 */ /* 0x000fe4000801140e */
[----:B------:R-:W-:Y:S02]  /*10da0*/  UISETP.NE.AND UP0, UPT, UR21, 0x4, !UP0 ;  /* 0x000000041500788c */ /* 0x000fe4000c705270 */
[----:B------:R-:W-:Y:S01]  /*10db0*/  ULEA UR10, UR18, UR20, 0x7 ;  /* 0x00000014120a7291 */ /* 0x000fe2000f8e38ff */
[----:B------:R1:W2:Y:S06]  /*10dc0*/  SYNCS.PHASECHK.TRANS64.TRYWAIT P1, [UR6], R3 ;  /* 0x00000003ff0075a7 */ /* 0x0002ac0008021106 */
[----:B------:R-:W-:Y:S05]  /*10dd0*/  BRA.U UP0, `(.L_x_218) ;  /* 0x0000000100047547 */ /* 0x000fea000b800000 */
[----:B------:R-:W-:Y:S05]  /*10de0*/  BPT.TRAP 0x1 ;  /* 0x000000040000795c */ /* 0x000fea0000300000 */
.L_x_218:
[----:B------:R-:W-:Y:S01]  /*10df0*/  ULEA UR9, UR18, UR4, 0x3 ;  /* 0x0000000412097291 */ /* 0x000fe2000f8e18ff */
[----:B------:R-:W-:-:S04]  /*10e00*/  MOV R4, UR19 ;  /* 0x0000001300047c02 */ /* 0x000fc80008000f00 */
[----:B------:R-:W-:-:S04]  /*10e10*/  SHF.L.U32 R4, R4, 0x1f, RZ ;  /* 0x0000001f04047819 */ /* 0x000fc800000006ff */
[----:B------:R-:W3:Y:S02]  /*10e20*/  SYNCS.PHASECHK.TRANS64.TRYWAIT P0, [UR9+0x160], R4 ;  /* 0x00016004ff0075a7 */ /* 0x000ee40008001109 */
[----:B---3--:R-:W-:Y:S05]  /*10e30*/  @!P0 BRA `(.L_x_219) ;  /* 0x0000001800548947 */ /* 0x008fea0003800000 */
.L_x_290:
[----:B-1----:R-:W-:Y:S01]  /*10e40*/  LOP3.LUT R3, R10, 0xffff, RZ, 0xc0, !PT ;  /* 0x0000ffff0a037812 */ /* 0x002fe200078ec0ff */
[----:B------:R-:W-:Y:S01]  /*10e50*/  UISETP.LT.AND UP1, UPT, UR14, 0x1, UPT ;  /* 0x000000010e00788c */ /* 0x000fe2000bf21270 */
[----:B--2---:R-:W-:Y:S01]  /*10e60*/  PLOP3.LUT P0, PT, P1, PT, PT, 0x80, 0x8 ;  /* 0x000000000008781c */ /* 0x004fe20000f0f070 */
[----:B------:R-:W-:Y:S01]  /*10e70*/  UPLOP3.LUT UP3, UPT, UPT, UPT, UPT, 0x40, 0x4 ;  /* 0x000000000004789c */ /* 0x000fe20003f6e870 */
[----:B------:R-:W-:Y:S01]  /*10e80*/  R2UR UR7, R3 ;  /* 0x00000000030772ca */ /* 0x000fe200000e0000 */
[----:B------:R-:W-:Y:S01]  /*10e90*/  USEL UR8, UR14, 0x1, UP1 ;  /* 0x000000010e087887 */ /* 0x000fe20008800000 */
[----:B------:R-:W-:Y:S01]  /*10ea0*/  UMOV UR42, UR16 ;  /* 0x00000010002a7c82 */ /* 0x000fe20008000000 */
[----:B------:R-:W-:Y:S02]  /*10eb0*/  UMOV UR28, 0x0 ;  /* 0x00000000001c7882 */ /* 0x000fe40000000000 */
[----:B------:R-:W-:Y:S01]  /*10ec0*/  UIADD3 UR8, UPT, UPT, -UR8, UR15, UR14 ;  /* 0x0000000f08087290 */ /* 0x000fe2000fffe10e */
[----:B------:R-:W-:Y:S01]  /*10ed0*/  UMOV UR29, 0x8400490 ;  /* 0x08400490001d7882 */ /* 0x000fe20000000000 */
[----:B------:R-:W-:-:S02]  /*10ee0*/  UMOV UR26, 0x0 ;  /* 0x00000000001a7882 */ /* 0x000fc40000000000 */
[----:B------:R-:W-:Y:S01]  /*10ef0*/  UIADD3 UR8, UPT, UPT, UR8, 0x1, URZ ;  /* 0x0000000108087890 */ /* 0x000fe2000fffe0ff */
[----:B------:R-:W-:Y:S01]  /*10f00*/  UMOV UR27, 0x8400490 ;  /* 0x08400490001b7882 */ /* 0x000fe20000000000 */
[----:B------:R-:W-:Y:S01]  /*10f10*/  UMOV UR24, 0x0 ;  /* 0x0000000000187882 */ /* 0x000fe20000000000 */
[----:B------:R-:W-:Y:S01]  /*10f20*/  UMOV UR25, 0x8400490 ;  /* 0x0840049000197882 */ /* 0x000fe20000000000 */
[----:B------:R-:W-:Y:S01]  /*10f30*/  UMOV UR22, 0x0 ;  /* 0x0000000000167882 */ /* 0x000fe20000000000 */
[----:B------:R-:W-:-:S07]  /*10f40*/  UMOV UR23, 0x8400490 ;  /* 0x0840049000177882 */ /* 0x000fce0000000000 */
.L_x_222:
[----:B-1----:R-:W-:Y:S01]  /*10f50*/  ULEA UR6, UR42, UR4, 0x3 ;  /* 0x000000042a067291 */ /* 0x002fe2000f8e18ff */
[----:B--2---:R-:W-:Y:S11]  /*10f60*/  @P0 BRA `(.L_x_220) ;  /* 0x00000000000c0947 */ /* 0x004ff60003800000 */
[----:B------:R-:W-:Y:S04]  /*10f70*/  SHF.L.U32 R4, R0, 0x1f, RZ ;  /* 0x0000001f00047819 */ /* 0x000fe800000006ff */
[----:B------:R-:W1:Y:S02]  /*10f80*/  SYNCS.PHASECHK.TRANS64.TRYWAIT P0, [UR6], R4 ;  /* 0x00000004ff0075a7 */ /* 0x000e640008001106 */
[----:B-1----:R-:W-:Y:S05]  /*10f90*/  @!P0 BRA `(.L_x_221) ;  /* 0x0000001800148947 */ /* 0x002fea0003800000 */
.L_x_220:
[----:B------:R-:W-:Y:S01]  /*10fa0*/  UISETP.NE.AND UP1, UPT, UR14, 0x1, UPT ;  /* 0x000000010e00788c */ /* 0x000fe2000bf25270 */
[----:B------:R-:W-:Y:S01]  /*10fb0*/  PLOP3.LUT P0, PT, PT, PT, PT, 0x80, 0x8 ;  /* 0x000000000008781c */ /* 0x000fe20003f0f070 */
[----:B------:R-:W-:Y:S02]  /*10fc0*/  UIADD3 UR16, UPT, UPT, UR42, 0x1, URZ ;  /* 0x000000012a107890 */ /* 0x000fe4000fffe0ff */
[----:B------:R-:W-:Y:S02]  /*10fd0*/  ULEA UR32, UR42, UR13, 0xa ;  /* 0x0000000d2a207291 */ /* 0x000fe4000f8e50ff */
[----:B------:R-:W-:Y:S01]  /*10fe0*/  UISETP.NE.AND UP2, UPT, UR16, 0x7, UPT ;  /* 0x000000071000788c */ /* 0x000fe2000bf45270 */
[----:B------:R-:W-:Y:S01]  /*10ff0*/  PLOP3.LUT P1, PT, PT, PT, UP1, 0x80, 0x8 ;  /* 0x000000000008781c */ /* 0x000fe20003f2f018 */
[----:B------:R-:W-:Y:S02]  /*11000*/  UIADD3 UR52, UPT, UPT, UR32, 0x2, URZ ;  /* 0x0000000220347890 */ /* 0x000fe4000fffe0ff */
[----:B------:R-:W-:Y:S02]  /*11010*/  USEL UR31, URZ, 0x1, UP2 ;  /* 0x00000001ff1f7887 */ /* 0x000fe40009000000 */
[----:B------:R-:W-:Y:S02]  /*11020*/  USEL UR16, UR16, URZ, UP2 ;  /* 0x000000ff10107287 */ /* 0x000fe40009000000 */
[----:B------:R-:W-:Y:S02]  /*11030*/  UIADD3 UR46, UPT, UPT, UR32, 0x4, URZ ;  /* 0x00000004202e7890 */ /* 0x000fe4000fffe0ff */
[----:B------:R-:W-:Y:S01]  /*11040*/  @UP1 ULEA UR30, UR16, UR4, 0x3 ;  /* 0x00000004101e1291 */ /* 0x000fe2000f8e18ff */
[----:B------:R-:W-:Y:S01]  /*11050*/  LOP3.LUT R0, R0, UR31, RZ, 0x3c, !PT ;  /* 0x0000001f00007c12 */ /* 0x000fe2000f8e3cff */
[----:B------:R-:W-:Y:S02]  /*11060*/  UIADD3 UR38, UPT, UPT, UR32, 0x6, URZ ;  /* 0x0000000620267890 */ /* 0x000fe4000fffe0ff */
[----:B------:R-:W-:Y:S01]  /*11070*/  UIADD3 UR6, UPT, UPT, UR6, 0x38, URZ ;  /* 0x0000003806067890 */ /* 0x000fe2000fffe0ff */
[----:B-1----:R-:W-:Y:S01]  /*11080*/  @P1 SHF.L.U32 R3, R0, 0x1f, RZ ;  /* 0x0000001f00031819 */ /* 0x002fe200000006ff */
[----:B------:R-:W-:Y:S02]  /*11090*/  UIADD3 UR15, UPT, UPT, UR15, 0x1, URZ ;  /* 0x000000010f0f7890 */ /* 0x000fe4000fffe0ff */
[----:B------:R-:W-:Y:S01]  /*110a0*/  UIADD3 UR14, UPT, UPT, UR14, -0x1, URZ ;  /* 0xffffffff0e0e7890 */ /* 0x000fe2000fffe0ff */
[----:B------:R1:W2:Y:S01]  /*110b0*/  @P1 SYNCS.PHASECHK.TRANS64.TRYWAIT P0, [UR30], R3 ;  /* 0x00000003ff0015a7 */ /* 0x0002a2000800111e */
[----:B------:R-:W-:Y:S02]  /*110c0*/  ULEA UR30, UR42, UR12, 0x9 ;  /* 0x0000000c2a1e7291 */ /* 0x000fe4000f8e48ff */
[----:B------:R-:W-:Y:S02]  /*110d0*/  UISETP.NE.AND UP1, UPT, UR15, UR8, UPT ;  /* 0x000000080f00728c */ /* 0x000fe4000bf25270 */
[----:B------:R-:W-:Y:S02]  /*110e0*/  UIADD3 UR48, UPT, UPT, UR30, 0x2, URZ ;  /* 0x000000021e307890 */ /* 0x000fe4000fffe0ff */
[----:B------:R-:W-:Y:S02]  /*110f0*/  UIADD3 UR40, UPT, UPT, UR30, 0x4, URZ ;  /* 0x000000041e287890 */ /* 0x000fe4000fffe0ff */
[----:B------:R-:W-:Y:S01]  /*11100*/  UIADD3 UR34, UPT, UPT, UR30, 0x6, URZ ;  /* 0x000000061e227890 */ /* 0x000fe2000fffe0ff */
[----:B------:R-:W-:Y:S01]  /*11110*/  UMOV UR33, 0x40004040 ;  /* 0x4000404000217882 */ /* 0x000fe20000000000 */
[----:B------:R-:W-:Y:S01]  /*11120*/  UMOV UR31, 0x40004040 ;  /* 0x40004040001f7882 */ /* 0x000fe20000000000 */
[----:B------:R-:W-:Y:S01]  /*11130*/  UMOV UR53, 0x40004040 ;  /* 0x4000404000357882 */ /* 0x000fe20000000000 */
[----:B------:R1:W-:Y:S01]  /*11140*/  UTCHMMA.2CTA gdesc[UR30], gdesc[UR32], tmem[UR10], tmem[UR28], idesc[UR29], UP3 ;  /* 0x00ff1c201e0075ea */ /* 0x0003e20009a0000a */
[----:B------:R-:W-:Y:S01]  /*11150*/  UPLOP3.LUT UP3, UPT, UPT, UPT, UPT, 0x80, 0x8 ;  /* 0x000000000008789c */ /* 0x000fe20003f6f070 */
[----:B------:R-:W-:Y:S01]  /*11160*/  UMOV UR49, 0x40004040 ;  /* 0x4000404000317882 */ /* 0x000fe20000000000 */
[----:B------:R-:W-:Y:S01]  /*11170*/  UMOV UR47, 0x40004040 ;  /* 0x40004040002f7882 */ /* 0x000fe20000000000 */
[----:B------:R1:W-:Y:S01]  /*11180*/  UTCHMMA.2CTA gdesc[UR48], gdesc[UR52], tmem[UR10], tmem[UR26], idesc[UR27], UPT ;  /* 0x00ff1a34300075ea */ /* 0x0003e2000ba0000a */
[----:B------:R-:W-:Y:S01]  /*11190*/  UMOV UR41, 0x40004040 ;  /* 0x4000404000297882 */ /* 0x000fe20000000000 */
[----:B------:R-:W-:Y:S01]  /*111a0*/  UMOV UR39, 0x40004040 ;  /* 0x4000404000277882 */ /* 0x000fe20000000000 */
[----:B------:R-:W-:Y:S01]  /*111b0*/  UMOV UR35, 0x40004040 ;  /* 0x4000404000237882 */ /* 0x000fe20000000000 */
[----:B------:R1:W-:Y:S01]  /*111c0*/  UTCHMMA.2CTA gdesc[UR40], gdesc[UR46], tmem[UR10], tmem[UR24], idesc[UR25], UPT ;  /* 0x00ff182e280075ea */ /* 0x0003e2000ba0000a */
[----:B------:R1:W-:Y:S01]  /*111d0*/  UTCHMMA.2CTA gdesc[UR34], gdesc[UR38], tmem[UR10], tmem[UR22], idesc[UR23], UPT ;  /* 0x00ff1626220075ea */ /* 0x0003e2000ba0000a */
[----:B------:R1:W-:Y:S01]  /*111e0*/  UTCBAR.2CTA.MULTICAST [UR6], URZ, UR7 ;  /* 0x000000ff060073e9 */ /* 0x0003e20008200807 */
[----:B------:R-:W-:Y:S01]  /*111f0*/  UMOV UR42, UR16 ;  /* 0x00000010002a7c82 */ /* 0x000fe20008000000 */
[----:B------:R-:W-:Y:S05]  /*11200*/  BRA.U UP1, `(.L_x_222) ;  /* 0xfffffffd01507547 */ /* 0x000fea000b83ffff */
[----:B------:R-:W-:Y:S05]  /*11210*/  BRA.U UP0, `(.L_x_223) ;  /* 0x0000000100047547 */ /* 0x000fea000b800000 */
[----:B-1----:R-:W-:Y:S05]  /*11220*/  BPT.TRAP 0x1 ;  /* 0x000000040000795c */ /* 0x002fea0000300000 */
.L_x_223:
[----:B--2---:R-:W-:Y:S01]  /*11230*/  ELECT P0, URZ, PT ;  /* 0x0000000000ff782f */ /* 0x004fe20003800000 */
[----:B------:R-:W-:Y:S01]  /*11240*/  UIADD3 UR9, UPT, UPT, UR9, 0x140, URZ ;  /* 0x0000014009097890 */ /* 0x000fe2000fffe0ff */
[----:B------:R-:W-:-:S11]  /*11250*/  UMOV UR15, UR8 ;  /* 0x00000008000f7c82 */ /* 0x000fd60008000000 */
[----:B-1----:R-:W-:-:S04]  /*11260*/  @P0 LOP3.LUT R3, R9, 0xffff, RZ, 0xc0, !PT ;  /* 0x0000ffff09030812 */ /* 0x002fc800078ec0ff */
[----:B------:R-:W-:-:S13]  /*11270*/  @P0 R2UR UR6, R3 ;  /* 0x00000000030602ca */ /* 0x000fda00000e0000 */
[----:B------:R1:W-:Y:S01]  /*11280*/  UTCBAR.2CTA.MULTICAST [UR9], URZ, UR6 ;  /* 0x000000ff090073e9 */ /* 0x0003e20008200806 */
[----:B------:R-:W-:Y:S01]  /*11290*/  NOP ;  /* 0x0000000000007918 */ /* 0x000fe20000000000 */
.L_x_217:
[----:B------:R-:W-:-:S11]  /*112a0*/  UISETP.GE.AND UP0, UPT, UR11, 0x1, UPT ;  /* 0x000000010b00788c */ /* 0x000fd6000bf06270 */
[----:B------:R-:W-:-:S04]  /*112b0*/  @UP0 UIADD3 UR7, UPT, UPT, UR18, 0x1, URZ ;  /* 0x0000000112070890 */ /* 0x000fc8000fffe0ff */
[----:B------:R-:W-:-:S04]  /*112c0*/  @UP0 UISETP.NE.AND UP1, UPT, UR7, 0x4, UPT ;  /* 0x000000040700088c */ /* 0x000fc8000bf25270 */
[----:B-1----:R-:W-:Y:S02]  /*112d0*/  @UP0 USEL UR6, URZ, 0x1, UP1 ;  /* 0x00000001ff060887 */ /* 0x002fe40008800000 */
[----:B------:R-:W-:Y:S02]  /*112e0*/  @UP0 USEL UR18, UR7, URZ, UP1 ;  /* 0x000000ff07120287 */ /* 0x000fe40008800000 */
[----:B------:R-:W-:Y:S02]  /*112f0*/  @UP0 ULOP3.LUT UR19, UR19, UR6, URZ, 0x3c, !UPT ;  /* 0x0000000613130292 */ /* 0x000fe4000f8e3cff */
[----:B------:R-:W-:-:S09]  /*11300*/  UISETP.NE.AND UP0, UPT, UR37, 0x8, UPT ;  /* 0x000000082500788c */ /* 0x000fd2000bf05270 */
[----:B------:R-:W-:Y:S05]  /*11310*/  BRA.U UP0, `(.L_x_224) ;  /* 0x0000000100047547 */ /* 0x000fea000b800000 */
[----:B------:R-:W-:Y:S05]  /*11320*/  BPT.TRAP 0x1 ;  /* 0x000000040000795c */ /* 0x000fea0000300000 */
.L_x_224:
[----:B------:R-:W-:Y:S01]  /*11330*/  ULEA UR6, UR17, UR4, 0x3 ;  /* 0x0000000411067291 */ /* 0x000fe2000f8e18ff */
[----:B------:R-:W-:-:S08]  /*11340*/  SHF.L.U32 R4, R2, 0x1f, RZ ;  /* 0x0000001f02047819 */ /* 0x000fd000000006ff */
[----:B------:R-:W1:Y:S02]  /*11350*/  SYNCS.PHASECHK.TRANS64.TRYWAIT P0, [UR6+0x1a0], R4 ;  /* 0x0001a004ff0075a7 */ /* 0x000e640008001106 */
[----:B-1----:R-:W-:Y:S05]  /*11360*/  @!P0 BRA `(.L_x_225) ;  /* 0x0000001400388947 */ /* 0x002fea0003800000 */
.L_x_293:
[----:B------:R-:W-:-:S09]  /*11370*/  UIMAD UR7, UR17, 0x14, UR36 ;  /* 0x00000014110778a4 */ /* 0x000fd2000f8e0224 */
[----:B------:R-:W2:Y:S04]  /*11380*/  LDS R17, [UR7+0x8] ;  /* 0x00000807ff117984 */ /* 0x000ea80008000800 */
[----:B-1----:R-:W1:Y:S01]  /*11390*/  LDS R3, [UR7+0xc] ;  /* 0x00000c07ff037984 */ /* 0x002e620008000800 */
[----:B------:R-:W-:Y:S01]  /*113a0*/  @!PT LDS RZ, [RZ] ;  /* 0x00000000fffff984 */ /* 0x000fe20000000800 */
[----:B------:R-:W-:Y:S01]  /*113b0*/  @!PT LDS RZ, [RZ] ;  /* 0x00000000fffff984 */ /* 0x000fe20000000800 */
[----:B------:R-:W-:Y:S01]  /*113c0*/  @!PT LDS RZ, [RZ] ;  /* 0x00000000fffff984 */ /* 0x000fe20000000800 */
[----:B------:R-:W-:Y:S01]  /*113d0*/  @!PT LDS RZ, [RZ] ;  /* 0x00000000fffff984 */ /* 0x000fe20000000800 */
[----:B------:R3:W-:Y:S06]  /*113e0*/  MEMBAR.ALL.CTA ;  /* 0x0000000000007992 */ /* 0x0007ec0000008000 */
[----:B---3--:R-:W3:Y:S01]  /*113f0*/  FENCE.VIEW.ASYNC.S ;  /* 0x00000000000073c6 */ /* 0x008ee20000000000 */
[----:B------:R-:W-:Y:S05]  /*11400*/  BRA.U UP0, `(.L_x_226) ;  /* 0x0000000100047547 */ /* 0x000fea000b800000 */
[----:B------:R-:W-:Y:S05]  /*11410*/  BPT.TRAP 0x1 ;  /* 0x000000040000795c */ /* 0x000fea0000300000 */
.L_x_226:
[----:B------:R-:W-:Y:S01]  /*11420*/  UIADD3 UR6, UPT, UPT, UR6, 0x1e0, URZ ;  /* 0x000001e006067890 */ /* 0x000fe2000fffe0ff */
[----:B-1----:R-:W-:Y:S01]  /*11430*/  ISETP.NE.AND P0, PT, R3, RZ, PT ;  /* 0x000000ff0300720c */ /* 0x002fe20003f05270 */
[----:B------:R-:W-:Y:S02]  /*11440*/  UIADD3 UR17, UPT, UPT, UR17, 0x1, URZ ;  /* 0x0000000111117890 */ /* 0x000fe4000fffe0ff */
[----:B------:R-:W-:Y:S02]  /*11450*/  UPRMT UR6, UR5, 0x654, UR6 ;  /* 0x0000065405067896 */ /* 0x000fe40008000006 */
[----:B------:R-:W-:-:S04]  /*11460*/  UISETP.NE.AND UP0, UPT, UR17, 0x8, UPT ;  /* 0x000000081100788c */ /* 0x000fc8000bf05270 */
[----:B------:R-:W-:-:S03]  /*11470*/  USEL UR17, UR17, URZ, UP0 ;  /* 0x000000ff11117287 */ /* 0x000fc60008000000 */
[----:B---3--:R-:W-:Y:S01]  /*11480*/  SYNCS.ARRIVE.TRANS64.RED.A1T0 RZ, [UR6], RZ ;  /* 0x000000ffffff79a7 */ /* 0x008fe20008100406 */
[----:B------:R-:W-:-:S06]  /*11490*/  USEL UR6, URZ, 0x1, UP0 ;  /* 0x00000001ff067887 */ /* 0x000fcc0008000000 */
[----:B------:R-:W-:Y:S01]  /*114a0*/  LOP3.LUT R2, R2, UR6, RZ, 0x3c, !PT ;  /* 0x0000000602027c12 */ /* 0x000fe2000f8e3cff */
[----:B------:R-:W-:Y:S06]  /*114b0*/  @P0 BRA `(.L_x_227) ;  /* 0xfffffff800000947 */ /* 0x000fec000383ffff */
[----:B------:R-:W1:Y:S01]  /*114c0*/  S2UR UR5, SR_CgaCtaId ;  /* 0x00000000000579c3 */ /* 0x000e620000008800 */
[----:B------:R-:W-:Y:S01]  /*114d0*/  ELECT P0, URZ, PT ;  /* 0x0000000000ff782f */ /* 0x000fe20003800000 */
[----:B------:R-:W-:Y:S01]  /*114e0*/  HFMA2 R0, -RZ, RZ, 0, 5.9604644775390625e-08 ;  /* 0x00000001ff007431 */ /* 0x000fe200000001ff */
[----:B------:R-:W-:-:S05]  /*114f0*/  UMOV UR6, 0x40 ;  /* 0x0000004000067882 */ /* 0x000fca0000000000 */
[----:B------:R-:W-:Y:S01]  /*11500*/  UVIRTCOUNT.DEALLOC.SMPOOL 0x80 ;  /* 0x000000800000784c */ /* 0x000fe20000000000 */
[----:B------:R-:W-:Y:S02]  /*11510*/  UISETP.NE.AND UP2, UPT, UR44, URZ, UPT ;  /* 0x000000ff2c00728c */ /* 0x000fe4000bf45270 */
[----:B-1----:R-:W-:-:S09]  /*11520*/  ULEA UR5, UR5, UR6, 0x18 ;  /* 0x0000000605057291 */ /* 0x002fd2000f8ec0ff */
[----:B------:R1:W-:Y:S01]  /*11530*/  @P0 STS.U8 [UR5+0x1c], R0 ;  /* 0x00001c00ff000988 */ /* 0x0003e20008000005 */
[----:B------:R-:W-:Y:S05]  /*11540*/  BRA.U UP2, `(.L_x_228) ;  /* 0x0000000102d47547 */ /* 0x000fea000b800000 */
[----:B------:R-:W-:-:S04]  /*11550*/  UISETP.NE.AND UP0, UPT, UR37, URZ, UPT ;  /* 0x000000ff2500728c */ /* 0x000fc8000bf05270 */
[----:B------:R-:W-:-:S09]  /*11560*/  UISETP.NE.AND UP0, UPT, UR21, 0x4, !UP0 ;  /* 0x000000041500788c */ /* 0x000fd2000c705270 */
[----:B------:R-:W-:Y:S05]  /*11570*/  BRA.U UP0, `(.L_x_229) ;  /* 0x0000000100047547 */ /* 0x000fea000b800000 */
[----:B------:R-:W-:Y:S05]  /*11580*/  BPT.TRAP 0x1 ;  /* 0x000000040000795c */ /* 0x000fea0000300000 */
.L_x_229:
[----:B------:R-:W-:Y:S01]  /*11590*/  ULEA UR6, UR18, UR4, 0x3 ;  /* 0x0000000412067291 */ /* 0x000fe2000f8e18ff */
[----:B------:R-:W-:Y:S01]  /*115a0*/  MOV R3, UR19 ;  /* 0x0000001300037c02 */ /* 0x000fe20008000f00 */
[----:B------:R-:W-:-:S03]  /*115b0*/  UIADD3 UR18, UPT, UPT, UR18, 0x1, URZ ;  /* 0x0000000112127890 */ /* 0x000fc6000fffe0ff */
[----:B------:R-:W-:-:S04]  /*115c0*/  SHF.L.U32 R3, R3, 0x1f, RZ ;  /* 0x0000001f03037819 */ /* 0x000fc800000006ff */
[----:B------:R-:W3:Y:S02]  /*115d0*/  SYNCS.PHASECHK.TRANS64.TRYWAIT P0, [UR6+0x160], R3 ;  /* 0x00016003ff0075a7 */ /* 0x000ee40008001106 */
[----:B---3--:R-:W-:Y:S05]  /*115e0*/  @!P0 BRA `(.L_x_230) ;  /* 0x0000001000b08947 */ /* 0x008fea0003800000 */
.L_x_295:
[----:B------:R-:W-:Y:S05]  /*115f0*/  BRA.U UP0, `(.L_x_231) ;  /* 0x0000000100047547 */ /* 0x000fea000b800000 */
[----:B------:R-:W-:Y:S05]  /*11600*/  BPT.TRAP 0x1 ;  /* 0x000000040000795c */ /* 0x000fea0000300000 */
.L_x_231:
[----:B------:R-:W-:-:S04]  /*11610*/  UISETP.NE.AND UP1, UPT, UR18, 0x4, UPT ;  /* 0x000000041200788c */ /* 0x000fc8000bf25270 */
[----:B------:R-:W-:Y:S02]  /*11620*/  USEL UR8, URZ, 0x1, UP1 ;  /* 0x00000001ff087887 */ /* 0x000fe40008800000 */
[----:B------:R-:W-:Y:S02]  /*11630*/  USEL UR6, UR18, URZ, UP1 ;  /* 0x000000ff12067287 */ /* 0x000fe40008800000 */
[----:B------:R-:W-:Y:S02]  /*11640*/  ULOP3.LUT UR8, UR19, UR8, URZ, 0x3c, !UPT ;  /* 0x0000000813087292 */ /* 0x000fe4000f8e3cff */
[----:B------:R-:W-:Y:S02]  /*11650*/  ULEA UR7, UR6, UR4, 0x3 ;  /* 0x0000000406077291 */ /* 0x000fe4000f8e18ff */
[----:B------:R-:W-:Y:S02]  /*11660*/  UIADD3 UR6, UPT, UPT, UR6, 0x1, URZ ;  /* 0x0000000106067890 */ /* 0x000fe4000fffe0ff */
[----:B-1----:R-:W-:-:S04]  /*11670*/  MOV R3, UR8 ;  /* 0x0000000800037c02 */ /* 0x002fc80008000f00 */
[----:B------:R-:W-:-:S04]  /*11680*/  SHF.L.U32 R3, R3, 0x1f, RZ ;  /* 0x0000001f03037819 */ /* 0x000fc800000006ff */
[----:B------:R-:W1:Y:S02]  /*11690*/  SYNCS.PHASECHK.TRANS64.TRYWAIT P0, [UR7+0x160], R3 ;  /* 0x00016003ff0075a7 */ /* 0x000e640008001107 */
[----:B-1----:R-:W-:Y:S05]  /*116a0*/  @!P0 BRA `(.L_x_232) ;  /* 0x0000001000988947 */ /* 0x002fea0003800000 */
.L_x_297:
[----:B------:R-:W-:Y:S05]  /*116b0*/  BRA.U UP0, `(.L_x_233) ;  /* 0x0000000100047547 */ /* 0x000fea000b800000 */
[----:B------:R-:W-:Y:S05]  /*116c0*/  BPT.TRAP 0x1 ;  /* 0x000000040000795c */ /* 0x000fea0000300000 */
.L_x_233:
        /* <DEDUP_REMOVED lines=10> */
.L_x_299:
[----:B------:R-:W-:Y:S05]  /*11770*/  BRA.U UP0, `(.L_x_235) ;  /* 0x0000000100047547 */ /* 0x000fea000b800000 */
[----:B------:R-:W-:Y:S05]  /*11780*/  BPT.TRAP 0x1 ;  /* 0x000000040000795c */ /* 0x000fea0000300000 */
.L_x_235:
[----:B------:R-:W-:-:S04]  /*11790*/  UISETP.NE.AND UP0, UPT, UR6, 0x4, UPT ;  /* 0x000000040600788c */ /* 0x000fc8000bf05270 */
[----:B------:R-:W-:Y:S02]  /*117a0*/  USEL UR7, URZ, 0x1, UP0 ;  /* 0x00000001ff077887 */ /* 0x000fe40008000000 */
[----:B------:R-:W-:Y:S02]  /*117b0*/  USEL UR6, UR6, URZ, UP0 ;  /* 0x000000ff06067287 */ /* 0x000fe40008000000 */
[----:B------:R-:W-:Y:S02]  /*117c0*/  ULOP3.LUT UR7, UR8, UR7, URZ, 0x3c, !UPT ;  /* 0x0000000708077292 */ /* 0x000fe4000f8e3cff */
[----:B------:R-:W-:-:S04]  /*117d0*/  ULEA UR6, UR6, UR4, 0x3 ;  /* 0x0000000406067291 */ /* 0x000fc8000f8e18ff */
[----:B------:R-:W-:Y:S02]  /*117e0*/  IMAD.U32 R2, RZ, RZ, UR7 ;  /* 0x00000007ff027e24 */ /* 0x000fe4000f8e00ff */
[----:B-1----:R-:W-:-:S03]  /*117f0*/  MOV R0, UR6 ;  /* 0x0000000600007c02 */ /* 0x002fc60008000f00 */
[----:B------:R-:W-:-:S04]  /*11800*/  SHF.L.U32 R3, R2, 0x1f, RZ ;  /* 0x0000001f02037819 */ /* 0x000fc800000006ff */
[----:B------:R1:W3:Y:S03]  /*11810*/  SYNCS.PHASECHK.TRANS64.TRYWAIT P0, [R0+URZ+0x160], R3 ;  /* 0x00016003000075a7 */ /* 0x0002e600080011ff */
[----:B---3--:R-:W-:Y:S05]  /*11820*/  @!P0 NANOSLEEP.SYNCS 0x989680 ;  /* 0x009896800000895d */ /* 0x008fea0003900000 */
[----:B------:R-:W3:Y:S02]  /*11830*/  @!P0 SYNCS.PHASECHK.TRANS64 P0, [R0+URZ+0x160], R3 ;  /* 0x00016003000085a7 */ /* 0x000ee400080010ff */
[----:B---3--:R-:W-:Y:S05]  /*11840*/  @P0 BRA `(.L_x_236) ;  /* 0x0000000000200947 */ /* 0x008fea0003800000 */
.L_x_237:
[----:B---3--:R3:W4:Y:S02]  /*11850*/  SYNCS.PHASECHK.TRANS64.TRYWAIT P0, [R0+URZ+0x160], R3 ;  /* 0x00016003000075a7 */ /* 0x00872400080011ff */
[----:B----4-:R-:W-:Y:S05]  /*11860*/  @!P0 NANOSLEEP.SYNCS 0x989680 ;  /* 0x009896800000895d */ /* 0x010fea0003900000 */
[----:B------:R-:W4:Y:S02]  /*11870*/  @!P0 SYNCS.PHASECHK.TRANS64 P0, [R0+URZ+0x160], R3 ;  /* 0x00016003000085a7 */ /* 0x000f2400080010ff */
[----:B----4-:R-:W-:Y:S05]  /*11880*/  @!P0 BRA `(.L_x_237) ;  /* 0xfffffffc00f08947 */ /* 0x010fea000383ffff */
[----:B------:R-:W-:Y:S05]  /*11890*/  BRA `(.L_x_236) ;  /* 0x00000000000c7947 */ /* 0x000fea0003800000 */
.L_x_228:
[----:B------:R-:W-:-:S04]  /*118a0*/  UIADD3 UR6, UPT, UPT, UR4, 0x190, URZ ;  /* 0x0000019004067890 */ /* 0x000fc8000fffe0ff */
[----:B------:R-:W-:-:S09]  /*118b0*/  UPRMT UR6, UR43, 0x654, UR6 ;  /* 0x000006542b067896 */ /* 0x000fd20008000006 */
[----:B------:R-:W-:Y:S03]  /*118c0*/  SYNCS.ARRIVE.TRANS64.RED.A1T0 RZ, [UR6], RZ ;  /* 0x000000ffffff79a7 */ /* 0x000fe60008100406 */
.L_x_236:
[----:B-1-3--:R-:W-:Y:S01]  /*118d0*/  SHF.L.U32 R3, RZ, 0x1f, RZ ;  /* 0x0000001fff037819 */ /* 0x00afe200000006ff */
[----:B------:R-:W-:Y:S01]  /*118e0*/  UIADD3 UR6, UPT, UPT, UR4, 0x190, URZ ;  /* 0x0000019004067890 */ /* 0x000fe2000fffe0ff */
[----:B------:R-:W-:Y:S02]  /*118f0*/  PLOP3.LUT P0, PT, PT, PT, UP2, 0x80, 0x8 ;  /* 0x000000000008781c */ /* 0x000fe40003f0f028 */
[----:B------:R-:W1:Y:S02]  /*11900*/  SYNCS.PHASECHK.TRANS64.TRYWAIT P1, [UR4+0x190], R3 ;  /* 0x00019003ff0075a7 */ /* 0x000e640008021104 */
[----:B-1----:R-:W-:Y:S09]  /*11910*/  @!P1 BRA `(.L_x_238) ;  /* 0x00000010002c9947 */ /* 0x002ff20003800000 */
.L_x_301:
[----:B------:R-:W-:Y:S01]  /*11920*/  @!UP2 UPRMT UR6, UR43, 0x654, UR6 ;  /* 0x000006542b06a896 */ /* 0x000fe20008000006 */
[----:B------:R-:W-:Y:S01]  /*11930*/  UMOV UR8, 0xffff ;  /* 0x0000ffff00087882 */ /* 0x000fe20000000000 */
[----:B------:R-:W-:-:S07]  /*11940*/  UMOV UR4, 0x1 ;  /* 0x0000000100047882 */ /* 0x000fce0000000000 */
[----:B------:R-:W-:Y:S01]  /*11950*/  @!P0 SYNCS.ARRIVE.TRANS64.RED.A1T0 RZ, [UR6], RZ ;  /* 0x000000ffffff89a7 */ /* 0x000fe20008100406 */
[----:B------:R-:W-:Y:S01]  /*11960*/  NOP ;  /* 0x0000000000007918 */ /* 0x000fe20000000000 */
[----:B-1----:R-:W1:Y:S01]  /*11970*/  LDS R0, [UR5+0x14] ;  /* 0x00001405ff007984 */ /* 0x002e620008000800 */
[----:B------:R-:W-:-:S04]  /*11980*/  ULOP3.LUT UR6, UR20, 0xffff, URZ, 0xc0, !UPT ;  /* 0x0000ffff14067892 */ /* 0x000fc8000f8ec0ff */
[----:B------:R-:W-:-:S04]  /*11990*/  USHF.R.U32.HI UR6, URZ, 0x5, UR6 ;  /* 0x00000005ff067899 */ /* 0x000fc80008011606 */
[----:B------:R-:W-:Y:S02]  /*119a0*/  USHF.L.U32 UR8, UR8, UR6, URZ ;  /* 0x0000000608087299 */ /* 0x000fe400080006ff */
[----:B------:R-:W-:-:S04]  /*119b0*/  USHF.L.U32 UR4, UR4, UR6, URZ ;  /* 0x0000000604047299 */ /* 0x000fc800080006ff */
[----:B-1----:R-:W-:-:S04]  /*119c0*/  LOP3.LUT R0, R0, UR8, RZ, 0xc0, !PT ;  /* 0x0000000800007c12 */ /* 0x002fc8000f8ec0ff */
[----:B------:R-:W-:-:S13]  /*119d0*/  ISETP.NE.AND P0, PT, R0, UR8, PT ;  /* 0x0000000800007c0c */ /* 0x000fda000bf05270 */
[----:B------:R-:W-:Y:S05]  /*119e0*/  @P0 BRA `(.L_x_239) ;  /* 0x0000000000580947 */ /* 0x000fea0003800000 */
[----:B------:R-:W1:Y:S02]  /*119f0*/  LDS R0, [UR5+0x18] ;  /* 0x00001805ff007984 */ /* 0x000e640008000800 */
[----:B-1----:R-:W-:-:S04]  /*11a00*/  LOP3.LUT R0, R0, UR4, RZ, 0xc0, !PT ;  /* 0x0000000400007c12 */ /* 0x002fc8000f8ec0ff */
[----:B------:R-:W-:-:S13]  /*11a10*/  ISETP.NE.AND P0, PT, R0, UR4, PT ;  /* 0x0000000400007c0c */ /* 0x000fda000bf05270 */
[----:B------:R-:W-:Y:S05]  /*11a20*/  @P0 BRA `(.L_x_240) ;  /* 0x00000000003c0947 */ /* 0x000fea0003800000 */
[----:B------:R-:W1:Y:S01]  /*11a30*/  S2R R2, SR_LANEID ;  /* 0x0000000000027919 */ /* 0x000e620000000000 */
[----:B------:R-:W-:Y:S01]  /*11a40*/  ULOP3.LUT UR8, URZ, UR8, URZ, 0x33, !UPT ;  /* 0x00000008ff087292 */ /* 0x000fe2000f8e33ff */
[----:B------:R-:W-:Y:S01]  /*11a50*/  LOP3.LUT R4, RZ, UR4, RZ, 0x33, !PT ;  /* 0x00000004ff047c12 */ /* 0x000fe2000f8e33ff */
[----:B------:R-:W-:Y:S02]  /*11a60*/  VOTEU.ANY UR7, UPT, PT ;  /* 0x0000000000077886 */ /* 0x000fe400038e0100 */
[----:B------:R-:W-:Y:S01]  /*11a70*/  UFLO.U32 UR7, UR7 ;  /* 0x00000007000772bd */ /* 0x000fe200080e0000 */
[----:B------:R-:W3:Y:S01]  /*11a80*/  REDUX UR4, R4 ;  /* 0x00000000040473c4 */ /* 0x000ee20000000000 */
[----:B------:R-:W-:-:S06]  /*11a90*/  IMAD.U32 R0, RZ, RZ, UR8 ;  /* 0x00000008ff007e24 */ /* 0x000fcc000f8e00ff */
[----:B------:R4:W-:Y:S01]  /*11aa0*/  UTCATOMSWS.AND URZ, UR8 ;  /* 0x0000000800ff79e3 */ /* 0x0009e20008000000 */
[----:B------:R-:W5:Y:S01]  /*11ab0*/  REDUX UR6, R0 ;  /* 0x00000000000673c4 */ /* 0x000f620000000000 */
[----:B-1----:R-:W-:Y:S01]  /*11ac0*/  ISETP.EQ.U32.AND P0, PT, R2, UR7, PT ;  /* 0x0000000702007c0c */ /* 0x002fe2000bf02070 */
[----:B---3--:R-:W-:Y:S01]  /*11ad0*/  IMAD.U32 R2, RZ, RZ, UR4 ;  /* 0x00000004ff027e24 */ /* 0x008fe2000f8e00ff */
[----:B-----5:R-:W-:-:S11]  /*11ae0*/  MOV R3, UR6 ;  /* 0x0000000600037c02 */ /* 0x020fd60008000f00 */
[----:B------:R4:W-:Y:S04]  /*11af0*/  @P0 ATOMS.AND RZ, [UR5+0x14], R3 ;  /* 0x00001403ffff098c */ /* 0x0009e8000a800005 */
[----:B------:R4:W-:Y:S01]  /*11b00*/  @P0 ATOMS.AND RZ, [UR5+0x18], R2 ;  /* 0x00001802ffff098c */ /* 0x0009e2000a800005 */
[----:B------:R-:W-:Y:S05]  /*11b10*/  BRA `(.L_x_241) ;  /* 0x0000000000147947 */ /* 0x000fea0003800000 */
.L_x_240:
[----:B------:R-:W-:Y:S02]  /*11b20*/  MOV R2, 0x11b40 ;  /* 0x00011b4000027802 */ /* 0x000fe40000000f00 */
[----:B--2---:R-:W-:Y:S05]  /*11b30*/  CALL.REL.NOINC `($__internal_0_$__cuda_sm10x_tcgen05_guardrail_trap_col_being_dealloced_not_returned_by_alloc) ;  /* 0x0000000c00bc7944 */ /* 0x004fea0003c00000 */
[----:B------:R-:W-:Y:S05]  /*11b40*/  BRA `(.L_x_241) ;  /* 0x0000000000087947 */ /* 0x000fea0003800000 */
.L_x_239:
[----:B------:R-:W-:Y:S02]  /*11b50*/  MOV R2, 0x11b70 ;  /* 0x00011b7000027802 */ /* 0x000fe40000000f00 */
[----:B--2---:R-:W-:Y:S05]  /*11b60*/  CALL.REL.NOINC `($__internal_2_$__cuda_sm10x_tcgen05_guardrail_trap_unallocated_columns_being_dealloced) ;  /* 0x0000000c00c87944 */ /* 0x004fea0003c00000 */
.L_x_241:
[----:B------:R-:W-:Y:S01]  /*11b70*/  NOP ;  /* 0x0000000000007918 */ /* 0x000fe20000000000 */
[----:B----4-:R-:W-:Y:S05]  /*11b80*/  EXIT ;  /* 0x000000000000794d */ /* 0x010fea0003800000 */
.L_x_34:
[----:B------:R-:W-:-:S07]  /*11b90*/  MOV R0, UR9 ;  /* 0x0000000900007c02 */ /* 0x000fce0008000f00 */
.L_x_242:
[----:B-1----:R1:W3:Y:S02]  /*11ba0*/  SYNCS.PHASECHK.TRANS64.TRYWAIT P0, [R0+URZ+0x38], R3 ;  /* 0x00003803000075a7 */ /* 0x0022e400080011ff */
[----:B---3--:R-:W-:Y:S05]  /*11bb0*/  @!P0 NANOSLEEP.SYNCS 0x989680 ;  /* 0x009896800000895d */ /* 0x008fea0003900000 */
[----:B------:R-:W3:Y:S02]  /*11bc0*/  @!P0 SYNCS.PHASECHK.TRANS64 P0, [R0+URZ+0x38], R3 ;  /* 0x00003803000085a7 */ /* 0x000ee400080010ff */
[----:B---3--:R-:W-:Y:S05]  /*11bd0*/  @!P0 BRA `(.L_x_242) ;  /* 0xfffffffc00f08947 */ /* 0x008fea000383ffff */
[----:B------:R-:W-:Y:S05]  /*11be0*/  BRA `(.L_x_33) ;  /* 0xffffff2800047947 */ /* 0x000fea000383ffff */
.L_x_41:
[----:B-1----:R-:W-:-:S07]  /*11bf0*/  MOV R0, UR9 ;  /* 0x0000000900007c02 */ /* 0x002fce0008000f00 */
.L_x_243:
[----:B-1----:R1:W2:Y:S02]  /*11c00*/  SYNCS.PHASECHK.TRANS64.TRYWAIT P0, [R0+URZ+0x38], R3 ;  /* 0x00003803000075a7 */ /* 0x0022a400080011ff */
[----:B--2---:R-:W-:Y:S05]  /*11c10*/  @!P0 NANOSLEEP.SYNCS 0x989680 ;  /* 0x009896800000895d */ /* 0x004fea0003900000 */
[----:B------:R-:W2:Y:S02]  /*11c20*/  @!P0 SYNCS.PHASECHK.TRANS64 P0, [R0+URZ+0x38], R3 ;  /* 0x00003803000085a7 */ /* 0x000ea400080010ff */
[----:B--2---:R-:W-:Y:S05]  /*11c30*/  @!P0 BRA `(.L_x_243) ;  /* 0xfffffffc00f08947 */ /* 0x004fea000383ffff */
[----:B------:R-:W-:Y:S05]  /*11c40*/  BRA `(.L_x_40) ;  /* 0xffffff2800a47947 */ /* 0x000fea000383ffff */
.L_x_47:
[----:B------:R-:W-:-:S07]  /*11c50*/  MOV R0, UR4 ;  /* 0x0000000400007c02 */ /* 0x000fce0008000f00 */
.L_x_244:
[----:B-1----:R1:W2:Y:S02]  /*11c60*/  SYNCS.PHASECHK.TRANS64.TRYWAIT P0, [R0+URZ+0x1a0], R3 ;  /* 0x0001a003000075a7 */ /* 0x0022a400080011ff */
[----:B--2---:R-:W-:Y:S05]  /*11c70*/  @!P0 NANOSLEEP.SYNCS 0x989680 ;  /* 0x009896800000895d */ /* 0x004fea0003900000 */
[----:B------:R-:W2:Y:S02]  /*11c80*/  @!P0 SYNCS.PHASECHK.TRANS64 P0, [R0+URZ+0x1a0], R3 ;  /* 0x0001a003000085a7 */ /* 0x000ea400080010ff */
[----:B--2---:R-:W-:Y:S05]  /*11c90*/  @!P0 BRA `(.L_x_244) ;  /* 0xfffffffc00f08947 */ /* 0x004fea000383ffff */
[----:B------:R-:W-:Y:S05]  /*11ca0*/  BRA `(.L_x_245) ;  /* 0xffffff2c00307947 */ /* 0x000fea000383ffff */
.L_x_50:
[----:B------:R-:W-:-:S07]  /*11cb0*/  MOV R0, UR4 ;  /* 0x0000000400007c02 */ /* 0x000fce0008000f00 */
.L_x_246:
[----:B-1----:R1:W2:Y:S02]  /*11cc0*/  SYNCS.PHASECHK.TRANS64.TRYWAIT P0, [R0+URZ], R3 ;  /* 0x00000003000075a7 */ /* 0x0022a400080011ff */
[----:B--2---:R-:W-:Y:S05]  /*11cd0*/  @!P0 NANOSLEEP.SYNCS 0x989680 ;  /* 0x009896800000895d */ /* 0x004fea0003900000 */
[----:B------:R-:W2:Y:S02]  /*11ce0*/  @!P0 SYNCS.PHASECHK.TRANS64 P0, [R0+URZ], R3 ;  /* 0x00000003000085a7 */ /* 0x000ea400080010ff */
[----:B--2---:R-:W-:Y:S05]  /*11cf0*/  @!P0 BRA `(.L_x_246) ;  /* 0xfffffffc00f08947 */ /* 0x004fea000383ffff */
[----:B------:R-:W-:Y:S05]  /*11d00*/  BRA `(.L_x_247) ;  /* 0xffffff2c00987947 */ /* 0x000fea000383ffff */
.L_x_51:
[----:B------:R-:W-:-:S07]  /*11d10*/  MOV R0, UR4 ;  /* 0x0000000400007c02 */ /* 0x000fce0008000f00 */
.L_x_248:
[----:B-1----:R1:W2:Y:S02]  /*11d20*/  SYNCS.PHASECHK.TRANS64.TRYWAIT P0, [R0+URZ], R3 ;  /* 0x00000003000075a7 */ /* 0x0022a400080011ff */
[----:B--2---:R-:W-:Y:S05]  /*11d30*/  @!P0 NANOSLEEP.SYNCS 0x989680 ;  /* 0x009896800000895d */ /* 0x004fea0003900000 */
[----:B------:R-:W2:Y:S02]  /*11d40*/  @!P0 SYNCS.PHASECHK.TRANS64 P0, [R0+URZ], R3 ;  /* 0x00000003000085a7 */ /* 0x000ea400080010ff */
[----:B--2---:R-:W-:Y:S05]  /*11d50*/  @!P0 BRA `(.L_x_248) ;  /* 0xfffffffc00f08947 */ /* 0x004fea000383ffff */
[----:B------:R-:W-:Y:S05]  /*11d60*/  BRA `(.L_x_249) ;  /* 0xffffff2c00a47947 */ /* 0x000fea000383ffff */
.L_x_52:
[----:B------:R-:W-:-:S07]  /*11d70*/  MOV R0, UR4 ;  /* 0x0000000400007c02 */ /* 0x000fce0008000f00 */
.L_x_250:
[----:B-1----:R1:W2:Y:S02]  /*11d80*/  SYNCS.PHASECHK.TRANS64.TRYWAIT P0, [R0+URZ], R3 ;  /* 0x00000003000075a7 */ /* 0x0022a400080011ff */
[----:B--2---:R-:W-:Y:S05]  /*11d90*/  @!P0 NANOSLEEP.SYNCS 0x989680 ;  /* 0x009896800000895d */ /* 0x004fea0003900000 */
[----:B------:R-:W2:Y:S02]  /*11da0*/  @!P0 SYNCS.PHASECHK.TRANS64 P0, [R0+URZ], R3 ;  /* 0x00000003000085a7 */ /* 0x000ea400080010ff */
[----:B--2---:R-:W-:Y:S05]  /*11db0*/  @!P0 BRA `(.L_x_250) ;  /* 0xfffffffc00f08947 */ /* 0x004fea000383ffff */
[----:B------:R-:W-:Y:S05]  /*11dc0*/  BRA `(.L_x_251) ;  /* 0xffffff2c00b07947 */ /* 0x000fea000383ffff */
.L_x_53:
[----:B------:R-:W-:-:S07]  /*11dd0*/  MOV R0, UR4 ;  /* 0x0000000400007c02 */ /* 0x000fce0008000f00 */
.L_x_252:
[----:B-1----:R1:W2:Y:S02]  /*11de0*/  SYNCS.PHASECHK.TRANS64.TRYWAIT P0, [R0+URZ], R3 ;  /* 0x00000003000075a7 */ /* 0x0022a400080011ff */
[----:B--2---:R-:W-:Y:S05]  /*11df0*/  @!P0 NANOSLEEP.SYNCS 0x989680 ;  /* 0x009896800000895d */ /* 0x004fea0003900000 */
[----:B------:R-:W2:Y:S02]  /*11e00*/  @!P0 SYNCS.PHASECHK.TRANS64 P0, [R0+URZ], R3 ;  /* 0x00000003000085a7 */ /* 0x000ea400080010ff */
[----:B--2---:R-:W-:Y:S05]  /*11e10*/  @!P0 BRA `(.L_x_252) ;  /* 0xfffffffc00f08947 */ /* 0x004fea000383ffff */
[----:B------:R-:W-:Y:S05]  /*11e20*/  BRA `(.L_x_253) ;  /* 0xffffff2c00bc7947 */ /* 0x000fea000383ffff */
.L_x_54:
[----:B------:R-:W-:-:S07]  /*11e30*/  MOV R0, UR4 ;  /* 0x0000000400007c02 */ /* 0x000fce0008000f00 */
.L_x_254:
[----:B-1----:R1:W2:Y:S02]  /*11e40*/  SYNCS.PHASECHK.TRANS64.TRYWAIT P0, [R0+URZ], R3 ;  /* 0x00000003000075a7 */ /* 0x0022a400080011ff */
[----:B--2---:R-:W-:Y:S05]  /*11e50*/  @!P0 NANOSLEEP.SYNCS 0x989680 ;  /* 0x009896800000895d */ /* 0x004fea0003900000 */
[----:B------:R-:W2:Y:S02]  /*11e60*/  @!P0 SYNCS.PHASECHK.TRANS64 P0, [R0+URZ], R3 ;  /* 0x00000003000085a7 */ /* 0x000ea400080010ff */
[----:B--2---:R-:W-:Y:S05]  /*11e70*/  @!P0 BRA `(.L_x_254) ;  /* 0xfffffffc00f08947 */ /* 0x004fea000383ffff */
[----:B------:R-:W-:Y:S05]  /*11e80*/  BRA `(.L_x_255) ;  /* 0xffffff2c00c87947 */ /* 0x000fea000383ffff */
.L_x_55:
[----:B------:R-:W-:-:S07]  /*11e90*/  MOV R0, UR4 ;  /* 0x0000000400007c02 */ /* 0x000fce0008000f00 */
.L_x_256:
[----:B-1----:R1:W2:Y:S02]  /*11ea0*/  SYNCS.PHASECHK.TRANS64.TRYWAIT P0, [R0+URZ], R3 ;  /* 0x00000003000075a7 */ /* 0x0022a400080011ff */
[----:B--2---:R-:W-:Y:S05]  /*11eb0*/  @!P0 NANOSLEEP.SYNCS 0x989680 ;  /* 0x009896800000895d */ /* 0x004fea0003900000 */
[----:B------:R-:W2:Y:S02]  /*11ec0*/  @!P0 SYNCS.PHASECHK.TRANS64 P0, [R0+URZ], R3 ;  /* 0x00000003000085a7 */ /* 0x000ea400080010ff */
[----:B--2---:R-:W-:Y:S05]  /*11ed0*/  @!P0 BRA `(.L_x_256) ;  /* 0xfffffffc00f08947 */ /* 0x004fea000383ffff */
[----:B------:R-:W-:Y:S05]  /*11ee0*/  BRA `(.L_x_257) ;  /* 0xffffff2c00d47947 */ /* 0x000fea000383ffff */
.L_x_70:
[----:B------:R-:W-:-:S07]  /*11ef0*/  MOV R17, UR4 ;  /* 0x0000000400117c02 */ /* 0x000fce0008000f00 */
.L_x_258:
[----:B--2---:R2:W3:Y:S02]  /*11f00*/  SYNCS.PHASECHK.TRANS64.TRYWAIT P0, [R17+URZ+0x100], R16 ;  /* 0x00010010110075a7 */ /* 0x0044e400080011ff */
[----:B---3--:R-:W-:Y:S05]  /*11f10*/  @!P0 NANOSLEEP.SYNCS 0x989680 ;  /* 0x009896800000895d */ /* 0x008fea0003900000 */
[----:B------:R-:W3:Y:S02]  /*11f20*/  @!P0 SYNCS.PHASECHK.TRANS64 P0, [R17+URZ+0x100], R16 ;  /* 0x00010010110085a7 */ /* 0x000ee400080010ff */
[----:B---3--:R-:W-:Y:S05]  /*11f30*/  @!P0 BRA `(.L_x_258) ;  /* 0xfffffffc00f08947 */ /* 0x008fea000383ffff */
[----:B------:R-:W-:Y:S05]  /*11f40*/  BRA `(.L_x_259) ;  /* 0xffffff4800c87947 */ /* 0x000fea000383ffff */
.L_x_86:
[----:B------:R-:W-:-:S07]  /*11f50*/  MOV R11, UR4 ;  /* 0x00000004000b7c02 */ /* 0x000fce0008000f00 */
.L_x_260:
[----:B--2---:R2:W3:Y:S02]  /*11f60*/  SYNCS.PHASECHK.TRANS64.TRYWAIT P0, [R11+URZ+0x100], R2 ;  /* 0x000100020b0075a7 */ /* 0x0044e400080011ff */
[----:B---3--:R-:W-:Y:S05]  /*11f70*/  @!P0 NANOSLEEP.SYNCS 0x989680 ;  /* 0x009896800000895d */ /* 0x008fea0003900000 */
[----:B------:R-:W3:Y:S02]  /*11f80*/  @!P0 SYNCS.PHASECHK.TRANS64 P0, [R11+URZ+0x100], R2 ;  /* 0x000100020b0085a7 */ /* 0x000ee400080010ff */
[----:B---3--:R-:W-:Y:S05]  /*11f90*/  @!P0 BRA `(.L_x_260) ;  /* 0xfffffffc00f08947 */ /* 0x008fea000383ffff */
[----:B------:R-:W-:Y:S05]  /*11fa0*/  BRA `(.L_x_261) ;  /* 0xffffff6400b87947 */ /* 0x000fea000383ffff */
.L_x_95:
[----:B--2---:R2:W4:Y:S02]  /*11fb0*/  SYNCS.PHASECHK.TRANS64.TRYWAIT P0, [R15+URZ+0xb8], R6 ;  /* 0x0000b8060f0075a7 */ /* 0x00452400080011ff */
[----:B----4-:R-:W-:Y:S05]  /*11fc0*/  @!P0 NANOSLEEP.SYNCS 0x989680 ;  /* 0x009896800000895d */ /* 0x010fea0003900000 */
[----:B------:R-:W4:Y:S02]  /*11fd0*/  @!P0 SYNCS.PHASECHK.TRANS64 P0, [R15+URZ+0xb8], R6 ;  /* 0x0000b8060f0085a7 */ /* 0x000f2400080010ff */
[----:B----4-:R-:W-:Y:S05]  /*11fe0*/  @!P0 BRA `(.L_x_95) ;  /* 0xfffffffc00f08947 */ /* 0x010fea000383ffff */
[----:B------:R-:W-:Y:S05]  /*11ff0*/  BRA `(.L_x_92) ;  /* 0xffffff6c00cc7947 */ /* 0x000fea000383ffff */
.L_x_99:
[----:B------:R-:W-:Y:S07]  /*12000*/  MOV R0, UR24 ;  /* 0x0000001800007c02 */ /* 0x000fee0008000f00 */
.L_x_262:
[----:B------:R1:W1:Y:S02]  /*12010*/  SYNCS.PHASECHK.TRANS64.TRYWAIT P0, [R0+URZ+0x90], R5 ;  /* 0x00009005000075a7 */ /* 0x00026400080011ff */
[----:B-1----:R-:W-:Y:S05]  /*12020*/  @!P0 NANOSLEEP.SYNCS 0x989680 ;  /* 0x009896800000895d */ /* 0x002fea0003900000 */
[----:B------:R-:W1:Y:S02]  /*12030*/  @!P0 SYNCS.PHASECHK.TRANS64 P0, [R0+URZ+0x90], R5 ;  /* 0x00009005000085a7 */ /* 0x000e6400080010ff */
[----:B-1----:R-:W-:Y:S05]  /*12040*/  @!P0 BRA `(.L_x_262) ;  /* 0xfffffffc00f08947 */ /* 0x002fea000383ffff */
[----:B------:R-:W-:Y:S05]  /*12050*/  BRA `(.L_x_263) ;  /* 0xffffff7000507947 */ /* 0x000fea000383ffff */
.L_x_105:
[----:B------:R-:W-:Y:S07]  /*12060*/  MOV R0, UR24 ;  /* 0x0000001800007c02 */ /* 0x000fee0008000f00 */
.L_x_264:
[----:B-1----:R1:W4:Y:S02]  /*12070*/  SYNCS.PHASECHK.TRANS64.TRYWAIT P0, [R0+URZ+0x98], R5 ;  /* 0x00009805000075a7 */ /* 0x00232400080011ff */
[----:B----4-:R-:W-:Y:S05]  /*12080*/  @!P0 NANOSLEEP.SYNCS 0x989680 ;  /* 0x009896800000895d */ /* 0x010fea0003900000 */
[----:B------:R-:W4:Y:S02]  /*12090*/  @!P0 SYNCS.PHASECHK.TRANS64 P0, [R0+URZ+0x98], R5 ;  /* 0x00009805000085a7 */ /* 0x000f2400080010ff */
[----:B----4-:R-:W-:Y:S05]  /*120a0*/  @!P0 BRA `(.L_x_264) ;  /* 0xfffffffc00f08947 */ /* 0x010fea000383ffff */
[----:B------:R-:W-:Y:S05]  /*120b0*/  BRA `(.L_x_265) ;  /* 0xffffff7000a87947 */ /* 0x000fea000383ffff */
.L_x_111:
[----:B-1--4-:R-:W-:Y:S07]  /*120c0*/  MOV R0, UR24 ;  /* 0x0000001800007c02 */ /* 0x012fee0008000f00 */
.L_x_266:
[----:B-1----:R1:W4:Y:S02]  /*120d0*/  SYNCS.PHASECHK.TRANS64.TRYWAIT P0, [R0+URZ+0xa0], R5 ;  /* 0x0000a005000075a7 */ /* 0x00232400080011ff */
[----:B----4-:R-:W-:Y:S05]  /*120e0*/  @!P0 NANOSLEEP.SYNCS 0x989680 ;  /* 0x009896800000895d */ /* 0x010fea0003900000 */
[----:B------:R-:W4:Y:S02]  /*120f0*/  @!P0 SYNCS.PHASECHK.TRANS64 P0, [R0+URZ+0xa0], R5 ;  /* 0x0000a005000085a7 */ /* 0x000f2400080010ff */
[----:B----4-:R-:W-:Y:S05]  /*12100*/  @!P0 BRA `(.L_x_266) ;  /* 0xfffffffc00f08947 */ /* 0x010fea000383ffff */
[----:B------:R-:W-:Y:S05]  /*12110*/  BRA `(.L_x_267) ;  /* 0xffffff7400007947 */ /* 0x000fea000383ffff */
.L_x_117:
[----:B-1--4-:R-:W-:Y:S07]  /*12120*/  MOV R0, UR24 ;  /* 0x0000001800007c02 */ /* 0x012fee0008000f00 */
.L_x_268:
[----:B-1----:R1:W4:Y:S02]  /*12130*/  SYNCS.PHASECHK.TRANS64.TRYWAIT P0, [R0+URZ+0xa8], R5 ;  /* 0x0000a805000075a7 */ /* 0x00232400080011ff */
[----:B----4-:R-:W-:Y:S05]  /*12140*/  @!P0 NANOSLEEP.SYNCS 0x989680 ;  /* 0x009896800000895d */ /* 0x010fea0003900000 */
[----:B------:R-:W4:Y:S02]  /*12150*/  @!P0 SYNCS.PHASECHK.TRANS64 P0, [R0+URZ+0xa8], R5 ;  /* 0x0000a805000085a7 */ /* 0x000f2400080010ff */
[----:B----4-:R-:W-:Y:S05]  /*12160*/  @!P0 BRA `(.L_x_268) ;  /* 0xfffffffc00f08947 */ /* 0x010fea000383ffff */
[----:B------:R-:W-:Y:S05]  /*12170*/  BRA `(.L_x_269) ;  /* 0xffffff7400587947 */ /* 0x000fea000383ffff */
.L_x_123:
[----:B----4-:R-:W-:Y:S07]  /*12180*/  MOV R0, UR8 ;  /* 0x0000000800007c02 */ /* 0x010fee0008000f00 */
.L_x_270:
[----:B-1----:R1:W4:Y:S02]  /*12190*/  SYNCS.PHASECHK.TRANS64.TRYWAIT P0, [R0+URZ+0x1a0], R5 ;  /* 0x0001a005000075a7 */ /* 0x00232400080011ff */
[----:B----4-:R-:W-:Y:S05]  /*121a0*/  @!P0 NANOSLEEP.SYNCS 0x989680 ;  /* 0x009896800000895d */ /* 0x010fea0003900000 */
[----:B------:R-:W4:Y:S02]  /*121b0*/  @!P0 SYNCS.PHASECHK.TRANS64 P0, [R0+URZ+0x1a0], R5 ;  /* 0x0001a005000085a7 */ /* 0x000f2400080010ff */
[----:B----4-:R-:W-:Y:S05]  /*121c0*/  @!P0 BRA `(.L_x_270) ;  /* 0xfffffffc00f08947 */ /* 0x010fea000383ffff */
[----:B------:R-:W-:Y:S05]  /*121d0*/  BRA `(.L_x_271) ;  /* 0xffffff7400c07947 */ /* 0x000fea000383ffff */
.L_x_127:
[----:B------:R-:W-:-:S07]  /*121e0*/  MOV R0, UR24 ;  /* 0x0000001800007c02 */ /* 0x000fce0008000f00 */
.L_x_272:
[----:B-1----:R1:W2:Y:S02]  /*121f0*/  SYNCS.PHASECHK.TRANS64.TRYWAIT P0, [R0+URZ+0x90], R3 ;  /* 0x00009003000075a7 */ /* 0x0022a400080011ff */
[----:B--2---:R-:W-:Y:S05]  /*12200*/  @!P0 NANOSLEEP.SYNCS 0x989680 ;  /* 0x009896800000895d */ /* 0x004fea0003900000 */
[----:B------:R-:W2:Y:S02]  /*12210*/  @!P0 SYNCS.PHASECHK.TRANS64 P0, [R0+URZ+0x90], R3 ;  /* 0x00009003000085a7 */ /* 0x000ea400080010ff */
[----:B--2---:R-:W-:Y:S05]  /*12220*/  @!P0 BRA `(.L_x_272) ;  /* 0xfffffffc00f08947 */ /* 0x004fea000383ffff */
[----:B------:R-:W-:Y:S05]  /*12230*/  BRA `(.L_x_273) ;  /* 0xffffff78002c7947 */ /* 0x000fea000383ffff */
.L_x_129:
[----:B-1----:R-:W-:-:S07]  /*12240*/  MOV R0, UR24 ;  /* 0x0000001800007c02 */ /* 0x002fce0008000f00 */
.L_x_274:
[----:B-1----:R1:W2:Y:S02]  /*12250*/  SYNCS.PHASECHK.TRANS64.TRYWAIT P0, [R0+URZ+0x98], R3 ;  /* 0x00009803000075a7 */ /* 0x0022a400080011ff */
[----:B--2---:R-:W-:Y:S05]  /*12260*/  @!P0 NANOSLEEP.SYNCS 0x989680 ;  /* 0x009896800000895d */ /* 0x004fea0003900000 */
[----:B------:R-:W2:Y:S02]  /*12270*/  @!P0 SYNCS.PHASECHK.TRANS64 P0, [R0+URZ+0x98], R3 ;  /* 0x00009803000085a7 */ /* 0x000ea400080010ff */
[----:B--2---:R-:W-:Y:S05]  /*12280*/  @!P0 BRA `(.L_x_274) ;  /* 0xfffffffc00f08947 */ /* 0x004fea000383ffff */
[----:B------:R-:W-:Y:S05]  /*12290*/  BRA `(.L_x_275) ;  /* 0xffffff7800247947 */ /* 0x000fea000383ffff */
.L_x_131:
[----:B-1----:R-:W-:-:S07]  /*122a0*/  MOV R0, UR24 ;  /* 0x0000001800007c02 */ /* 0x002fce0008000f00 */
.L_x_276:
[----:B-1----:R1:W2:Y:S02]  /*122b0*/  SYNCS.PHASECHK.TRANS64.TRYWAIT P0, [R0+URZ+0xa0], R3 ;  /* 0x0000a003000075a7 */ /* 0x0022a400080011ff */
[----:B--2---:R-:W-:Y:S05]  /*122c0*/  @!P0 NANOSLEEP.SYNCS 0x989680 ;  /* 0x009896800000895d */ /* 0x004fea0003900000 */
[----:B------:R-:W2:Y:S02]  /*122d0*/  @!P0 SYNCS.PHASECHK.TRANS64 P0, [R0+URZ+0xa0], R3 ;  /* 0x0000a003000085a7 */ /* 0x000ea400080010ff */
[----:B--2---:R-:W-:Y:S05]  /*122e0*/  @!P0 BRA `(.L_x_276) ;  /* 0xfffffffc00f08947 */ /* 0x004fea000383ffff */
[----:B------:R-:W-:Y:S05]  /*122f0*/  BRA `(.L_x_277) ;  /* 0xffffff78001c7947 */ /* 0x000fea000383ffff */
.L_x_140:
[----:B------:R-:W-:Y:S07]  /*12300*/  MOV R0, UR6 ;  /* 0x0000000600007c02 */ /* 0x000fee0008000f00 */
.L_x_278:
[----:B---3--:R3:W1:Y:S02]  /*12310*/  SYNCS.PHASECHK.TRANS64.TRYWAIT P0, [R0+URZ+0x1a0], R3 ;  /* 0x0001a003000075a7 */ /* 0x00866400080011ff */
[----:B-1----:R-:W-:Y:S05]  /*12320*/  @!P0 NANOSLEEP.SYNCS 0x989680 ;  /* 0x009896800000895d */ /* 0x002fea0003900000 */
[----:B------:R-:W1:Y:S02]  /*12330*/  @!P0 SYNCS.PHASECHK.TRANS64 P0, [R0+URZ+0x1a0], R3 ;  /* 0x0001a003000085a7 */ /* 0x000e6400080010ff */
[----:B-1----:R-:W-:Y:S05]  /*12340*/  @!P0 BRA `(.L_x_278) ;  /* 0xfffffffc00f08947 */ /* 0x002fea000383ffff */
[----:B------:R-:W-:Y:S05]  /*12350*/  BRA `(.L_x_279) ;  /* 0xffffff8000c87947 */ /* 0x000fea000383ffff */
.L_x_149:
[----:B------:R-:W-:Y:S07]  /*12360*/  MOV R15, 0xffffffff ;  /* 0xffffffff000f7802 */ /* 0x000fee0000000f00 */
[----:B---345:R-:W-:Y:S05]  /*12370*/  WARPSYNC.COLLECTIVE R15, `(.L_x_280) ;  /* 0x000000000f0c7348 */ /* 0x038fea0003c00000 */
[----:B------:R-:W-:Y:S02]  /*12380*/  ELECT P6, UR79, PT ;  /* 0x00000000004f782f */ /* 0x000fe400038c0000 */
[----:B----4-:R-:W-:Y:S01]  /*12390*/  MOV R14, UR79 ;  /* 0x0000004f000e7c02 */ /* 0x010fe20008000f00 */
[----:B---3-5:R-:W-:Y:S10]  /*123a0*/  ENDCOLLECTIVE ;  /* 0x000000000000791b */ /* 0x028ff40003800000 */
.L_x_280:
[----:B------:R-:W-:Y:S05]  /*123b0*/  BRA `(.L_x_281) ;  /* 0xffffff8400d87947 */ /* 0x000fea000383ffff */
.L_x_154:
[----:B--2---:R-:W-:Y:S04]  /*123c0*/  MOV R3, UR43 ;  /* 0x0000002b00037c02 */ /* 0x004fe80008000f00 */
[----:B------:R2:W1:Y:S03]  /*123d0*/  SYNCS.PHASECHK.TRANS64.TRYWAIT P0, [R3+URZ+0x70], R2 ;  /* 0x00007002030075a7 */ /* 0x00046600080011ff */
[----:B-1----:R-:W-:Y:S05]  /*123e0*/  @!P0 NANOSLEEP.SYNCS 0x989680 ;  /* 0x009896800000895d */ /* 0x002fea0003900000 */
[----:B------:R-:W1:Y:S02]  /*123f0*/  @!P0 SYNCS.PHASECHK.TRANS64 P0, [R3+URZ+0x70], R2 ;  /* 0x00007002030085a7 */ /* 0x000e6400080010ff */
[----:B-1----:R-:W-:Y:S05]  /*12400*/  @!P0 BRA `(.L_x_154) ;  /* 0xfffffffc00ec8947 */ /* 0x002fea000383ffff */
[----:B------:R-:W-:Y:S05]  /*12410*/  BRA `(.L_x_153) ;  /* 0xffffff8800787947 */ /* 0x000fea000383ffff */
.L_x_158:
[----:B------:R1:W1:Y:S02]  /*12420*/  SYNCS.PHASECHK.TRANS64.TRYWAIT P1, [R97+URZ+0x140], R0 ;  /* 0x00014000610075a7 */ /* 0x00026400080211ff */
[----:B-1----:R-:W-:Y:S05]  /*12430*/  @!P1 NANOSLEEP.SYNCS 0x989680 ;  /* 0x009896800000995d */ /* 0x002fea0003900000 */
[----:B------:R-:W1:Y:S02]  /*12440*/  @!P1 SYNCS.PHASECHK.TRANS64 P1, [R97+URZ+0x140], R0 ;  /* 0x00014000610095a7 */ /* 0x000e6400080210ff */
[----:B-1----:R-:W-:Y:S05]  /*12450*/  @!P1 BRA `(.L_x_158) ;  /* 0xfffffffc00f09947 */ /* 0x002fea000383ffff */
[----:B------:R-:W-:Y:S05]  /*12460*/  BRA `(.L_x_157) ;  /* 0xffffff8c00107947 */ /* 0x000fea000383ffff */
.L_x_165:
[----:B--2---:R-:W-:Y:S04]  /*12470*/  MOV R3, UR43 ;  /* 0x0000002b00037c02 */ /* 0x004fe80008000f00 */
[----:B------:R2:W3:Y:S03]  /*12480*/  SYNCS.PHASECHK.TRANS64.TRYWAIT P1, [R3+URZ+0x78], R0 ;  /* 0x00007800030075a7 */ /* 0x0004e600080211ff */
[----:B---3--:R-:W-:Y:S05]  /*12490*/  @!P1 NANOSLEEP.SYNCS 0x989680 ;  /* 0x009896800000995d */ /* 0x008fea0003900000 */
[----:B------:R-:W3:Y:S02]  /*124a0*/  @!P1 SYNCS.PHASECHK.TRANS64 P1, [R3+URZ+0x78], R0 ;  /* 0x00007800030095a7 */ /* 0x000ee400080210ff */
[----:B---3--:R-:W-:Y:S05]  /*124b0*/  @!P1 BRA `(.L_x_165) ;  /* 0xfffffffc00ec9947 */ /* 0x008fea000383ffff */
[----:B------:R-:W-:Y:S05]  /*124c0*/  BRA `(.L_x_164) ;  /* 0xffffff9800287947 */ /* 0x000fea000383ffff */
.L_x_173:
[----:B--2---:R-:W-:Y:S04]  /*124d0*/  MOV R0, UR43 ;  /* 0x0000002b00007c02 */ /* 0x004fe80008000f00 */
[----:B------:R2:W1:Y:S03]  /*124e0*/  SYNCS.PHASECHK.TRANS64.TRYWAIT P1, [R0+URZ+0x80], R3 ;  /* 0x00008003000075a7 */ /* 0x00046600080211ff */
[----:B-1----:R-:W-:Y:S05]  /*124f0*/  @!P1 NANOSLEEP.SYNCS 0x989680 ;  /* 0x009896800000995d */ /* 0x002fea0003900000 */
[----:B------:R-:W1:Y:S02]  /*12500*/  @!P1 SYNCS.PHASECHK.TRANS64 P1, [R0+URZ+0x80], R3 ;  /* 0x00008003000095a7 */ /* 0x000e6400080210ff */
[----:B-1----:R-:W-:Y:S05]  /*12510*/  @!P1 BRA `(.L_x_173) ;  /* 0xfffffffc00ec9947 */ /* 0x002fea000383ffff */
[----:B------:R-:W-:Y:S05]  /*12520*/  BRA `(.L_x_172) ;  /* 0xffffffa400907947 */ /* 0x000fea000383ffff */
.L_x_181:
[----:B--2---:R-:W-:Y:S04]  /*12530*/  MOV R0, UR43 ;  /* 0x0000002b00007c02 */ /* 0x004fe80008000f00 */
[----:B------:R2:W1:Y:S03]  /*12540*/  SYNCS.PHASECHK.TRANS64.TRYWAIT P1, [R0+URZ+0x88], R3 ;  /* 0x00008803000075a7 */ /* 0x00046600080211ff */
[----:B-1----:R-:W-:Y:S05]  /*12550*/  @!P1 NANOSLEEP.SYNCS 0x989680 ;  /* 0x009896800000995d */ /* 0x002fea0003900000 */
[----:B------:R-:W1:Y:S02]  /*12560*/  @!P1 SYNCS.PHASECHK.TRANS64 P1, [R0+URZ+0x88], R3 ;  /* 0x00008803000095a7 */ /* 0x000e6400080210ff */
[----:B-1----:R-:W-:Y:S05]  /*12570*/  @!P1 BRA `(.L_x_181) ;  /* 0xfffffffc00ec9947 */ /* 0x002fea000383ffff */
[----:B------:R-:W-:Y:S05]  /*12580*/  BRA `(.L_x_180) ;  /* 0xffffffb400087947 */ /* 0x000fea000383ffff */
.L_x_193:
[----:B------:R-:W-:Y:S07]  /*12590*/  MOV R4, UR24 ;  /* 0x0000001800047c02 */ /* 0x000fee0008000f00 */
.L_x_282:
[----:B--2---:R2:W4:Y:S02]  /*125a0*/  SYNCS.PHASECHK.TRANS64.TRYWAIT P0, [R4+URZ+0xc0], R5 ;  /* 0x0000c005040075a7 */ /* 0x00452400080011ff */
[----:B----4-:R-:W-:Y:S05]  /*125b0*/  @!P0 NANOSLEEP.SYNCS 0x989680 ;  /* 0x009896800000895d */ /* 0x010fea0003900000 */
[----:B------:R-:W4:Y:S02]  /*125c0*/  @!P0 SYNCS.PHASECHK.TRANS64 P0, [R4+URZ+0xc0], R5 ;  /* 0x0000c005040085a7 */ /* 0x000f2400080010ff */
[----:B----4-:R-:W-:Y:S05]  /*125d0*/  @!P0 BRA `(.L_x_282) ;  /* 0xfffffffc00f08947 */ /* 0x010fea000383ffff */
[----:B------:R-:W-:Y:S05]  /*125e0*/  BRA `(.L_x_283) ;  /* 0xffffffcc00247947 */ /* 0x000fea000383ffff */
.L_x_196:
[----:B------:R-:W-:Y:S07]  /*125f0*/  MOV R4, UR24 ;  /* 0x0000001800047c02 */ /* 0x000fee0008000f00 */
.L_x_284:
[----:B-1----:R1:W2:Y:S02]  /*12600*/  SYNCS.PHASECHK.TRANS64.TRYWAIT P1, [R4+URZ+0x1e0], R5 ;  /* 0x0001e005040075a7 */ /* 0x0022a400080211ff */
[----:B--2---:R-:W-:Y:S05]  /*12610*/  @!P1 NANOSLEEP.SYNCS 0x989680 ;  /* 0x009896800000995d */ /* 0x004fea0003900000 */
[----:B------:R-:W2:Y:S02]  /*12620*/  @!P1 SYNCS.PHASECHK.TRANS64 P1, [R4+URZ+0x1e0], R5 ;  /* 0x0001e005040095a7 */ /* 0x000ea400080210ff */
[----:B--2---:R-:W-:Y:S05]  /*12630*/  @!P1 BRA `(.L_x_284) ;  /* 0xfffffffc00f09947 */ /* 0x004fea000383ffff */
[----:B------:R-:W-:Y:S05]  /*12640*/  BRA `(.L_x_285) ;  /* 0xffffffcc00807947 */ /* 0x000fea000383ffff */
.L_x_212:
[----:B--2---:R-:W-:-:S04]  /*12650*/  MOV R0, UR6 ;  /* 0x0000000600007c02 */ /* 0x004fc80008000f00 */
[----:B------:R2:W3:Y:S03]  /*12660*/  SYNCS.PHASECHK.TRANS64.TRYWAIT P0, [R0+URZ+0x8], R5 ;  /* 0x00000805000075a7 */ /* 0x0004e600080011ff */
[----:B---3--:R-:W-:Y:S05]  /*12670*/  @!P0 NANOSLEEP.SYNCS 0x989680 ;  /* 0x009896800000895d */ /* 0x008fea0003900000 */
[----:B------:R-:W3:Y:S02]  /*12680*/  @!P0 SYNCS.PHASECHK.TRANS64 P0, [R0+URZ+0x8], R5 ;  /* 0x00000805000085a7 */ /* 0x000ee400080010ff */
[----:B---3--:R-:W-:Y:S05]  /*12690*/  @!P0 BRA `(.L_x_212) ;  /* 0xfffffffc00ec8947 */ /* 0x008fea000383ffff */
[----:B------:R-:W-:Y:S05]  /*126a0*/  BRA `(.L_x_211) ;  /* 0xffffffe000747947 */ /* 0x000fea000383ffff */
.L_x_214:
[----:B------:R-:W-:Y:S01]  /*126b0*/  BSSY B0, `(.L_x_286) ;  /* 0x0000006000007945 */ /* 0x000fe20003800000 */
[----:B------:R-:W-:-:S07]  /*126c0*/  MOV R15, 0xffffffff ;  /* 0xffffffff000f7802 */ /* 0x000fce0000000f00 */
[----:B-12-45:R-:W-:Y:S05]  /*126d0*/  WARPSYNC.COLLECTIVE R15, `(.L_x_287) ;  /* 0x000000000f0c7348 */ /* 0x036fea0003c00000 */
[----:B------:R-:W-:Y:S02]  /*126e0*/  ELECT P6, UR79, PT ;  /* 0x00000000004f782f */ /* 0x000fe400038c0000 */
[----:B----4-:R-:W-:Y:S01]  /*126f0*/  MOV R14, UR79 ;  /* 0x0000004f000e7c02 */ /* 0x010fe20008000f00 */
[----:B-12--5:R-:W-:Y:S10]  /*12700*/  ENDCOLLECTIVE ;  /* 0x000000000000791b */ /* 0x026ff40003800000 */
.L_x_287:
[----:B------:R-:W-:Y:S05]  /*12710*/  BSYNC B0 ;  /* 0x0000000000007941 */ /* 0x000fea0003800000 */
.L_x_286:
[----:B------:R-:W-:Y:S05]  /*12720*/  BRA `(.L_x_288) ;  /* 0xffffffe000a47947 */ /* 0x000fea000383ffff */
.L_x_216:
[----:B--2---:R-:W-:-:S04]  /*12730*/  MOV R0, UR6 ;  /* 0x0000000600007c02 */ /* 0x004fc80008000f00 */
[----:B------:R2:W3:Y:S03]  /*12740*/  SYNCS.PHASECHK.TRANS64.TRYWAIT P0, [R0+URZ+0x8], R3 ;  /* 0x00000803000075a7 */ /* 0x0004e600080011ff */
[----:B---3--:R-:W-:Y:S05]  /*12750*/  @!P0 NANOSLEEP.SYNCS 0x989680 ;  /* 0x009896800000895d */ /* 0x008fea0003900000 */
[----:B------:R-:W3:Y:S02]  /*12760*/  @!P0 SYNCS.PHASECHK.TRANS64 P0, [R0+URZ+0x8], R3 ;  /* 0x00000803000085a7 */ /* 0x000ee400080010ff */
[----:B---3--:R-:W-:Y:S05]  /*12770*/  @!P0 BRA `(.L_x_216) ;  /* 0xfffffffc00ec8947 */ /* 0x008fea000383ffff */
[----:B------:R-:W-:Y:S05]  /*12780*/  BRA `(.L_x_215) ;  /* 0xffffffe000a87947 */ /* 0x000fea000383ffff */
.L_x_219:
[----:B-1----:R-:W-:-:S07]  /*12790*/  MOV R3, UR9 ;  /* 0x0000000900037c02 */ /* 0x002fce0008000f00 */
.L_x_289:
[----:B-1----:R1:W3:Y:S02]  /*127a0*/  SYNCS.PHASECHK.TRANS64.TRYWAIT P0, [R3+URZ+0x160], R4 ;  /* 0x00016004030075a7 */ /* 0x0022e400080011ff */
[----:B---3--:R-:W-:Y:S05]  /*127b0*/  @!P0 NANOSLEEP.SYNCS 0x989680 ;  /* 0x009896800000895d */ /* 0x008fea0003900000 */
[----:B------:R-:W3:Y:S02]  /*127c0*/  @!P0 SYNCS.PHASECHK.TRANS64 P0, [R3+URZ+0x160], R4 ;  /* 0x00016004030085a7 */ /* 0x000ee400080010ff */
[----:B---3--:R-:W-:Y:S05]  /*127d0*/  @!P0 BRA `(.L_x_289) ;  /* 0xfffffffc00f08947 */ /* 0x008fea000383ffff */
[----:B------:R-:W-:Y:S05]  /*127e0*/  BRA `(.L_x_290) ;  /* 0xffffffe400947947 */ /* 0x000fea000383ffff */
.L_x_221:
[----:B------:R-:W-:Y:S07]  /*127f0*/  MOV R3, UR6 ;  /* 0x0000000600037c02 */ /* 0x000fee0008000f00 */
.L_x_291:
[----:B-1----:R1:W2:Y:S02]  /*12800*/  SYNCS.PHASECHK.TRANS64.TRYWAIT P0, [R3+URZ], R4 ;  /* 0x00000004030075a7 */ /* 0x0022a400080011ff */
[----:B--2---:R-:W-:Y:S05]  /*12810*/  @!P0 NANOSLEEP.SYNCS 0x989680 ;  /* 0x009896800000895d */ /* 0x004fea0003900000 */
[----:B------:R-:W2:Y:S02]  /*12820*/  @!P0 SYNCS.PHASECHK.TRANS64 P0, [R3+URZ], R4 ;  /* 0x00000004030085a7 */ /* 0x000ea400080010ff */
[----:B--2---:R-:W-:Y:S05]  /*12830*/  @!P0 BRA `(.L_x_291) ;  /* 0xfffffffc00f08947 */ /* 0x004fea000383ffff */
[----:B------:R-:W-:Y:S05]  /*12840*/  BRA `(.L_x_220) ;  /* 0xffffffe400d47947 */ /* 0x000fea000383ffff */
.L_x_225:
[----:B------:R-:W-:-:S07]  /*12850*/  MOV R3, UR6 ;  /* 0x0000000600037c02 */ /* 0x000fce0008000f00 */
.L_x_292:
[----:B-1----:R1:W2:Y:S02]  /*12860*/  SYNCS.PHASECHK.TRANS64.TRYWAIT P0, [R3+URZ+0x1a0], R4 ;  /* 0x0001a004030075a7 */ /* 0x0022a400080011ff */
[----:B--2---:R-:W-:Y:S05]  /*12870*/  @!P0 NANOSLEEP.SYNCS 0x989680 ;  /* 0x009896800000895d */ /* 0x004fea0003900000 */
[----:B------:R-:W2:Y:S02]  /*12880*/  @!P0 SYNCS.PHASECHK.TRANS64 P0, [R3+URZ+0x1a0], R4 ;  /* 0x0001a004030085a7 */ /* 0x000ea400080010ff */
[----:B--2---:R-:W-:Y:S05]  /*12890*/  @!P0 BRA `(.L_x_292) ;  /* 0xfffffffc00f08947 */ /* 0x004fea000383ffff */
[----:B------:R-:W-:Y:S05]  /*128a0*/  BRA `(.L_x_293) ;  /* 0xffffffe800b07947 */ /* 0x000fea000383ffff */
.L_x_230:
[----:B-1----:R-:W-:-:S07]  /*128b0*/  MOV R0, UR6 ;  /* 0x0000000600007c02 */ /* 0x002fce0008000f00 */
.L_x_294:
[----:B-1----:R1:W3:Y:S02]  /*128c0*/  SYNCS.PHASECHK.TRANS64.TRYWAIT P0, [R0+URZ+0x160], R3 ;  /* 0x00016003000075a7 */ /* 0x0022e400080011ff */
[----:B---3--:R-:W-:Y:S05]  /*128d0*/  @!P0 NANOSLEEP.SYNCS 0x989680 ;  /* 0x009896800000895d */ /* 0x008fea0003900000 */
[----:B------:R-:W3:Y:S02]  /*128e0*/  @!P0 SYNCS.PHASECHK.TRANS64 P0, [R0+URZ+0x160], R3 ;  /* 0x00016003000085a7 */ /* 0x000ee400080010ff */
[----:B---3--:R-:W-:Y:S05]  /*128f0*/  @!P0 BRA `(.L_x_294) ;  /* 0xfffffffc00f08947 */ /* 0x008fea000383ffff */
[----:B------:R-:W-:Y:S05]  /*12900*/  BRA `(.L_x_295) ;  /* 0xffffffec00387947 */ /* 0x000fea000383ffff */
.L_x_232:
[----:B------:R-:W-:-:S07]  /*12910*/  MOV R0, UR7 ;  /* 0x0000000700007c02 */ /* 0x000fce0008000f00 */
.L_x_296:
[----:B-1----:R1:W3:Y:S02]  /*12920*/  SYNCS.PHASECHK.TRANS64.TRYWAIT P0, [R0+URZ+0x160], R3 ;  /* 0x00016003000075a7 */ /* 0x0022e400080011ff */
[----:B---3--:R-:W-:Y:S05]  /*12930*/  @!P0 NANOSLEEP.SYNCS 0x989680 ;  /* 0x009896800000895d */ /* 0x008fea0003900000 */
[----:B------:R-:W3:Y:S02]  /*12940*/  @!P0 SYNCS.PHASECHK.TRANS64 P0, [R0+URZ+0x160], R3 ;  /* 0x00016003000085a7 */ /* 0x000ee400080010ff */
[----:B---3--:R-:W-:Y:S05]  /*12950*/  @!P0 BRA `(.L_x_296) ;  /* 0xfffffffc00f08947 */ /* 0x008fea000383ffff */
[----:B------:R-:W-:Y:S05]  /*12960*/  BRA `(.L_x_297) ;  /* 0xffffffec00507947 */ /* 0x000fea000383ffff */
.L_x_234:
[----:B------:R-:W-:-:S07]  /*12970*/  MOV R0, UR7 ;  /* 0x0000000700007c02 */ /* 0x000fce0008000f00 */
.L_x_298:
[----:B-1----:R1:W3:Y:S02]  /*12980*/  SYNCS.PHASECHK.TRANS64.TRYWAIT P0, [R0+URZ+0x160], R3 ;  /* 0x00016003000075a7 */ /* 0x0022e400080011ff */
[----:B---3--:R-:W-:Y:S05]  /*12990*/  @!P0 NANOSLEEP.SYNCS 0x989680 ;  /* 0x009896800000895d */ /* 0x008fea0003900000 */
[----:B------:R-:W3:Y:S02]  /*129a0*/  @!P0 SYNCS.PHASECHK.TRANS64 P0, [R0+URZ+0x160], R3 ;  /* 0x00016003000085a7 */ /* 0x000ee400080010ff */
[----:B---3--:R-:W-:Y:S05]  /*129b0*/  @!P0 BRA `(.L_x_298) ;  /* 0xfffffffc00f08947 */ /* 0x008fea000383ffff */
[----:B------:R-:W-:Y:S05]  /*129c0*/  BRA `(.L_x_299) ;  /* 0xffffffec00687947 */ /* 0x000fea000383ffff */
.L_x_238:
[----:B------:R-:W-:-:S07]  /*129d0*/  MOV R0, UR4 ;  /* 0x0000000400007c02 */ /* 0x000fce0008000f00 */
.L_x_300:
[----:B-1----:R1:W3:Y:S02]  /*129e0*/  SYNCS.PHASECHK.TRANS64.TRYWAIT P1, [R0+URZ+0x190], R3 ;  /* 0x00019003000075a7 */ /* 0x0022e400080211ff */
[----:B---3--:R-:W-:Y:S05]  /*129f0*/  @!P1 NANOSLEEP.SYNCS 0x989680 ;  /* 0x009896800000995d */ /* 0x008fea0003900000 */
[----:B------:R-:W3:Y:S02]  /*12a00*/  @!P1 SYNCS.PHASECHK.TRANS64 P1, [R0+URZ+0x190], R3 ;  /* 0x00019003000095a7 */ /* 0x000ee400080210ff */
[----:B---3--:R-:W-:Y:S05]  /*12a10*/  @!P1 BRA `(.L_x_300) ;  /* 0xfffffffc00f09947 */ /* 0x008fea000383ffff */
[----:B------:R-:W-:Y:S05]  /*12a20*/  BRA `(.L_x_301) ;  /* 0xffffffec00bc7947 */ /* 0x000fea000383ffff */
        .weak           $__internal_0_$__cuda_sm10x_tcgen05_guardrail_trap_col_being_dealloced_not_returned_by_alloc
        .type           $__internal_0_$__cuda_sm10x_tcgen05_guardrail_trap_col_being_dealloced_not_returned_by_alloc,@function
        .size           $__internal_0_$__cuda_sm10x_tcgen05_guardrail_trap_col_being_dealloced_not_returned_by_alloc,($__internal_1_$__cuda_sm10x_tcgen05_guardrail_trap_phase_invalid_during_alloc - $__internal_0_$__cuda_sm10x_tcgen05_guardrail_trap_col_being_dealloced_not_returned_by_alloc)
$__internal_0_$__cuda_sm10x_tcgen05_guardrail_trap_col_being_dealloced_not_returned_by_alloc:
[----:B------:R-:W-:Y:S05]  /*12a30*/  BPT.TRAP 0x1 ;  /* 0x000000040000795c */ /* 0x000fea0000300000 */
[----:B------:R-:W-:-:S04]  /*12a40*/  HFMA2 R3, -RZ, RZ, 0, 0 ;  /* 0x00000000ff037431 */ /* 0x000fc800000001ff */
[----:B------:R-:W-:Y:S05]  /*12a50*/  RET.REL.NODEC R2 `(_ZN7cutlass13device_kernelINS_4gemm6kernel13GemmUniversalINS1_17GroupProblemShapeIN4cute5tupleIJiiiEEEEENS1_10collective13CollectiveMmaINS1_40MainloopSm100ArrayTmaUmmaWarpSpecializedILi7ELi8ELi4ENS6_IJNS5_1CILi2EEENSC_ILi1EEESE_EEEEENS6_IJNSC_ILi128EEENSC_ILi256EEENSC_ILi64EEEEEENS_10bfloat16_tEPNS6_IJlSE_NSC_ILi0EEEEEESL_SO_NS5_8TiledMMAINS5_8MMA_AtomIJNS5_26SM100_MMA_F16BF16_2x1SM_SSISL_SL_fLi128ELi256ELNS5_4UMMA5MajorE0ELST_0ELNSS_7ScaleInE0ELSU_0EEEEEENS5_6LayoutINS6_IJSE_SE_SE_EEENS6_IJSM_SM_SM_EEEEENS6_IJNS5_10UnderscoreES11_S11_EEEEENS5_18SM100_TMA_2SM_LOADENS5_14ComposedLayoutINS5_7SwizzleILi3ELi4ELi3EEENS5_18smem_ptr_flag_bitsILi16EEENSX_INS6_IJNSC_ILi8EEESJ_EEENS6_IJSJ_SE_EEEEEEEvNS5_8identityES14_S1E_vS1F_EENS_8epilogue10collective18CollectiveEpilogueINS1H_31Sm100PtrArrayTmaWarpSpecializedILi4ELi2ELi32ELb1ELb0EEEJNS6_IJSJ_SI_SJ_EEENS6_IJNSX_ISJ_SE_EENSX_INS6_IJNSC_ILi32EEESD_EEENS6_IJSE_SH_EEEEEEEENS_6half_tEPNS6_IJSE_lSM_EEES1T_S1V_NS1H_6fusion15FusionCallbacksIS1L_NS1W_17LinearCombinationIS1T_fS1T_fLNS_15FloatRoundStyleE2EEES1M_S1S_JEEENS5_5SM1004TMEM4LOAD26SM100_TMEM_LOAD_16dp256b4xENS5_13SM90_TMA_LOADENS15_IS17_S19_NSX_INS6_IJSJ_S1A_EEENS6_IJSE_SJ_EEEEEEENS5_17SM75_U16x8_LDSM_TENS5_14SM90_TMA_STOREES2A_NS5_17SM90_U16x8_STSM_TENS5_39AutoVectorizingCopyWithAssumedAlignmentILi128EEEEEEvvEEEEvNT_6ParamsE) ;  /* 0xfffffed402687950 */ /* 0x000fea0003c3ffff */
        .weak           $__internal_1_$__cuda_sm10x_tcgen05_guardrail_trap_phase_invalid_during_alloc
        .type           $__internal_1_$__cuda_sm10x_tcgen05_guardrail_trap_phase_invalid_during_alloc,@function
        .size           $__internal_1_$__cuda_sm10x_tcgen05_guardrail_trap_phase_invalid_during_alloc,($__internal_2_$__cuda_sm10x_tcgen05_guardrail_trap_unallocated_columns_being_dealloced - $__internal_1_$__cuda_sm10x_tcgen05_guardrail_trap_phase_invalid_during_alloc)
$__internal_1_$__cuda_sm10x_tcgen05_guardrail_trap_phase_invalid_during_alloc:
[----:B------:R-:W-:Y:S05]  /*12a60*/  BPT.TRAP 0x1 ;  /* 0x000000040000795c */ /* 0x000fea0000300000 */
[----:B------:R-:W-:-:S04]  /*12a70*/  MOV R3, 0x0 ;  /* 0x0000000000037802 */ /* 0x000fc80000000f00 */
[----:B------:R-:W-:Y:S05]  /*12a80*/  RET.REL.NODEC R2 `(_ZN7cutlass13device_kernelINS_4gemm6kernel13GemmUniversalINS1_17GroupProblemShapeIN4cute5tupleIJiiiEEEEENS1_10collective13CollectiveMmaINS1_40MainloopSm100ArrayTmaUmmaWarpSpecializedILi7ELi8ELi4ENS6_IJNS5_1CILi2EEENSC_ILi1EEESE_EEEEENS6_IJNSC_ILi128EEENSC_ILi256EEENSC_ILi64EEEEEENS_10bfloat16_tEPNS6_IJlSE_NSC_ILi0EEEEEESL_SO_NS5_8TiledMMAINS5_8MMA_AtomIJNS5_26SM100_MMA_F16BF16_2x1SM_SSISL_SL_fLi128ELi256ELNS5_4UMMA5MajorE0ELST_0ELNSS_7ScaleInE0ELSU_0EEEEEENS5_6LayoutINS6_IJSE_SE_SE_EEENS6_IJSM_SM_SM_EEEEENS6_IJNS5_10UnderscoreES11_S11_EEEEENS5_18SM100_TMA_2SM_LOADENS5_14ComposedLayoutINS5_7SwizzleILi3ELi4ELi3EEENS5_18smem_ptr_flag_bitsILi16EEENSX_INS6_IJNSC_ILi8EEESJ_EEENS6_IJSJ_SE_EEEEEEEvNS5_8identityES14_S1E_vS1F_EENS_8epilogue10collective18CollectiveEpilogueINS1H_31Sm100PtrArrayTmaWarpSpecializedILi4ELi2ELi32ELb1ELb0EEEJNS6_IJSJ_SI_SJ_EEENS6_IJNSX_ISJ_SE_EENSX_INS6_IJNSC_ILi32EEESD_EEENS6_IJSE_SH_EEEEEEEENS_6half_tEPNS6_IJSE_lSM_EEES1T_S1V_NS1H_6fusion15FusionCallbacksIS1L_NS1W_17LinearCombinationIS1T_fS1T_fLNS_15FloatRoundStyleE2EEES1M_S1S_JEEENS5_5SM1004TMEM4LOAD26SM100_TMEM_LOAD_16dp256b4xENS5_13SM90_TMA_LOADENS15_IS17_S19_NSX_INS6_IJSJ_S1A_EEENS6_IJSE_SJ_EEEEEEENS5_17SM75_U16x8_LDSM_TENS5_14SM90_TMA_STOREES2A_NS5_17SM90_U16x8_STSM_TENS5_39AutoVectorizingCopyWithAssumedAlignmentILi128EEEEEEvvEEEEvNT_6ParamsE) ;  /* 0xfffffed4025c7950 */ /* 0x000fea0003c3ffff */
        .weak           $__internal_2_$__cuda_sm10x_tcgen05_guardrail_trap_unallocated_columns_being_dealloced
        .type           $__internal_2_$__cuda_sm10x_tcgen05_guardrail_trap_unallocated_columns_being_dealloced,@function
        .size           $__internal_2_$__cuda_sm10x_tcgen05_guardrail_trap_unallocated_columns_being_dealloced,($__internal_3_$__cuda_sm20_div_u64 - $__internal_2_$__cuda_sm10x_tcgen05_guardrail_trap_unallocated_columns_being_dealloced)
$__internal_2_$__cuda_sm10x_tcgen05_guardrail_trap_unallocated_columns_being_dealloced:
[----:B------:R-:W-:Y:S05]  /*12a90*/  BPT.TRAP 0x1 ;  /* 0x000000040000795c */ /* 0x000fea0000300000 */
[----:B------:R-:W-:-:S04]  /*12aa0*/  HFMA2 R3, -RZ, RZ, 0, 0 ;  /* 0x00000000ff037431 */ /* 0x000fc800000001ff */
[----:B------:R-:W-:Y:S05]  /*12ab0*/  RET.REL.NODEC R2 `(_ZN7cutlass13device_kernelINS_4gemm6kernel13GemmUniversalINS1_17GroupProblemShapeIN4cute5tupleIJiiiEEEEENS1_10collective13CollectiveMmaINS1_40MainloopSm100ArrayTmaUmmaWarpSpecializedILi7ELi8ELi4ENS6_IJNS5_1CILi2EEENSC_ILi1EEESE_EEEEENS6_IJNSC_ILi128EEENSC_ILi256EEENSC_ILi64EEEEEENS_10bfloat16_tEPNS6_IJlSE_NSC_ILi0EEEEEESL_SO_NS5_8TiledMMAINS5_8MMA_AtomIJNS5_26SM100_MMA_F16BF16_2x1SM_SSISL_SL_fLi128ELi256ELNS5_4UMMA5MajorE0ELST_0ELNSS_7ScaleInE0ELSU_0EEEEEENS5_6LayoutINS6_IJSE_SE_SE_EEENS6_IJSM_SM_SM_EEEEENS6_IJNS5_10UnderscoreES11_S11_EEEEENS5_18SM100_TMA_2SM_LOADENS5_14ComposedLayoutINS5_7SwizzleILi3ELi4ELi3EEENS5_18smem_ptr_flag_bitsILi16EEENSX_INS6_IJNSC_ILi8EEESJ_EEENS6_IJSJ_SE_EEEEEEEvNS5_8identityES14_S1E_vS1F_EENS_8epilogue10collective18CollectiveEpilogueINS1H_31Sm100PtrArrayTmaWarpSpecializedILi4ELi2ELi32ELb1ELb0EEEJNS6_IJSJ_SI_SJ_EEENS6_IJNSX_ISJ_SE_EENSX_INS6_IJNSC_ILi32EEESD_EEENS6_IJSE_SH_EEEEEEEENS_6half_tEPNS6_IJSE_lSM_EEES1T_S1V_NS1H_6fusion15FusionCallbacksIS1L_NS1W_17LinearCombinationIS1T_fS1T_fLNS_15FloatRoundStyleE2EEES1M_S1S_JEEENS5_5SM1004TMEM4LOAD26SM100_TMEM_LOAD_16dp256b4xENS5_13SM90_TMA_LOADENS15_IS17_S19_NSX_INS6_IJSJ_S1A_EEENS6_IJSE_SJ_EEEEEEENS5_17SM75_U16x8_LDSM_TENS5_14SM90_TMA_STOREES2A_NS5_17SM90_U16x8_STSM_TENS5_39AutoVectorizingCopyWithAssumedAlignmentILi128EEEEEEvvEEEEvNT_6ParamsE) ;  /* 0xfffffed402507950 */ /* 0x000fea0003c3ffff */
        .weak           $__internal_3_$__cuda_sm20_div_u64
        .type           $__internal_3_$__cuda_sm20_div_u64,@function
        .size           $__internal_3_$__cuda_sm20_div_u64,(.L_x_68 - $__internal_3_$__cuda_sm20_div_u64)
$__internal_3_$__cuda_sm20_div_u64:
[----:B------:R-:W1:Y:S08]  /*12ac0*/  I2F.U64.RP R16, UR4 ;  /* 0x0000000400107d12 */ /* 0x000e700008309000 */
[----:B-1----:R-:W1:Y:S02]  /*12ad0*/  MUFU.RCP R3, R16 ;  /* 0x0000001000037308 */ /* 0x002e640000001000 */
[----:B-1----:R-:W-:-:S06]  /*12ae0*/  VIADD R3, R3, 0x1ffffffe ;  /* 0x1ffffffe03037836 */ /* 0x002fcc0000000000 */
[----:B------:R-:W1:Y:S02]  /*12af0*/  F2I.U64.TRUNC R18, R3 ;  /* 0x0000000300127311 */ /* 0x000e64000020d800 */
[----:B-1----:R-:W-:Y:S01]  /*12b00*/  R2UR UR12, R18 ;  /* 0x00000000120c72ca */ /* 0x002fe200000e0000 */
[----:B------:R-:W-:Y:S01]  /*12b10*/  IMAD.MOV.U32 R3, RZ, RZ, 0x0 ;  /* 0x00000000ff037424 */ /* 0x000fe200078e00ff */
[----:B------:R-:W-:-:S11]  /*12b20*/  R2UR UR13, R19 ;  /* 0x00000000130d72ca */ /* 0x000fd600000e0000 */
[----:B------:R-:W-:-:S04]  /*12b30*/  UIMAD.WIDE.U32 UR14, UR12, UR4, URZ ;  /* 0x000000040c0e72a5 */ /* 0x000fc8000f8e00ff */
[----:B------:R-:W-:Y:S02]  /*12b40*/  UIADD3 UR11, UP0, UPT, URZ, -UR14, URZ ;  /* 0x8000000eff0b7290 */ /* 0x000fe4000ff1e0ff */
[----:B------:R-:W-:Y:S02]  /*12b50*/  UIMAD UR10, UR12, UR5, UR15 ;  /* 0x000000050c0a72a4 */ /* 0x000fe4000f8e020f */
[----:B------:R-:W-:Y:S02]  /*12b60*/  UIMAD.WIDE.U32 UR14, UR12, UR11, URZ ;  /* 0x0000000b0c0e72a5 */ /* 0x000fe4000f8e00ff */
[----:B------:R-:W-:-:S04]  /*12b70*/  UIMAD UR10, UR13, UR4, UR10 ;  /* 0x000000040d0a72a4 */ /* 0x000fc8000f8e020a */
[----:B------:R-:W-:Y:S01]  /*12b80*/  UIADD3.X UR10, UPT, UPT, URZ, ~UR10, URZ, UP0, !UPT ;  /* 0x8000000aff0a7290 */ /* 0x000fe200087fe4ff */
[----:B------:R-:W-:Y:S01]  /*12b90*/  UMOV UR14, UR15 ;  /* 0x0000000f000e7c82 */ /* 0x000fe20008000000 */
[----:B------:R-:W-:Y:S02]  /*12ba0*/  UMOV UR15, UR12 ;  /* 0x0000000c000f7c82 */ /* 0x000fe40008000000 */
[----:B------:R-:W-:Y:S02]  /*12bb0*/  UIMAD.WIDE.U32 UR18, UR13, UR10, URZ ;  /* 0x0000000a0d1272a5 */ /* 0x000fe4000f8e00ff */
[----:B------:R-:W-:Y:S02]  /*12bc0*/  UIMAD.WIDE.U32 UR14, UP2, UR12, UR10, UR14 ;  /* 0x0000000a0c0e72a5 */ /* 0x000fe4000f84000e */
[----:B------:R-:W-:Y:S02]  /*12bd0*/  UIMAD UR10, UR13, UR10, URZ ;  /* 0x0000000a0d0a72a4 */ /* 0x000fe4000f8e02ff */
[----:B------:R-:W-:-:S03]  /*12be0*/  UIMAD.WIDE.U32 UR14, UP1, UR13, UR11, UR14 ;  /* 0x0000000b0d0e72a5 */ /* 0x000fc6000f82000e */
[----:B------:R-:W-:Y:S01]  /*12bf0*/  UMOV UR11, UR19 ;  /* 0x00000013000b7c82 */ /* 0x000fe20008000000 */
[----:B------:R-:W-:Y:S02]  /*12c00*/  UIADD3 UR15, UP0, UPT, UR10, UR15, URZ ;  /* 0x0000000f0a0f7290 */ /* 0x000fe4000ff1e0ff */
[----:B------:R-:W-:Y:S02]  /*12c10*/  UIADD3.X UR11, UPT, UPT, UR11, UR13, URZ, UP2, !UPT ;  /* 0x0000000d0b0b7290 */ /* 0x000fe400097fe4ff */
[----:B------:R-:W-:Y:S02]  /*12c20*/  UIMAD.WIDE.U32 UR18, UR15, UR4, URZ ;  /* 0x000000040f1272a5 */ /* 0x000fe4000f8e00ff */
[----:B------:R-:W-:Y:S02]  /*12c30*/  UIADD3.X UR12, UPT, UPT, URZ, URZ, UR11, UP0, UP1 ;  /* 0x000000ffff0c7290 */ /* 0x000fe400087e240b */
[----:B------:R-:W-:Y:S02]  /*12c40*/  UIADD3 UR10, UP0, UPT, URZ, -UR18, URZ ;  /* 0x80000012ff0a7290 */ /* 0x000fe4000ff1e0ff */
[----:B------:R-:W-:-:S02]  /*12c50*/  UIMAD UR11, UR15, UR5, UR19 ;  /* 0x000000050f0b72a4 */ /* 0x000fc4000f8e0213 */
[----:B------:R-:W-:Y:S02]  /*12c60*/  UIMAD.WIDE.U32 UR18, UR15, UR10, URZ ;  /* 0x0000000a0f1272a5 */ /* 0x000fe4000f8e00ff */
[----:B------:R-:W-:-:S04]  /*12c70*/  UIMAD UR11, UR12, UR4, UR11 ;  /* 0x000000040c0b72a4 */ /* 0x000fc8000f8e020b */
[----:B------:R-:W-:Y:S01]  /*12c80*/  UIADD3.X UR11, UPT, UPT, URZ, ~UR11, URZ, UP0, !UPT ;  /* 0x8000000bff0b7290 */ /* 0x000fe200087fe4ff */
[----:B------:R-:W-:-:S03]  /*12c90*/  UMOV UR14, UR19 ;  /* 0x00000013000e7c82 */ /* 0x000fc60008000000 */
[----:B------:R-:W-:Y:S02]  /*12ca0*/  UIMAD.WIDE.U32 UR18, UP2, UR15, UR11, UR14 ;  /* 0x0000000b0f1272a5 */ /* 0x000fe4000f84000e */
[----:B------:R-:W-:Y:S02]  /*12cb0*/  UIMAD.WIDE.U32 UR14, UR12, UR11, URZ ;  /* 0x0000000b0c0e72a5 */ /* 0x000fe4000f8e00ff */
[----:B------:R-:W-:Y:S02]  /*12cc0*/  UIMAD.WIDE.U32 UR18, UP1, UR12, UR10, UR18 ;  /* 0x0000000a0c1272a5 */ /* 0x000fe4000f820012 */
[----:B------:R-:W-:-:S05]  /*12cd0*/  UIMAD UR10, UR12, UR11, URZ ;  /* 0x0000000b0c0a72a4 */ /* 0x000fca000f8e02ff */
[----:B------:R-:W-:Y:S02]  /*12ce0*/  UMOV UR11, UR19 ;  /* 0x00000013000b7c82 */ /* 0x000fe40008000000 */
[----:B------:R-:W-:-:S03]  /*12cf0*/  UIADD3 UR10, UP0, UPT, UR10, UR11, URZ ;  /* 0x0000000b0a0a7290 */ /* 0x000fc6000ff1e0ff */
[----:B------:R-:W-:Y:S01]  /*12d00*/  UMOV UR11, UR15 ;  /* 0x0000000f000b7c82 */ /* 0x000fe20008000000 */
[----:B------:R-:W-:Y:S02]  /*12d10*/  UIMAD.WIDE.U32 UR18, UR10, UR6, URZ ;  /* 0x000000060a1272a5 */ /* 0x000fe4000f8e00ff */
[----:B------:R-:W-:-:S04]  /*12d20*/  UIADD3.X UR11, UPT, UPT, UR11, UR12, URZ, UP2, !UPT ;  /* 0x0000000c0b0b7290 */ /* 0x000fc800097fe4ff */
[----:B------:R-:W-:Y:S01]  /*12d30*/  UIADD3.X UR14, UPT, UPT, URZ, URZ, UR11, UP0, UP1 ;  /* 0x000000ffff0e7290 */ /* 0x000fe200087e240b */
[----:B------:R-:W-:Y:S01]  /*12d40*/  UMOV UR18, UR19 ;  /* 0x0000001300127c82 */ /* 0x000fe20008000000 */
[----:B------:R-:W-:Y:S02]  /*12d50*/  UMOV UR19, URZ ;  /* 0x000000ff00137c82 */ /* 0x000fe40008000000 */
[----:B------:R-:W-:Y:S02]  /*12d60*/  UIMAD.WIDE.U32 UR12, UR14, UR9, URZ ;  /* 0x000000090e0c72a5 */ /* 0x000fe4000f8e00ff */
[----:B------:R-:W-:-:S04]  /*12d70*/  UIMAD.WIDE.U32 UR10, UR10, UR9, UR18 ;  /* 0x000000090a0a72a5 */ /* 0x000fc8000f8e0012 */
[----:B------:R-:W-:Y:S02]  /*12d80*/  UIMAD.WIDE.U32 UR10, UP1, UR14, UR6, UR10 ;  /* 0x000000060e0a72a5 */ /* 0x000fe4000f82000a */
[----:B------:R-:W-:-:S04]  /*12d90*/  UIMAD UR14, UR14, UR9, URZ ;  /* 0x000000090e0e72a4 */ /* 0x000fc8000f8e02ff */
[----:B------:R-:W-:-:S03]  /*12da0*/  UIADD3 UR14, UP0, UPT, UR14, UR11, URZ ;  /* 0x0000000b0e0e7290 */ /* 0x000fc6000ff1e0ff */
[----:B------:R-:W-:Y:S01]  /*12db0*/  UMOV UR11, UR13 ;  /* 0x0000000d000b7c82 */ /* 0x000fe20008000000 */
[----:B------:R-:W-:Y:S02]  /*12dc0*/  UIMAD.WIDE.U32 UR18, UR14, UR4, URZ ;  /* 0x000000040e1272a5 */ /* 0x000fe4000f8e00ff */
[----:B------:R-:W-:Y:S02]  /*12dd0*/  UIADD3.X UR11, UPT, UPT, UR11, URZ, URZ, UP1, !UPT ;  /* 0x000000ff0b0b7290 */ /* 0x000fe40008ffe4ff */
[----:B------:R-:W-:Y:S02]  /*12de0*/  UIADD3 UR13, UPT, UPT, UR14, 0x1, URZ ;  /* 0x000000010e0d7890 */ /* 0x000fe4000fffe0ff */
[----:B------:R-:W-:Y:S02]  /*12df0*/  UIADD3.X UR12, UPT, UPT, URZ, UR11, URZ, UP0, !UPT ;  /* 0x0000000bff0c7290 */ /* 0x000fe400087fe4ff */
[----:B------:R-:W-:Y:S02]  /*12e00*/  UIMAD UR11, UR14, UR5, UR19 ;  /* 0x000000050e0b72a4 */ /* 0x000fe4000f8e0213 */
[----:B------:R-:W-:-:S02]  /*12e10*/  UIADD3 UR10, UP0, UPT, -UR18, UR6, URZ ;  /* 0x00000006120a7290 */ /* 0x000fc4000ff1e1ff */
[----:B------:R-:W-:Y:S02]  /*12e20*/  UIMAD UR11, UR12, UR4, UR11 ;  /* 0x000000040c0b72a4 */ /* 0x000fe4000f8e020b */
[----:B------:R-:W-:Y:S02]  /*12e30*/  UISETP.GE.U32.AND UP1, UPT, UR10, UR4, UPT ;  /* 0x000000040a00728c */ /* 0x000fe4000bf26070 */
[----:B------:R-:W-:Y:S02]  /*12e40*/  UIADD3.X UR9, UPT, UPT, ~UR11, UR9, URZ, UP0, !UPT ;  /* 0x000000090b097290 */ /* 0x000fe400087fe5ff */
[----:B------:R-:W-:Y:S02]  /*12e50*/  UIADD3 UR12, UP0, UPT, -UR4, UR10, URZ ;  /* 0x0000000a040c7290 */ /* 0x000fe4000ff1e1ff */
[----:B------:R-:W-:Y:S02]  /*12e60*/  UISETP.GE.U32.AND.EX UP1, UPT, UR9, UR5, UPT, UP1 ;  /* 0x000000050900728c */ /* 0x000fe4000bf26110 */
[----:B------:R-:W-:-:S02]  /*12e70*/  UIADD3.X UR11, UPT, UPT, ~UR5, UR9, URZ, UP0, !UPT ;  /* 0x00000009050b7290 */ /* 0x000fc400087fe5ff */
[----:B------:R-:W-:Y:S02]  /*12e80*/  USEL UR12, UR12, UR10, UP1 ;  /* 0x0000000a0c0c7287 */ /* 0x000fe40008800000 */
[----:B------:R-:W-:Y:S02]  /*12e90*/  USEL UR11, UR11, UR9, UP1 ;  /* 0x000000090b0b7287 */ /* 0x000fe40008800000 */
[----:B------:R-:W-:Y:S02]  /*12ea0*/  USEL UR13, UR13, UR14, UP1 ;  /* 0x0000000e0d0d7287 */ /* 0x000fe40008800000 */
[----:B------:R-:W-:Y:S02]  /*12eb0*/  UISETP.GE.U32.AND UP1, UPT, UR12, UR4, UPT ;  /* 0x000000040c00728c */ /* 0x000fe4000bf26070 */
[----:B------:R-:W-:Y:S02]  /*12ec0*/  UISETP.NE.U32.AND UP0, UPT, UR4, URZ, UPT ;  /* 0x000000ff0400728c */ /* 0x000fe4000bf05070 */
[----:B------:R-:W-:-:S02]  /*12ed0*/  UIADD3 UR9, UPT, UPT, UR13, 0x1, URZ ;  /* 0x000000010d097890 */ /* 0x000fc4000fffe0ff */
[----:B------:R-:W-:Y:S02]  /*12ee0*/  UISETP.GE.U32.AND.EX UP1, UPT, UR11, UR5, UPT, UP1 ;  /* 0x000000050b00728c */ /* 0x000fe4000bf26110 */
[----:B------:R-:W-:Y:S02]  /*12ef0*/  UISETP.NE.AND.EX UP0, UPT, UR5, URZ, UPT, UP0 ;  /* 0x000000ff0500728c */ /* 0x000fe4000bf05300 */
[----:B------:R-:W-:-:S04]  /*12f00*/  USEL UR9, UR9, UR13, UP1 ;  /* 0x0000000d09097287 */ /* 0x000fc80008800000 */
[----:B------:R-:W-:Y:S01]  /*12f10*/  USEL UR12, UR9, 0xffffffff, UP0 ;  /* 0xffffffff090c7887 */ /* 0x000fe20008000000 */
[----:B------:R-:W-:Y:S11]  /*12f20*/  RET.REL.NODEC R2 `(_ZN7cutlass13device_kernelINS_4gemm6kernel13GemmUniversalINS1_17GroupProblemShapeIN4cute5tupleIJiiiEEEEENS1_10collective13CollectiveMmaINS1_40MainloopSm100ArrayTmaUmmaWarpSpecializedILi7ELi8ELi4ENS6_IJNS5_1CILi2EEENSC_ILi1EEESE_EEEEENS6_IJNSC_ILi128EEENSC_ILi256EEENSC_ILi64EEEEEENS_10bfloat16_tEPNS6_IJlSE_NSC_ILi0EEEEEESL_SO_NS5_8TiledMMAINS5_8MMA_AtomIJNS5_26SM100_MMA_F16BF16_2x1SM_SSISL_SL_fLi128ELi256ELNS5_4UMMA5MajorE0ELST_0ELNSS_7ScaleInE0ELSU_0EEEEEENS5_6LayoutINS6_IJSE_SE_SE_EEENS6_IJSM_SM_SM_EEEEENS6_IJNS5_10UnderscoreES11_S11_EEEEENS5_18SM100_TMA_2SM_LOADENS5_14ComposedLayoutINS5_7SwizzleILi3ELi4ELi3EEENS5_18smem_ptr_flag_bitsILi16EEENSX_INS6_IJNSC_ILi8EEESJ_EEENS6_IJSJ_SE_EEEEEEEvNS5_8identityES14_S1E_vS1F_EENS_8epilogue10collective18CollectiveEpilogueINS1H_31Sm100PtrArrayTmaWarpSpecializedILi4ELi2ELi32ELb1ELb0EEEJNS6_IJSJ_SI_SJ_EEENS6_IJNSX_ISJ_SE_EENSX_INS6_IJNSC_ILi32EEESD_EEENS6_IJSE_SH_EEEEEEEENS_6half_tEPNS6_IJSE_lSM_EEES1T_S1V_NS1H_6fusion15FusionCallbacksIS1L_NS1W_17LinearCombinationIS1T_fS1T_fLNS_15FloatRoundStyleE2EEES1M_S1S_JEEENS5_5SM1004TMEM4LOAD26SM100_TMEM_LOAD_16dp256b4xENS5_13SM90_TMA_LOADENS15_IS17_S19_NSX_INS6_IJSJ_S1A_EEENS6_IJSE_SJ_EEEEEEENS5_17SM75_U16x8_LDSM_TENS5_14SM90_TMA_STOREES2A_NS5_17SM90_U16x8_STSM_TENS5_39AutoVectorizingCopyWithAssumedAlignmentILi128EEEEEEvvEEEEvNT_6ParamsE) ;  /* 0xfffffed002347950 */ /* 0x000ff60003c3ffff */
.L_x_68:
[----:B------:R-:W-:Y:S01]  /*12f30*/  MOV R28, R16 ;  /* 0x00000010001c7202 */ /* 0x000fe20000000f00 */
[----:B------:R-:W-:-:S05]  /*12f40*/  IMAD.MOV.U32 R29, RZ, RZ, R3 ;  /* 0x000000ffff1d7224 */ /* 0x000fca00078e0003 */
[----:B------:R-:W1:Y:S08]  /*12f50*/  I2F.U64.RP R28, R28 ;  /* 0x0000001c001c7312 */ /* 0x000e700000309000 */
[----:B-1----:R-:W1:Y:S02]  /*12f60*/  MUFU.RCP R22, R28 ;  /* 0x0000001c00167308 */ /* 0x002e640000001000 */
[----:B-1----:R-:W-:-:S06]  /*12f70*/  IADD3 R22, PT, PT, R22, 0x1ffffffe, RZ ;  /* 0x1ffffffe16167810 */ /* 0x002fcc0007ffe0ff */
[----:B------:R-:W1:Y:S02]  /*12f80*/  F2I.U64.TRUNC R22, R22 ;  /* 0x0000001600167311 */ /* 0x000e64000020d800 */
[----:B-1----:R-:W-:-:S04]  /*12f90*/  IMAD.WIDE.U32 R24, R22, R16, RZ ;  /* 0x0000001016187225 */ /* 0x002fc800078e00ff */
[----:B------:R-:W-:Y:S01]  /*12fa0*/  IMAD R27, R22, R3, R25 ;  /* 0x00000003161b7224 */ /* 0x000fe200078e0219 */
[----:B------:R-:W-:-:S03]  /*12fb0*/  IADD3 R25, P0, PT, RZ, -R24, RZ ;  /* 0x80000018ff197210 */ /* 0x000fc60007f1e0ff */
[----:B------:R-:W-:Y:S01]  /*12fc0*/  IMAD R20, R23, R16, R27 ;  /* 0x0000001017147224 */ /* 0x000fe200078e021b */
[----:B------:R-:W-:Y:S01]  /*12fd0*/  MOV R27, R22 ;  /* 0x00000016001b7202 */ /* 0x000fe20000000f00 */
[----:B------:R-:W-:-:S04]  /*12fe0*/  IMAD.HI.U32 R26, R22, R25, RZ ;  /* 0x00000019161a7227 */ /* 0x000fc800078e00ff */
[----:B------:R-:W-:-:S04]  /*12ff0*/  IMAD.X R20, RZ, RZ, ~R20, P0 ;  /* 0x000000ffff147224 */ /* 0x000fc800000e0e14 */
[----:B------:R-:W-:-:S04]  /*13000*/  IMAD.WIDE.U32 R26, P2, R22, R20, R26 ;  /* 0x00000014161a7225 */ /* 0x000fc8000784001a */
[C---:B------:R-:W-:Y:S02]  /*13010*/  IMAD R24, R23.reuse, R20, RZ ;  /* 0x0000001417187224 */ /* 0x040fe400078e02ff */
[----:B------:R-:W-:-:S04]  /*13020*/  IMAD.HI.U32 R25, P1, R23, R25, R26 ;  /* 0x0000001917197227 */ /* 0x000fc8000782001a */
[----:B------:R-:W-:Y:S01]  /*13030*/  IMAD.HI.U32 R20, R23, R20, RZ ;  /* 0x0000001417147227 */ /* 0x000fe200078e00ff */
[----:B------:R-:W-:-:S03]  /*13040*/  IADD3 R25, P0, PT, R24, R25, RZ ;  /* 0x0000001918197210 */ /* 0x000fc60007f1e0ff */
[----:B------:R-:W-:Y:S02]  /*13050*/  IMAD.X R23, R20, 0x1, R23, P2 ;  /* 0x0000000114177824 */ /* 0x000fe400010e0617 */
[----:B------:R-:W-:-:S03]  /*13060*/  IMAD.WIDE.U32 R26, R25, R16, RZ ;  /* 0x00000010191a7225 */ /* 0x000fc600078e00ff */
[----:B------:R-:W-:Y:S01]  /*13070*/  IADD3.X R23, PT, PT, RZ, RZ, R23, P0, P1 ;  /* 0x000000ffff177210 */ /* 0x000fe200007e2417 */
[----:B------:R-:W-:Y:S01]  /*13080*/  IMAD R20, R25, R3, R27 ;  /* 0x0000000319147224 */ /* 0x000fe200078e021b */
[----:B------:R-:W-:-:S03]  /*13090*/  IADD3 R22, P0, PT, RZ, -R26, RZ ;  /* 0x8000001aff167210 */ /* 0x000fc60007f1e0ff */
[----:B------:R-:W-:Y:S02]  /*130a0*/  IMAD R20, R23, R16, R20 ;  /* 0x0000001017147224 */ /* 0x000fe400078e0214 */
[----:B------:R-:W-:-:S03]  /*130b0*/  IMAD.HI.U32 R24, R25, R22, RZ ;  /* 0x0000001619187227 */ /* 0x000fc600078e00ff */
[----:B------:R-:W-:-:S05]  /*130c0*/  IADD3.X R20, PT, PT, RZ, ~R20, RZ, P0, !PT ;  /* 0x80000014ff147210 */ /* 0x000fca00007fe4ff */
[----:B------:R-:W-:-:S04]  /*130d0*/  IMAD.WIDE.U32 R26, P2, R25, R20, R24 ;  /* 0x00000014191a7225 */ /* 0x000fc80007840018 */
[C---:B------:R-:W-:Y:S02]  /*130e0*/  IMAD R24, R23.reuse, R20, RZ ;  /* 0x0000001417187224 */ /* 0x040fe400078e02ff */
[----:B------:R-:W-:-:S04]  /*130f0*/  IMAD.HI.U32 R25, P1, R23, R22, R26 ;  /* 0x0000001617197227 */ /* 0x000fc8000782001a */
[----:B------:R-:W-:Y:S01]  /*13100*/  IMAD.HI.U32 R20, R23, R20, RZ ;  /* 0x0000001417147227 */ /* 0x000fe200078e00ff */
[----:B------:R-:W-:-:S03]  /*13110*/  IADD3 R24, P0, PT, R24, R25, RZ ;  /* 0x0000001918187210 */ /* 0x000fc60007f1e0ff */
[----:B------:R-:W-:Y:S02]  /*13120*/  IMAD.X R20, R20, 0x1, R23, P2 ;  /* 0x0000000114147824 */ /* 0x000fe400010e0617 */
[----:B------:R-:W-:Y:S02]  /*13130*/  HFMA2 R23, -RZ, RZ, 0, 0 ;  /* 0x00000000ff177431 */ /* 0x000fe400000001ff */
[----:B------:R-:W-:Y:S01]  /*13140*/  IMAD.HI.U32 R22, R24, R19, RZ ;  /* 0x0000001318167227 */ /* 0x000fe200078e00ff */
[----:B------:R-:W-:-:S05]  /*13150*/  IADD3.X R25, PT, PT, RZ, RZ, R20, P0, P1 ;  /* 0x000000ffff197210 */ /* 0x000fca00007e2414 */
[-C--:B------:R-:W-:Y:S02]  /*13160*/  IMAD R20, R25, R18.reuse, RZ ;  /* 0x0000001219147224 */ /* 0x080fe400078e02ff */
[----:B------:R-:W-:-:S04]  /*13170*/  IMAD.WIDE.U32 R22, R24, R18, R22 ;  /* 0x0000001218167225 */ /* 0x000fc800078e0016 */
[----:B------:R-:W-:-:S04]  /*13180*/  IMAD.HI.U32 R23, P1, R25, R19, R22 ;  /* 0x0000001319177227 */ /* 0x000fc80007820016 */
[----:B------:R-:W-:Y:S01]  /*13190*/  IMAD.HI.U32 R22, R25, R18, RZ ;  /* 0x0000001219167227 */ /* 0x000fe200078e00ff */
[----:B------:R-:W-:-:S04]  /*131a0*/  IADD3 R20, P0, PT, R20, R23, RZ ;  /* 0x0000001714147210 */ /* 0x000fc80007f1e0ff */
[----:B------:R-:W-:Y:S01]  /*131b0*/  IADD3.X R22, PT, PT, R22, RZ, RZ, P1, !PT ;  /* 0x000000ff16167210 */ /* 0x000fe20000ffe4ff */
[----:B------:R-:W-:-:S04]  /*131c0*/  IMAD.WIDE.U32 R24, R20, R16, RZ ;  /* 0x0000001014187225 */ /* 0x000fc800078e00ff */
[----:B------:R-:W-:Y:S01]  /*131d0*/  IMAD.X R22, RZ, RZ, R22, P0 ;  /* 0x000000ffff167224 */ /* 0x000fe200000e0616 */
[----:B------:R-:W-:Y:S01]  /*131e0*/  IADD3 R19, P0, PT, -R24, R19, RZ ;  /* 0x0000001318137210 */ /* 0x000fe20007f1e1ff */
[C---:B------:R-:W-:Y:S02]  /*131f0*/  IMAD R23, R20.reuse, R3, R25 ;  /* 0x0000000314177224 */ /* 0x040fe400078e0219 */
[----:B------:R-:W-:Y:S01]  /*13200*/  VIADD R25, R20, 0x1 ;  /* 0x0000000114197836 */ /* 0x000fe20000000000 */
[-C--:B------:R-:W-:Y:S01]  /*13210*/  ISETP.GE.U32.AND P2, PT, R19, R16.reuse, PT ;  /* 0x000000101300720c */ /* 0x080fe20003f46070 */
[----:B------:R-:W-:Y:S01]  /*13220*/  IMAD R23, R22, R16, R23 ;  /* 0x0000001016177224 */ /* 0x000fe200078e0217 */
[----:B------:R-:W-:-:S04]  /*13230*/  IADD3 R22, P1, PT, -R16, R19, RZ ;  /* 0x0000001310167210 */ /* 0x000fc80007f3e1ff */
[----:B------:R-:W-:-:S04]  /*13240*/  IADD3.X R18, PT, PT, ~R23, R18, RZ, P0, !PT ;  /* 0x0000001217127210 */ /* 0x000fc800007fe5ff */
[----:B------:R-:W-:Y:S02]  /*13250*/  ISETP.GE.U32.AND.EX P0, PT, R18, R3, PT, P2 ;  /* 0x000000031200720c */ /* 0x000fe40003f06120 */
[-C--:B------:R-:W-:Y:S02]  /*13260*/  IADD3.X R23, PT, PT, ~R3, R18.reuse, RZ, P1, !PT ;  /* 0x0000001203177210 */ /* 0x080fe40000ffe5ff */
[----:B------:R-:W-:Y:S02]  /*13270*/  SEL R19, R22, R19, P0 ;  /* 0x0000001316137207 */ /* 0x000fe40000000000 */
[----:B------:R-:W-:Y:S02]  /*13280*/  SEL R18, R23, R18, P0 ;  /* 0x0000001217127207 */ /* 0x000fe40000000000 */
[----:B------:R-:W-:Y:S02]  /*13290*/  SEL R25, R25, R20, P0 ;  /* 0x0000001419197207 */ /* 0x000fe40000000000 */
[----:B------:R-:W-:-:S02]  /*132a0*/  ISETP.GE.U32.AND P1, PT, R19, R16, PT ;  /* 0x000000101300720c */ /* 0x000fc40003f26070 */
[----:B------:R-:W-:Y:S02]  /*132b0*/  ISETP.NE.U32.AND P0, PT, R16, RZ, PT ;  /* 0x000000ff1000720c */ /* 0x000fe40003f05070 */
[----:B------:R-:W-:Y:S02]  /*132c0*/  IADD3 R20, PT, PT, R25, 0x1, RZ ;  /* 0x0000000119147810 */ /* 0x000fe40007ffe0ff */
[----:B------:R-:W-:Y:S02]  /*132d0*/  ISETP.GE.U32.AND.EX P1, PT, R18, R3, PT, P1 ;  /* 0x000000031200720c */ /* 0x000fe40003f26110 */
[----:B------:R-:W-:Y:S02]  /*132e0*/  ISETP.NE.AND.EX P0, PT, R3, RZ, PT, P0 ;  /* 0x000000ff0300720c */ /* 0x000fe40003f05300 */
[----:B------:R-:W-:Y:S02]  /*132f0*/  MOV R3, 0x0 ;  /* 0x0000000000037802 */ /* 0x000fe40000000f00 */
[----:B------:R-:W-:-:S04]  /*13300*/  SEL R20, R20, R25, P1 ;  /* 0x0000001914147207 */ /* 0x000fc80000800000 */
[----:B------:R-:W-:Y:S01]  /*13310*/  SEL R20, R20, 0xffffffff, P0 ;  /* 0xffffffff14147807 */ /* 0x000fe20000000000 */
[----:B------:R-:W-:Y:S06]  /*13320*/  RET.REL.NODEC R2 `(_ZN7cutlass13device_kernelINS_4gemm6kernel13GemmUniversalINS1_17GroupProblemShapeIN4cute5tupleIJiiiEEEEENS1_10collective13CollectiveMmaINS1_40MainloopSm100ArrayTmaUmmaWarpSpecializedILi7ELi8ELi4ENS6_IJNS5_1CILi2EEENSC_ILi1EEESE_EEEEENS6_IJNSC_ILi128EEENSC_ILi256EEENSC_ILi64EEEEEENS_10bfloat16_tEPNS6_IJlSE_NSC_ILi0EEEEEESL_SO_NS5_8TiledMMAINS5_8MMA_AtomIJNS5_26SM100_MMA_F16BF16_2x1SM_SSISL_SL_fLi128ELi256ELNS5_4UMMA5MajorE0ELST_0ELNSS_7ScaleInE0ELSU_0EEEEEENS5_6LayoutINS6_IJSE_SE_SE_EEENS6_IJSM_SM_SM_EEEEENS6_IJNS5_10UnderscoreES11_S11_EEEEENS5_18SM100_TMA_2SM_LOADENS5_14ComposedLayoutINS5_7SwizzleILi3ELi4ELi3EEENS5_18smem_ptr_flag_bitsILi16EEENSX_INS6_IJNSC_ILi8EEESJ_EEENS6_IJSJ_SE_EEEEEEEvNS5_8identityES14_S1E_vS1F_EENS_8epilogue10collective18CollectiveEpilogueINS1H_31Sm100PtrArrayTmaWarpSpecializedILi4ELi2ELi32ELb1ELb0EEEJNS6_IJSJ_SI_SJ_EEENS6_IJNSX_ISJ_SE_EENSX_INS6_IJNSC_ILi32EEESD_EEENS6_IJSE_SH_EEEEEEEENS_6half_tEPNS6_IJSE_lSM_EEES1T_S1V_NS1H_6fusion15FusionCallbacksIS1L_NS1W_17LinearCombinationIS1T_fS1T_fLNS_15FloatRoundStyleE2EEES1M_S1S_JEEENS5_5SM1004TMEM4LOAD26SM100_TMEM_LOAD_16dp256b4xENS5_13SM90_TMA_LOADENS15_IS17_S19_NSX_INS6_IJSJ_S1A_EEENS6_IJSE_SJ_EEEEEEENS5_17SM75_U16x8_LDSM_TENS5_14SM90_TMA_STOREES2A_NS5_17SM90_U16x8_STSM_TENS5_39AutoVectorizingCopyWithAssumedAlignmentILi128EEEEEEvvEEEEvNT_6ParamsE) ;  /* 0xfffffecc02347950 */ /* 0x000fec0003c3ffff */
.L_x_302:
[----:B------:R-:W-:-:S00]  /*13330*/  BRA `(.L_x_302) ;  /* 0xfffffffc00fc7947 */ /* 0x000fc0000383ffff */
[----:B------:R-:W-:-:S00]  /*13340*/  NOP ;  /* 0x0000000000007918 */ /* 0x000fc00000000000 */
        /* <DEDUP_REMOVED lines=11> */
.L_x_314:


//--------------------- .nv.global.init           --------------------------
	.section	.nv.global.init,"aw",@progbits
.nv.global.init:
	.type		$str$26,@object
	.size		$str$26,($str$27 - $str$26)
$str$26:
        /*0000*/ 	.byte	0x28, 0x61, 0x64, 0x64, 0x72, 0x65, 0x73, 0x73, 0x20, 0x26, 0x20, 0x6d, 0x61, 0x73, 0x6b, 0x29
        /*0010*/ 	.byte	0x20, 0x3d, 0x3d, 0x20, 0x30, 0x00
	.type		$str$27,@object
	.size		$str$27,($str$25 - $str$27)
$str$27:
        /*0016*/ 	.byte	0x2f, 0x74, 0x6d, 0x70, 0x2f, 0x63, 0x75, 0x74, 0x6c, 0x61, 0x73, 0x73, 0x5f, 0x73, 0x77, 0x65
        /*0026*/ 	.byte	0x65, 0x70, 0x5f, 0x73, 0x72, 0x63, 0x2f, 0x69, 0x6e, 0x63, 0x6c, 0x75, 0x64, 0x65, 0x2f, 0x63
        /*0036*/ 	.byte	0x75, 0x74, 0x65, 0x2f, 0x70, 0x6f, 0x69, 0x6e, 0x74, 0x65, 0x72, 0x5f, 0x66, 0x6c, 0x61, 0x67
        /*0046*/ 	.byte	0x67, 0x65, 0x64, 0x2e, 0x68, 0x70, 0x70, 0x00
	.type		$str$25,@object
	.size		$str$25,($str$24 - $str$25)
$str$25:
        /*004e*/ 	.byte	0x2f, 0x74, 0x6d, 0x70, 0x2f, 0x63, 0x75, 0x74, 0x6c, 0x61, 0x73, 0x73, 0x5f, 0x73, 0x77, 0x65
        /*005e*/ 	.byte	0x65, 0x70, 0x5f, 0x73, 0x72, 0x63, 0x2f, 0x69, 0x6e, 0x63, 0x6c, 0x75, 0x64, 0x65, 0x2f, 0x63
        /*006e*/ 	.byte	0x75, 0x74, 0x65, 0x2f, 0x61, 0x74, 0x6f, 0x6d, 0x2f, 0x63, 0x6f, 0x70, 0x79, 0x5f, 0x74, 0x72
        /*007e*/ 	.byte	0x61, 0x69, 0x74, 0x73, 0x5f, 0x73, 0x6d, 0x31, 0x30, 0x30, 0x2e, 0x68, 0x70, 0x70, 0x00
	.type		$str$24,@object
	.size		$str$24,(__unnamed_1 - $str$24)
$str$24:
        /*008d*/ 	.byte	0x28, 0x28, 0x75, 0x69, 0x6e, 0x74, 0x33, 0x32, 0x5f, 0x74, 0x28, 0x74, 0x68, 0x72, 0x65, 0x61
        /*009d*/ 	.byte	0x64, 0x49, 0x64, 0x78, 0x2e, 0x78, 0x29, 0x20, 0x2f, 0x20, 0x33, 0x32, 0x29, 0x20, 0x25, 0x20
        /*00ad*/ 	.byte	0x34, 0x29, 0x20, 0x3d, 0x3d, 0x20, 0x28, 0x28, 0x28, 0x74, 0x6d, 0x65, 0x6d, 0x5f, 0x61, 0x64
        /*00bd*/ 	.byte	0x64, 0x72, 0x20, 0x3e, 0x3e, 0x20, 0x31, 0x36, 0x29, 0x20, 0x2f, 0x20, 0x33, 0x32, 0x29, 0x20
        /*00cd*/ 	.byte	0x25, 0x20, 0x34, 0x29, 0x00
	.type		__unnamed_1,@object
	.size		__unnamed_1,(__unnamed_2 - __unnamed_1)
__unnamed_1:
        /*00d2*/ 	.byte	0x61, 0x75, 0x74, 0x6f, 0x20, 0x63, 0x75, 0x74, 0x65, 0x3a, 0x3a, 0x61, 0x73, 0x5f, 0x70, 0x6f
        /* <DEDUP_REMOVED lines=24> */
        /*0262*/ 	.byte	0x3e, 0x3e, 0x3e, 0x5d, 0x00
	.type		__unnamed_2,@object
	.size		__unnamed_2,(.L_2 - __unnamed_2)
__unnamed_2:
        /* <DEDUP_REMOVED lines=42> */
        /*0507*/ 	.byte	0x3e, 0x5d, 0x00
.L_2:


//--------------------- .nv.shared._ZN7cutlass13device_kernelINS_4gemm6kernel13GemmUniversalINS1_17GroupProblemShapeIN4cute5tupleIJiiiEEEEENS1_10collective13CollectiveMmaINS1_40MainloopSm100ArrayTmaUmmaWarpSpecializedILi7ELi8ELi4ENS6_IJNS5_1CILi2EEENSC_ILi1EEESE_EEEEENS6_IJNSC_ILi128EEENSC_ILi256EEENSC_ILi64EEEEEENS_10bfloat16_tEPNS6_IJlSE_NSC_ILi0EEEEEESL_SO_NS5_8TiledMMAINS5_8MMA_AtomIJNS5_26SM100_MMA_F16BF16_2x1SM_SSISL_SL_fLi128ELi256ELNS5_4UMMA5MajorE0ELST_0ELNSS_7ScaleInE0ELSU_0EEEEEENS5_6LayoutINS6_IJSE_SE_SE_EEENS6_IJSM_SM_SM_EEEEENS6_IJNS5_10UnderscoreES11_S11_EEEEENS5_18SM100_TMA_2SM_LOADENS5_14ComposedLayoutINS5_7SwizzleILi3ELi4ELi3EEENS5_18smem_ptr_flag_bitsILi16EEENSX_INS6_IJNSC_ILi8EEESJ_EEENS6_IJSJ_SE_EEEEEEEvNS5_8identityES14_S1E_vS1F_EENS_8epilogue10collective18CollectiveEpilogueINS1H_31Sm100PtrArrayTmaWarpSpecializedILi4ELi2ELi32ELb1ELb0EEEJNS6_IJSJ_SI_SJ_EEENS6_IJNSX_ISJ_SE_EENSX_INS6_IJNSC_ILi32EEESD_EEENS6_IJSE_SH_EEEEEEEENS_6half_tEPNS6_IJSE_lSM_EEES1T_S1V_NS1H_6fusion15FusionCallbacksIS1L_NS1W_17LinearCombinationIS1T_fS1T_fLNS_15FloatRoundStyleE2EEES1M_S1S_JEEENS5_5SM1004TMEM4LOAD26SM100_TMEM_LOAD_16dp256b4xENS5_13SM90_TMA_LOADENS15_IS17_S19_NSX_INS6_IJSJ_S1A_EEENS6_IJSE_SJ_EEEEEEENS5_17SM75_U16x8_LDSM_TENS5_14SM90_TMA_STOREES2A_NS5_17SM90_U16x8_STSM_TENS5_39AutoVectorizingCopyWithAssumedAlignmentILi128EEEEEEvvEEEEvNT_6ParamsE --------------------------
	.section	.nv.shared._ZN7cutlass13device_kernelINS_4gemm6kernel13GemmUniversalINS1_17GroupProblemShapeIN4cute5tupleIJiiiEEEEENS1_10collective13CollectiveMmaINS1_40MainloopSm100ArrayTmaUmmaWarpSpecializedILi7ELi8ELi4ENS6_IJNS5_1CILi2EEENSC_ILi1EEESE_EEEEENS6_IJNSC_ILi128EEENSC_ILi256EEENSC_ILi64EEEEEENS_10bfloat16_tEPNS6_IJlSE_NSC_ILi0EEEEEESL_SO_NS5_8TiledMMAINS5_8MMA_AtomIJNS5_26SM100_MMA_F16BF16_2x1SM_SSISL_SL_fLi128ELi256ELNS5_4UMMA5MajorE0ELST_0ELNSS_7ScaleInE0ELSU_0EEEEEENS5_6LayoutINS6_IJSE_SE_SE_EEENS6_IJSM_SM_SM_EEEEENS6_IJNS5_10UnderscoreES11_S11_EEEEENS5_18SM100_TMA_2SM_LOADENS5_14ComposedLayoutINS5_7SwizzleILi3ELi4ELi3EEENS5_18smem_ptr_flag_bitsILi16EEENSX_INS6_IJNSC_ILi8EEESJ_EEENS6_IJSJ_SE_EEEEEEEvNS5_8identityES14_S1E_vS1F_EENS_8epilogue10collective18CollectiveEpilogueINS1H_31Sm100PtrArrayTmaWarpSpecializedILi4ELi2ELi32ELb1ELb0EEEJNS6_IJSJ_SI_SJ_EEENS6_IJNSX_ISJ_SE_EENSX_INS6_IJNSC_ILi32EEESD_EEENS6_IJSE_SH_EEEEEEEENS_6half_tEPNS6_IJSE_lSM_EEES1T_S1V_NS1H_6fusion15FusionCallbacksIS1L_NS1W_17LinearCombinationIS1T_fS1T_fLNS_15FloatRoundStyleE2EEES1M_S1S_JEEENS5_5SM1004TMEM4LOAD26SM100_TMEM_LOAD_16dp256b4xENS5_13SM90_TMA_LOADENS15_IS17_S19_NSX_INS6_IJSJ_S1A_EEENS6_IJSE_SJ_EEEEEEENS5_17SM75_U16x8_LDSM_TENS5_14SM90_TMA_STOREES2A_NS5_17SM90_U16x8_STSM_TENS5_39AutoVectorizingCopyWithAssumedAlignmentILi128EEEEEEvvEEEEvNT_6ParamsE,"aw",@nobits
	.sectionflags	@""
	.align	16
	.zero		1024


//--------------------- .nv.shared.reserved.0     --------------------------
	.section	.nv.shared.reserved.0,"aw",@nobits
	.weak		__nv_reservedSMEM_offset_0_alias
	.size		__nv_reservedSMEM_offset_0_alias, 0, 64
	.other		__nv_reservedSMEM_offset_0_alias,@"STO_CUDA_RESERVED_SHARED STV_DEFAULT"
__nv_reservedSMEM_offset_0_alias:
	.zero		0
.nv.shared.reserved.0:
	.zero		64
	.weak		__nv_reservedSMEM_tcgen05_partition
	.type		__nv_reservedSMEM_tcgen05_partition,@object
	.size		__nv_reservedSMEM_tcgen05_partition,(.L_0 - __nv_reservedSMEM_tcgen05_partition)
__nv_reservedSMEM_tcgen05_partition:
	.zero		32
.L_0:


//--------------------- .nv.global                --------------------------
	.section	.nv.global,"aw",@nobits
.nv.global:
	.type		_ZN39_INTERNAL_05a52a53_4_k_cu_90e3d21a_27954cute1_E,@object
	.size		_ZN39_INTERNAL_05a52a53_4_k_cu_90e3d21a_27954cute1_E,(_ZN39_INTERNAL_05a52a53_4_k_cu_90e3d21a_27954cuda3std3__45__cpo6cbeginE - _ZN39_INTERNAL_05a52a53_4_k_cu_90e3d21a_27954cute1_E)
_ZN39_INTERNAL_05a52a53_4_k_cu_90e3d21a_27954cute1_E:
	.zero		1
	.type		_ZN39_INTERNAL_05a52a53_4_k_cu_90e3d21a_27954cuda3std3__45__cpo6cbeginE,@object
	.size		_ZN39_INTERNAL_05a52a53_4_k_cu_90e3d21a_27954cuda3std3__45__cpo6cbeginE,(_ZN39_INTERNAL_05a52a53_4_k_cu_90e3d21a_27954cuda3std3__48in_placeE - _ZN39_INTERNAL_05a52a53_4_k_cu_90e3d21a_27954cuda3std3__45__cpo6cbeginE)
_ZN39_INTERNAL_05a52a53_4_k_cu_90e3d21a_27954cuda3std3__45__cpo6cbeginE:
	.zero		1
	.type		_ZN39_INTERNAL_05a52a53_4_k_cu_90e3d21a_27954cuda3std3__48in_placeE,@object
	.size		_ZN39_INTERNAL_05a52a53_4_k_cu_90e3d21a_27954cuda3std3__48in_placeE,(_ZN39_INTERNAL_05a52a53_4_k_cu_90e3d21a_27954cuda3std6ranges3__45__cpo9iter_moveE - _ZN39_INTERNAL_05a52a53_4_k_cu_90e3d21a_27954cuda3std3__48in_placeE)
_ZN39_INTERNAL_05a52a53_4_k_cu_90e3d21a_27954cuda3std3__48in_placeE:
	.zero		1
	.type		_ZN39_INTERNAL_05a52a53_4_k_cu_90e3d21a_27954cuda3std6ranges3__45__cpo9iter_moveE,@object
	.size		_ZN39_INTERNAL_05a52a53_4_k_cu_90e3d21a_27954cuda3std6ranges3__45__cpo9iter_moveE,(_ZN39_INTERNAL_05a52a53_4_k_cu_90e3d21a_27954cuda3std3__45__cpo5beginE - _ZN39_INTERNAL_05a52a53_4_k_cu_90e3d21a_27954cuda3std6ranges3__45__cpo9iter_moveE)
_ZN39_INTERNAL_05a52a53_4_k_cu_90e3d21a_27954cuda3std6ranges3__45__cpo9iter_moveE:
	.zero		1
	.type		_ZN39_INTERNAL_05a52a53_4_k_cu_90e3d21a_27954cuda3std3__45__cpo5beginE,@object
	.size		_ZN39_INTERNAL_05a52a53_4_k_cu_90e3d21a_27954cuda3std3__45__cpo5beginE,(_ZN39_INTERNAL_05a52a53_4_k_cu_90e3d21a_27954cuda3std3__441_GLOBAL__N__05a52a53_4_k_cu_90e3d21a_27956ignoreE - _ZN39_INTERNAL_05a52a53_4_k_cu_90e3d21a_27954cuda3std3__45__cpo5beginE)
_ZN39_INTERNAL_05a52a53_4_k_cu_90e3d21a_27954cuda3std3__45__cpo5beginE:
	.zero		1
	.type		_ZN39_INTERNAL_05a52a53_4_k_cu_90e3d21a_27954cuda3std3__441_GLOBAL__N__05a52a53_4_k_cu_90e3d21a_27956ignoreE,@object
	.size		_ZN39_INTERNAL_05a52a53_4_k_cu_90e3d21a_27954cuda3std3__441_GLOBAL__N__05a52a53_4_k_cu_90e3d21a_27956ignoreE,(_ZN39_INTERNAL_05a52a53_4_k_cu_90e3d21a_27954cute7productE - _ZN39_INTERNAL_05a52a53_4_k_cu_90e3d21a_27954cuda3std3__441_GLOBAL__N__05a52a53_4_k_cu_90e3d21a_27956ignoreE)
_ZN39_INTERNAL_05a52a53_4_k_cu_90e3d21a_27954cuda3std3__441_GLOBAL__N__05a52a53_4_k_cu_90e3d21a_27956ignoreE:
	.zero		1
	.type		_ZN39_INTERNAL_05a52a53_4_k_cu_90e3d21a_27954cute7productE,@object
	.size		_ZN39_INTERNAL_05a52a53_4_k_cu_90e3d21a_27954cute7productE,(_ZN39_INTERNAL_05a52a53_4_k_cu_90e3d21a_27954cuda3std3__45__cpo3endE - _ZN39_INTERNAL_05a52a53_4_k_cu_90e3d21a_27954cute7productE)
_ZN39_INTERNAL_05a52a53_4_k_cu_90e3d21a_27954cute7productE:
	.zero		1
	.type		_ZN39_INTERNAL_05a52a53_4_k_cu_90e3d21a_27954cuda3std3__45__cpo3endE,@object
	.size		_ZN39_INTERNAL_05a52a53_4_k_cu_90e3d21a_27954cuda3std3__45__cpo3endE,(_ZN39_INTERNAL_05a52a53_4_k_cu_90e3d21a_27954cuda3std3__419piecewise_constructE - _ZN39_INTERNAL_05a52a53_4_k_cu_90e3d21a_27954cuda3std3__45__cpo3endE)
_ZN39_INTERNAL_05a52a53_4_k_cu_90e3d21a_27954cuda3std3__45__cpo3endE:
	.zero		1
	.type		_ZN39_INTERNAL_05a52a53_4_k_cu_90e3d21a_27954cuda3std3__419piecewise_constructE,@object
	.size		_ZN39_INTERNAL_05a52a53_4_k_cu_90e3d21a_27954cuda3std3__419piecewise_constructE,(_ZN39_INTERNAL_05a52a53_4_k_cu_90e3d21a_27954cuda3std3__45__cpo4cendE - _ZN39_INTERNAL_05a52a53_4_k_cu_90e3d21a_27954cuda3std3__419piecewise_constructE)
_ZN39_INTERNAL_05a52a53_4_k_cu_90e3d21a_27954cuda3std3__419piecewise_constructE:
	.zero		1
	.type		_ZN39_INTERNAL_05a52a53_4_k_cu_90e3d21a_27954cuda3std3__45__cpo4cendE,@object
	.size		_ZN39_INTERNAL_05a52a53_4_k_cu_90e3d21a_27954cuda3std3__45__cpo4cendE,(_ZN39_INTERNAL_05a52a53_4_k_cu_90e3d21a_27954cuda3std6ranges3__45__cpo4swapE - _ZN39_INTERNAL_05a52a53_4_k_cu_90e3d21a_27954cuda3std3__45__cpo4cendE)
_ZN39_INTERNAL_05a52a53_4_k_cu_90e3d21a_27954cuda3std3__45__cpo4cendE:
	.zero		1
	.type		_ZN39_INTERNAL_05a52a53_4_k_cu_90e3d21a_27954cuda3std6ranges3__45__cpo4swapE,@object
	.size		_ZN39_INTERNAL_05a52a53_4_k_cu_90e3d21a_27954cuda3std6ranges3__45__cpo4swapE,(.L_10 - _ZN39_INTERNAL_05a52a53_4_k_cu_90e3d21a_27954cuda3std6ranges3__45__cpo4swapE)
_ZN39_INTERNAL_05a52a53_4_k_cu_90e3d21a_27954cuda3std6ranges3__45__cpo4swapE:
	.zero		1
.L_10:


//--------------------- .nv.constant0._ZN7cutlass13device_kernelINS_4gemm6kernel13GemmUniversalINS1_17GroupProblemShapeIN4cute5tupleIJiiiEEEEENS1_10collective13CollectiveMmaINS1_40MainloopSm100ArrayTmaUmmaWarpSpecializedILi7ELi8ELi4ENS6_IJNS5_1CILi2EEENSC_ILi1EEESE_EEEEENS6_IJNSC_ILi128EEENSC_ILi256EEENSC_ILi64EEEEEENS_10bfloat16_tEPNS6_IJlSE_NSC_ILi0EEEEEESL_SO_NS5_8TiledMMAINS5_8MMA_AtomIJNS5_26SM100_MMA_F16BF16_2x1SM_SSISL_SL_fLi128ELi256ELNS5_4UMMA5MajorE0ELST_0ELNSS_7ScaleInE0ELSU_0EEEEEENS5_6LayoutINS6_IJSE_SE_SE_EEENS6_IJSM_SM_SM_EEEEENS6_IJNS5_10UnderscoreES11_S11_EEEEENS5_18SM100_TMA_2SM_LOADENS5_14ComposedLayoutINS5_7SwizzleILi3ELi4ELi3EEENS5_18smem_ptr_flag_bitsILi16EEENSX_INS6_IJNSC_ILi8EEESJ_EEENS6_IJSJ_SE_EEEEEEEvNS5_8identityES14_S1E_vS1F_EENS_8epilogue10collective18CollectiveEpilogueINS1H_31Sm100PtrArrayTmaWarpSpecializedILi4ELi2ELi32ELb1ELb0EEEJNS6_IJSJ_SI_SJ_EEENS6_IJNSX_ISJ_SE_EENSX_INS6_IJNSC_ILi32EEESD_EEENS6_IJSE_SH_EEEEEEEENS_6half_tEPNS6_IJSE_lSM_EEES1T_S1V_NS1H_6fusion15FusionCallbacksIS1L_NS1W_17LinearCombinationIS1T_fS1T_fLNS_15FloatRoundStyleE2EEES1M_S1S_JEEENS5_5SM1004TMEM4LOAD26SM100_TMEM_LOAD_16dp256b4xENS5_13SM90_TMA_LOADENS15_IS17_S19_NSX_INS6_IJSJ_S1A_EEENS6_IJSE_SJ_EEEEEEENS5_17SM75_U16x8_LDSM_TENS5_14SM90_TMA_STOREES2A_NS5_17SM90_U16x8_STSM_TENS5_39AutoVectorizingCopyWithAssumedAlignmentILi128EEEEEEvvEEEEvNT_6ParamsE --------------------------
	.section	.nv.constant0._ZN7cutlass13device_kernelINS_4gemm6kernel13GemmUniversalINS1_17GroupProblemShapeIN4cute5tupleIJiiiEEEEENS1_10collective13CollectiveMmaINS1_40MainloopSm100ArrayTmaUmmaWarpSpecializedILi7ELi8ELi4ENS6_IJNS5_1CILi2EEENSC_ILi1EEESE_EEEEENS6_IJNSC_ILi128EEENSC_ILi256EEENSC_ILi64EEEEEENS_10bfloat16_tEPNS6_IJlSE_NSC_ILi0EEEEEESL_SO_NS5_8TiledMMAINS5_8MMA_AtomIJNS5_26SM100_MMA_F16BF16_2x1SM_SSISL_SL_fLi128ELi256ELNS5_4UMMA5MajorE0ELST_0ELNSS_7ScaleInE0ELSU_0EEEEEENS5_6LayoutINS6_IJSE_SE_SE_EEENS6_IJSM_SM_SM_EEEEENS6_IJNS5_10UnderscoreES11_S11_EEEEENS5_18SM100_TMA_2SM_LOADENS5_14ComposedLayoutINS5_7SwizzleILi3ELi4ELi3EEENS5_18smem_ptr_flag_bitsILi16EEENSX_INS6_IJNSC_ILi8EEESJ_EEENS6_IJSJ_SE_EEEEEEEvNS5_8identityES14_S1E_vS1F_EENS_8epilogue10collective18CollectiveEpilogueINS1H_31Sm100PtrArrayTmaWarpSpecializedILi4ELi2ELi32ELb1ELb0EEEJNS6_IJSJ_SI_SJ_EEENS6_IJNSX_ISJ_SE_EENSX_INS6_IJNSC_ILi32EEESD_EEENS6_IJSE_SH_EEEEEEEENS_6half_tEPNS6_IJSE_lSM_EEES1T_S1V_NS1H_6fusion15FusionCallbacksIS1L_NS1W_17LinearCombinationIS1T_fS1T_fLNS_15FloatRoundStyleE2EEES1M_S1S_JEEENS5_5SM1004TMEM4LOAD26SM100_TMEM_LOAD_16dp256b4xENS5_13SM90_TMA_LOADENS15_IS17_S19_NSX_INS6_IJSJ_S1A_EEENS6_IJSE_SJ_EEEEEEENS5_17SM75_U16x8_LDSM_TENS5_14SM90_TMA_STOREES2A_NS5_17SM90_U16x8_STSM_TENS5_39AutoVectorizingCopyWithAssumedAlignmentILi128EEEEEEvvEEEEvNT_6ParamsE,"a",@progbits
	.sectionflags	@""
	.align	4
.nv.constant0._ZN7cutlass13device_kernelINS_4gemm6kernel13GemmUniversalINS1_17GroupProblemShapeIN4cute5tupleIJiiiEEEEENS1_10collective13CollectiveMmaINS1_40MainloopSm100ArrayTmaUmmaWarpSpecializedILi7ELi8ELi4ENS6_IJNS5_1CILi2EEENSC_ILi1EEESE_EEEEENS6_IJNSC_ILi128EEENSC_ILi256EEENSC_ILi64EEEEEENS_10bfloat16_tEPNS6_IJlSE_NSC_ILi0EEEEEESL_SO_NS5_8TiledMMAINS5_8MMA_AtomIJNS5_26SM100_MMA_F16BF16_2x1SM_SSISL_SL_fLi128ELi256ELNS5_4UMMA5MajorE0ELST_0ELNSS_7ScaleInE0ELSU_0EEEEEENS5_6LayoutINS6_IJSE_SE_SE_EEENS6_IJSM_SM_SM_EEEEENS6_IJNS5_10UnderscoreES11_S11_EEEEENS5_18SM100_TMA_2SM_LOADENS5_14ComposedLayoutINS5_7SwizzleILi3ELi4ELi3EEENS5_18smem_ptr_flag_bitsILi16EEENSX_INS6_IJNSC_ILi8EEESJ_EEENS6_IJSJ_SE_EEEEEEEvNS5_8identityES14_S1E_vS1F_EENS_8epilogue10collective18CollectiveEpilogueINS1H_31Sm100PtrArrayTmaWarpSpecializedILi4ELi2ELi32ELb1ELb0EEEJNS6_IJSJ_SI_SJ_EEENS6_IJNSX_ISJ_SE_EENSX_INS6_IJNSC_ILi32EEESD_EEENS6_IJSE_SH_EEEEEEEENS_6half_tEPNS6_IJSE_lSM_EEES1T_S1V_NS1H_6fusion15FusionCallbacksIS1L_NS1W_17LinearCombinationIS1T_fS1T_fLNS_15FloatRoundStyleE2EEES1M_S1S_JEEENS5_5SM1004TMEM4LOAD26SM100_TMEM_LOAD_16dp256b4xENS5_13SM90_TMA_LOADENS15_IS17_S19_NSX_INS6_IJSJ_S1A_EEENS6_IJSE_SJ_EEEEEEENS5_17SM75_U16x8_LDSM_TENS5_14SM90_TMA_STOREES2A_NS5_17SM90_U16x8_STSM_TENS5_39AutoVectorizingCopyWithAssumedAlignmentILi128EEEEEEvvEEEEvNT_6ParamsE:
	.zero		3200


//--------------------- SYMBOLS --------------------------

	.type		.nv.reservedSmem.offset0,@object
	.size		.nv.reservedSmem.offset0,0x4
	.type		.nv.reservedSmem.cap,@object
	.size		.nv.reservedSmem.cap,0x4
	.type		__assertfail,@function
